//
// Generated by NVIDIA NVVM Compiler
//
// Compiler Build ID: CL-36424714
// Cuda compilation tools, release 13.0, V13.0.88
// Based on NVVM 20.0.0
//

.version 9.0
.target sm_100
.address_size 64

	// .globl	_Z19RGB2GreyscaleKernelPhS_ii
// _ZZ16rgbaToRGB_KernelPhP6RGBA_tiE9sharedRGB has been demoted
.const .align 4 .b8 d_guas_kernel_seperable[28] = {83, 12, 22, 61, 43, 231, 227, 61, 124, 242, 93, 62, 218, 150, 138, 62, 124, 242, 93, 62, 43, 231, 227, 61, 83, 12, 22, 61};
.extern .shared .align 16 .b8 sharedRGB_char[];
.extern .shared .align 16 .b8 s_tile[];
.extern .shared .align 16 .b8 window_img[];
.extern .shared .align 16 .b8 s_tile_h[];
.extern .shared .align 16 .b8 s_tile_v[];

.visible .entry _Z19RGB2GreyscaleKernelPhS_ii(
	.param .u64 .ptr .align 1 _Z19RGB2GreyscaleKernelPhS_ii_param_0,
	.param .u64 .ptr .align 1 _Z19RGB2GreyscaleKernelPhS_ii_param_1,
	.param .u32 _Z19RGB2GreyscaleKernelPhS_ii_param_2,
	.param .u32 _Z19RGB2GreyscaleKernelPhS_ii_param_3
)
{
	.reg .pred 	%p<4>;
	.reg .b16 	%rs<15>;
	.reg .b32 	%r<13>;
	.reg .b64 	%rd<9>;

	ld.param.u64 	%rd1, [_Z19RGB2GreyscaleKernelPhS_ii_param_0];
	ld.param.u64 	%rd2, [_Z19RGB2GreyscaleKernelPhS_ii_param_1];
	ld.param.u32 	%r3, [_Z19RGB2GreyscaleKernelPhS_ii_param_2];
	ld.param.u32 	%r4, [_Z19RGB2GreyscaleKernelPhS_ii_param_3];
	mov.u32 	%r5, %ctaid.y;
	mov.u32 	%r6, %ntid.y;
	mov.u32 	%r7, %tid.y;
	mad.lo.s32 	%r1, %r5, %r6, %r7;
	mov.u32 	%r8, %ctaid.x;
	mov.u32 	%r9, %ntid.x;
	mov.u32 	%r10, %tid.x;
	mad.lo.s32 	%r2, %r8, %r9, %r10;
	setp.ge.s32 	%p1, %r1, %r4;
	setp.ge.s32 	%p2, %r2, %r3;
	or.pred  	%p3, %p2, %p1;
	@%p3 bra 	$L__BB0_2;
	cvta.to.global.u64 	%rd3, %rd1;
	cvta.to.global.u64 	%rd4, %rd2;
	mad.lo.s32 	%r11, %r3, %r1, %r2;
	mul.lo.s32 	%r12, %r11, 3;
	cvt.s64.s32 	%rd5, %r12;
	add.s64 	%rd6, %rd3, %rd5;
	ld.global.u8 	%rs1, [%rd6];
	mul.lo.s16 	%rs2, %rs1, 21;
	mul.hi.u16 	%rs3, %rs2, 5243;
	shr.u16 	%rs4, %rs3, 3;
	ld.global.u8 	%rs5, [%rd6+1];
	mul.lo.s16 	%rs6, %rs5, 71;
	mul.hi.u16 	%rs7, %rs6, 5243;
	shr.u16 	%rs8, %rs7, 3;
	add.s16 	%rs9, %rs8, %rs4;
	ld.global.u8 	%rs10, [%rd6+2];
	mul.lo.s16 	%rs11, %rs10, 7;
	mul.hi.u16 	%rs12, %rs11, 1311;
	shr.u16 	%rs13, %rs12, 1;
	add.s16 	%rs14, %rs9, %rs13;
	cvt.s64.s32 	%rd7, %r11;
	add.s64 	%rd8, %rd4, %rd7;
	st.global.u8 	[%rd8], %rs14;
$L__BB0_2:
	ret;

}
	// .globl	_Z16rgbToRGBA_KernelP6RGBA_tPhi
.visible .entry _Z16rgbToRGBA_KernelP6RGBA_tPhi(
	.param .u64 .ptr .align 1 _Z16rgbToRGBA_KernelP6RGBA_tPhi_param_0,
	.param .u64 .ptr .align 1 _Z16rgbToRGBA_KernelP6RGBA_tPhi_param_1,
	.param .u32 _Z16rgbToRGBA_KernelP6RGBA_tPhi_param_2
)
{
	.reg .pred 	%p<3>;
	.reg .b16 	%rs<4>;
	.reg .b32 	%r<15>;
	.reg .b64 	%rd<9>;

	ld.param.u64 	%rd1, [_Z16rgbToRGBA_KernelP6RGBA_tPhi_param_0];
	ld.param.u64 	%rd2, [_Z16rgbToRGBA_KernelP6RGBA_tPhi_param_1];
	ld.param.u32 	%r3, [_Z16rgbToRGBA_KernelP6RGBA_tPhi_param_2];
	mov.u32 	%r4, %tid.x;
	mov.u32 	%r5, %ctaid.x;
	mov.u32 	%r6, %ntid.x;
	mad.lo.s32 	%r1, %r5, %r6, %r4;
	setp.ge.s32 	%p1, %r1, %r3;
	mov.u32 	%r7, sharedRGB_char;
	mad.lo.s32 	%r2, %r4, 3, %r7;
	@%p1 bra 	$L__BB1_2;
	cvta.to.global.u64 	%rd3, %rd2;
	mul.lo.s32 	%r8, %r1, 3;
	cvt.s64.s32 	%rd4, %r8;
	add.s64 	%rd5, %rd3, %rd4;
	ld.global.u8 	%rs1, [%rd5];
	st.shared.u8 	[%r2], %rs1;
	ld.global.u8 	%rs2, [%rd5+1];
	st.shared.u8 	[%r2+1], %rs2;
	ld.global.u8 	%rs3, [%rd5+2];
	st.shared.u8 	[%r2+2], %rs3;
$L__BB1_2:
	setp.ge.s32 	%p2, %r1, %r3;
	bar.sync 	0;
	@%p2 bra 	$L__BB1_4;
	cvta.to.global.u64 	%rd6, %rd1;
	mul.wide.s32 	%rd7, %r1, 4;
	add.s64 	%rd8, %rd6, %rd7;
	ld.shared.u8 	%r9, [%r2+1];
	ld.shared.u8 	%r10, [%r2];
	prmt.b32 	%r11, %r10, %r9, 0x3340U;
	ld.shared.u8 	%r12, [%r2+2];
	prmt.b32 	%r13, %r12, 65535, 0x3340U;
	prmt.b32 	%r14, %r11, %r13, 0x5410U;
	st.global.u32 	[%rd8], %r14;
$L__BB1_4:
	ret;

}
	// .globl	_Z16rgbaToRGB_KernelPhP6RGBA_ti
.visible .entry _Z16rgbaToRGB_KernelPhP6RGBA_ti(
	.param .u64 .ptr .align 1 _Z16rgbaToRGB_KernelPhP6RGBA_ti_param_0,
	.param .u64 .ptr .align 1 _Z16rgbaToRGB_KernelPhP6RGBA_ti_param_1,
	.param .u32 _Z16rgbaToRGB_KernelPhP6RGBA_ti_param_2
)
{
	.reg .pred 	%p<3>;
	.reg .b32 	%r<15>;
	.reg .b64 	%rd<9>;
	// demoted variable
	.shared .align 4 .b8 _ZZ16rgbaToRGB_KernelPhP6RGBA_tiE9sharedRGB[1024];
	ld.param.u64 	%rd1, [_Z16rgbaToRGB_KernelPhP6RGBA_ti_param_0];
	ld.param.u64 	%rd2, [_Z16rgbaToRGB_KernelPhP6RGBA_ti_param_1];
	ld.param.u32 	%r3, [_Z16rgbaToRGB_KernelPhP6RGBA_ti_param_2];
	mov.u32 	%r4, %tid.x;
	mov.u32 	%r5, %ctaid.x;
	mov.u32 	%r6, %ntid.x;
	mad.lo.s32 	%r1, %r5, %r6, %r4;
	setp.ge.s32 	%p1, %r1, %r3;
	shl.b32 	%r7, %r4, 2;
	mov.u32 	%r8, _ZZ16rgbaToRGB_KernelPhP6RGBA_tiE9sharedRGB;
	add.s32 	%r2, %r8, %r7;
	@%p1 bra 	$L__BB2_2;
	cvta.to.global.u64 	%rd3, %rd2;
	mul.wide.s32 	%rd4, %r1, 4;
	add.s64 	%rd5, %rd3, %rd4;
	ld.global.u32 	%r9, [%rd5];
	st.shared.u32 	[%r2], %r9;
$L__BB2_2:
	setp.ge.s32 	%p2, %r1, %r3;
	bar.sync 	0;
	@%p2 bra 	$L__BB2_4;
	.pragma "used_bytes_mask 7";
	ld.shared.u32 	%r10, [%r2];
	bfe.u32 	%r11, %r10, 0, 8;
	bfe.u32 	%r12, %r10, 8, 8;
	bfe.u32 	%r13, %r10, 16, 8;
	mul.lo.s32 	%r14, %r1, 3;
	cvt.s64.s32 	%rd6, %r14;
	cvta.to.global.u64 	%rd7, %rd1;
	add.s64 	%rd8, %rd7, %rd6;
	st.global.u8 	[%rd8], %r11;
	st.global.u8 	[%rd8+1], %r12;
	st.global.u8 	[%rd8+2], %r13;
$L__BB2_4:
	ret;

}
	// .globl	_Z26bicubicInterpolationKernelPhS_iiiii
.visible .entry _Z26bicubicInterpolationKernelPhS_iiiii(
	.param .u64 .ptr .align 1 _Z26bicubicInterpolationKernelPhS_iiiii_param_0,
	.param .u64 .ptr .align 1 _Z26bicubicInterpolationKernelPhS_iiiii_param_1,
	.param .u32 _Z26bicubicInterpolationKernelPhS_iiiii_param_2,
	.param .u32 _Z26bicubicInterpolationKernelPhS_iiiii_param_3,
	.param .u32 _Z26bicubicInterpolationKernelPhS_iiiii_param_4,
	.param .u32 _Z26bicubicInterpolationKernelPhS_iiiii_param_5,
	.param .u32 _Z26bicubicInterpolationKernelPhS_iiiii_param_6
)
{
	.reg .pred 	%p<80>;
	.reg .b16 	%rs<49>;
	.reg .b32 	%r<108>;
	.reg .b32 	%f<148>;
	.reg .b64 	%rd<41>;
	.reg .b64 	%fd<250>;

	ld.param.u32 	%r1, [_Z26bicubicInterpolationKernelPhS_iiiii_param_2];
	ld.param.u32 	%r5, [_Z26bicubicInterpolationKernelPhS_iiiii_param_3];
	mov.u32 	%r6, %ctaid.y;
	mov.u32 	%r7, %ntid.y;
	mov.u32 	%r8, %tid.y;
	mad.lo.s32 	%r9, %r6, %r7, %r8;
	mov.u32 	%r10, %ctaid.x;
	mov.u32 	%r11, %ntid.x;
	mov.u32 	%r12, %tid.x;
	mad.lo.s32 	%r13, %r10, %r11, %r12;
	setp.ge.s32 	%p1, %r9, %r5;
	setp.ge.s32 	%p2, %r13, %r1;
	or.pred  	%p3, %p2, %p1;
	@%p3 bra 	$L__BB3_2;
	ld.param.u32 	%r107, [_Z26bicubicInterpolationKernelPhS_iiiii_param_6];
	ld.param.u32 	%r106, [_Z26bicubicInterpolationKernelPhS_iiiii_param_5];
	ld.param.u32 	%r105, [_Z26bicubicInterpolationKernelPhS_iiiii_param_4];
	ld.param.u32 	%r104, [_Z26bicubicInterpolationKernelPhS_iiiii_param_2];
	ld.param.u64 	%rd40, [_Z26bicubicInterpolationKernelPhS_iiiii_param_1];
	ld.param.u64 	%rd39, [_Z26bicubicInterpolationKernelPhS_iiiii_param_0];
	cvta.to.global.u64 	%rd3, %rd40;
	cvta.to.global.u64 	%rd4, %rd39;
	mov.u32 	%r14, %ctaid.x;
	mov.u32 	%r15, %ntid.x;
	mov.u32 	%r16, %tid.x;
	mad.lo.s32 	%r17, %r14, %r15, %r16;
	cvt.rn.f64.s32 	%fd1, %r17;
	cvt.rn.f64.s32 	%fd2, %r107;
	div.rn.f64 	%fd3, %fd1, %fd2;
	cvt.rn.f32.f64 	%f1, %fd3;
	mov.u32 	%r18, %ctaid.y;
	mov.u32 	%r19, %ntid.y;
	mov.u32 	%r20, %tid.y;
	mad.lo.s32 	%r21, %r18, %r19, %r20;
	cvt.rn.f64.u32 	%fd4, %r21;
	div.rn.f64 	%fd5, %fd4, %fd2;
	cvt.rn.f32.f64 	%f2, %fd5;
	div.s32 	%r22, %r17, %r107;
	div.s32 	%r23, %r21, %r107;
	cvt.rn.f32.s32 	%f3, %r22;
	sub.f32 	%f4, %f1, %f3;
	cvt.rn.f32.s32 	%f5, %r23;
	sub.f32 	%f6, %f2, %f5;
	add.s32 	%r24, %r105, -1;
	add.s32 	%r25, %r106, -1;
	add.s32 	%r26, %r22, -1;
	setp.gt.s32 	%p4, %r22, %r105;
	selp.b32 	%r27, %r24, %r26, %p4;
	setp.gt.s32 	%p5, %r22, 0;
	selp.b32 	%r28, %r27, 0, %p5;
	add.s32 	%r29, %r23, -1;
	setp.gt.s32 	%p6, %r23, %r106;
	selp.b32 	%r30, %r25, %r29, %p6;
	setp.gt.s32 	%p7, %r23, 0;
	selp.b32 	%r31, %r30, 0, %p7;
	mul.lo.s32 	%r32, %r31, %r105;
	add.s32 	%r33, %r28, %r32;
	mul.lo.s32 	%r34, %r33, 3;
	cvt.s64.s32 	%rd5, %r34;
	add.s64 	%rd6, %rd3, %rd5;
	ld.global.u8 	%rs1, [%rd6];
	cvt.rn.f32.u16 	%f7, %rs1;
	ld.global.u8 	%rs2, [%rd6+1];
	cvt.rn.f32.u16 	%f8, %rs2;
	ld.global.u8 	%rs3, [%rd6+2];
	cvt.rn.f32.u16 	%f9, %rs3;
	setp.lt.s32 	%p8, %r22, 0;
	setp.lt.s32 	%p9, %r22, %r105;
	selp.b32 	%r35, %r22, %r24, %p9;
	selp.b32 	%r36, 0, %r35, %p8;
	add.s32 	%r37, %r36, %r32;
	mul.lo.s32 	%r38, %r37, 3;
	cvt.s64.s32 	%rd7, %r38;
	add.s64 	%rd8, %rd3, %rd7;
	ld.global.u8 	%rs4, [%rd8];
	cvt.rn.f32.u16 	%f10, %rs4;
	ld.global.u8 	%rs5, [%rd8+1];
	cvt.rn.f32.u16 	%f11, %rs5;
	ld.global.u8 	%rs6, [%rd8+2];
	cvt.rn.f32.u16 	%f12, %rs6;
	add.s32 	%r39, %r22, 1;
	setp.lt.s32 	%p10, %r22, -1;
	setp.lt.s32 	%p11, %r39, %r105;
	selp.b32 	%r40, %r39, %r24, %p11;
	selp.b32 	%r41, 0, %r40, %p10;
	add.s32 	%r42, %r41, %r32;
	mul.lo.s32 	%r43, %r42, 3;
	cvt.s64.s32 	%rd9, %r43;
	add.s64 	%rd10, %rd3, %rd9;
	ld.global.u8 	%rs7, [%rd10];
	cvt.rn.f32.u16 	%f13, %rs7;
	ld.global.u8 	%rs8, [%rd10+1];
	cvt.rn.f32.u16 	%f14, %rs8;
	ld.global.u8 	%rs9, [%rd10+2];
	cvt.rn.f32.u16 	%f15, %rs9;
	add.s32 	%r44, %r22, 2;
	setp.lt.s32 	%p12, %r22, -2;
	setp.lt.s32 	%p13, %r44, %r105;
	selp.b32 	%r45, %r44, %r24, %p13;
	selp.b32 	%r46, 0, %r45, %p12;
	add.s32 	%r47, %r46, %r32;
	mul.lo.s32 	%r48, %r47, 3;
	cvt.s64.s32 	%rd11, %r48;
	add.s64 	%rd12, %rd3, %rd11;
	ld.global.u8 	%rs10, [%rd12];
	ld.global.u8 	%rs11, [%rd12+1];
	ld.global.u8 	%rs12, [%rd12+2];
	setp.lt.s32 	%p14, %r23, 0;
	setp.lt.s32 	%p15, %r23, %r106;
	selp.b32 	%r49, %r23, %r25, %p15;
	selp.b32 	%r50, 0, %r49, %p14;
	mul.lo.s32 	%r51, %r50, %r105;
	add.s32 	%r52, %r28, %r51;
	mul.lo.s32 	%r53, %r52, 3;
	cvt.s64.s32 	%rd13, %r53;
	add.s64 	%rd14, %rd3, %rd13;
	ld.global.u8 	%rs13, [%rd14];
	cvt.rn.f32.u16 	%f16, %rs13;
	ld.global.u8 	%rs14, [%rd14+1];
	cvt.rn.f32.u16 	%f17, %rs14;
	ld.global.u8 	%rs15, [%rd14+2];
	cvt.rn.f32.u16 	%f18, %rs15;
	add.s32 	%r54, %r36, %r51;
	mul.lo.s32 	%r55, %r54, 3;
	cvt.s64.s32 	%rd15, %r55;
	add.s64 	%rd16, %rd3, %rd15;
	ld.global.u8 	%rs16, [%rd16];
	cvt.rn.f32.u16 	%f19, %rs16;
	ld.global.u8 	%rs17, [%rd16+1];
	cvt.rn.f32.u16 	%f20, %rs17;
	ld.global.u8 	%rs18, [%rd16+2];
	cvt.rn.f32.u16 	%f21, %rs18;
	add.s32 	%r56, %r41, %r51;
	mul.lo.s32 	%r57, %r56, 3;
	cvt.s64.s32 	%rd17, %r57;
	add.s64 	%rd18, %rd3, %rd17;
	ld.global.u8 	%rs19, [%rd18];
	cvt.rn.f32.u16 	%f22, %rs19;
	ld.global.u8 	%rs20, [%rd18+1];
	cvt.rn.f32.u16 	%f23, %rs20;
	ld.global.u8 	%rs21, [%rd18+2];
	cvt.rn.f32.u16 	%f24, %rs21;
	add.s32 	%r58, %r46, %r51;
	mul.lo.s32 	%r59, %r58, 3;
	cvt.s64.s32 	%rd19, %r59;
	add.s64 	%rd20, %rd3, %rd19;
	ld.global.u8 	%rs22, [%rd20];
	ld.global.u8 	%rs23, [%rd20+1];
	ld.global.u8 	%rs24, [%rd20+2];
	add.s32 	%r60, %r23, 1;
	setp.lt.s32 	%p16, %r23, -1;
	setp.lt.s32 	%p17, %r60, %r106;
	selp.b32 	%r61, %r60, %r25, %p17;
	selp.b32 	%r62, 0, %r61, %p16;
	mul.lo.s32 	%r63, %r62, %r105;
	add.s32 	%r64, %r28, %r63;
	mul.lo.s32 	%r65, %r64, 3;
	cvt.s64.s32 	%rd21, %r65;
	add.s64 	%rd22, %rd3, %rd21;
	ld.global.u8 	%rs25, [%rd22];
	cvt.rn.f32.u16 	%f25, %rs25;
	ld.global.u8 	%rs26, [%rd22+1];
	cvt.rn.f32.u16 	%f26, %rs26;
	ld.global.u8 	%rs27, [%rd22+2];
	cvt.rn.f32.u16 	%f27, %rs27;
	add.s32 	%r66, %r36, %r63;
	mul.lo.s32 	%r67, %r66, 3;
	cvt.s64.s32 	%rd23, %r67;
	add.s64 	%rd24, %rd3, %rd23;
	ld.global.u8 	%rs28, [%rd24];
	cvt.rn.f32.u16 	%f28, %rs28;
	ld.global.u8 	%rs29, [%rd24+1];
	cvt.rn.f32.u16 	%f29, %rs29;
	ld.global.u8 	%rs30, [%rd24+2];
	cvt.rn.f32.u16 	%f30, %rs30;
	add.s32 	%r68, %r41, %r63;
	mul.lo.s32 	%r69, %r68, 3;
	cvt.s64.s32 	%rd25, %r69;
	add.s64 	%rd26, %rd3, %rd25;
	ld.global.u8 	%rs31, [%rd26];
	cvt.rn.f32.u16 	%f31, %rs31;
	ld.global.u8 	%rs32, [%rd26+1];
	cvt.rn.f32.u16 	%f32, %rs32;
	ld.global.u8 	%rs33, [%rd26+2];
	cvt.rn.f32.u16 	%f33, %rs33;
	add.s32 	%r70, %r46, %r63;
	mul.lo.s32 	%r71, %r70, 3;
	cvt.s64.s32 	%rd27, %r71;
	add.s64 	%rd28, %rd3, %rd27;
	ld.global.u8 	%rs34, [%rd28];
	ld.global.u8 	%rs35, [%rd28+1];
	ld.global.u8 	%rs36, [%rd28+2];
	add.s32 	%r72, %r23, 2;
	setp.lt.s32 	%p18, %r23, -2;
	setp.lt.s32 	%p19, %r72, %r106;
	selp.b32 	%r73, %r72, %r25, %p19;
	selp.b32 	%r74, 0, %r73, %p18;
	mul.lo.s32 	%r75, %r74, %r105;
	add.s32 	%r76, %r28, %r75;
	mul.lo.s32 	%r77, %r76, 3;
	cvt.s64.s32 	%rd29, %r77;
	add.s64 	%rd30, %rd3, %rd29;
	ld.global.u8 	%rs37, [%rd30];
	cvt.rn.f32.u16 	%f34, %rs37;
	ld.global.u8 	%rs38, [%rd30+1];
	cvt.rn.f32.u16 	%f35, %rs38;
	ld.global.u8 	%rs39, [%rd30+2];
	cvt.rn.f32.u16 	%f36, %rs39;
	add.s32 	%r78, %r36, %r75;
	mul.lo.s32 	%r79, %r78, 3;
	cvt.s64.s32 	%rd31, %r79;
	add.s64 	%rd32, %rd3, %rd31;
	ld.global.u8 	%rs40, [%rd32];
	cvt.rn.f32.u16 	%f37, %rs40;
	ld.global.u8 	%rs41, [%rd32+1];
	cvt.rn.f32.u16 	%f38, %rs41;
	ld.global.u8 	%rs42, [%rd32+2];
	cvt.rn.f32.u16 	%f39, %rs42;
	add.s32 	%r80, %r41, %r75;
	mul.lo.s32 	%r81, %r80, 3;
	cvt.s64.s32 	%rd33, %r81;
	add.s64 	%rd34, %rd3, %rd33;
	ld.global.u8 	%rs43, [%rd34];
	cvt.rn.f32.u16 	%f40, %rs43;
	ld.global.u8 	%rs44, [%rd34+1];
	cvt.rn.f32.u16 	%f41, %rs44;
	ld.global.u8 	%rs45, [%rd34+2];
	cvt.rn.f32.u16 	%f42, %rs45;
	add.s32 	%r82, %r46, %r75;
	mul.lo.s32 	%r83, %r82, 3;
	cvt.s64.s32 	%rd35, %r83;
	add.s64 	%rd36, %rd3, %rd35;
	ld.global.u8 	%rs46, [%rd36];
	ld.global.u8 	%rs47, [%rd36+1];
	ld.global.u8 	%rs48, [%rd36+2];
	cvt.rn.f64.u16 	%fd6, %rs4;
	cvt.f64.f32 	%fd7, %f4;
	mul.f64 	%fd8, %fd7, 0d3FE0000000000000;
	sub.f32 	%f43, %f13, %f7;
	cvt.f64.f32 	%fd9, %f43;
	cvt.rn.f64.u16 	%fd10, %rs1;
	add.f64 	%fd11, %fd10, %fd10;
	mul.f64 	%fd12, %fd6, 0d4014000000000000;
	sub.f64 	%fd13, %fd11, %fd12;
	cvt.rn.f64.u16 	%fd14, %rs7;
	fma.rn.f64 	%fd15, %fd14, 0d4010000000000000, %fd13;
	cvt.rn.f64.u16 	%fd16, %rs10;
	sub.f64 	%fd17, %fd15, %fd16;
	sub.f32 	%f44, %f10, %f13;
	cvt.f64.f32 	%fd18, %f44;
	fma.rn.f64 	%fd19, %fd18, 0d4008000000000000, %fd16;
	sub.f64 	%fd20, %fd19, %fd10;
	fma.rn.f64 	%fd21, %fd20, %fd7, %fd17;
	fma.rn.f64 	%fd22, %fd21, %fd7, %fd9;
	fma.rn.f64 	%fd23, %fd8, %fd22, %fd6;
	cvt.rn.f32.f64 	%f45, %fd23;
	setp.le.f32 	%p20, %f45, 0f437F0000;
	setp.ge.f32 	%p21, %f45, 0f00000000;
	and.pred  	%p22, %p20, %p21;
	selp.u32 	%r84, 1, 0, %p22;
	cvt.rn.f32.u32 	%f46, %r84;
	setp.gt.f32 	%p23, %f45, 0f437F0000;
	selp.f32 	%f47, 0f437F0000, 0f00000000, %p23;
	fma.rn.f32 	%f48, %f45, %f46, %f47;
	add.f32 	%f49, %f48, 0f00000000;
	cvt.rn.f64.u16 	%fd24, %rs16;
	sub.f32 	%f50, %f22, %f16;
	cvt.f64.f32 	%fd25, %f50;
	cvt.rn.f64.u16 	%fd26, %rs13;
	add.f64 	%fd27, %fd26, %fd26;
	mul.f64 	%fd28, %fd24, 0d4014000000000000;
	sub.f64 	%fd29, %fd27, %fd28;
	cvt.rn.f64.u16 	%fd30, %rs19;
	fma.rn.f64 	%fd31, %fd30, 0d4010000000000000, %fd29;
	cvt.rn.f64.u16 	%fd32, %rs22;
	sub.f64 	%fd33, %fd31, %fd32;
	sub.f32 	%f51, %f19, %f22;
	cvt.f64.f32 	%fd34, %f51;
	fma.rn.f64 	%fd35, %fd34, 0d4008000000000000, %fd32;
	sub.f64 	%fd36, %fd35, %fd26;
	fma.rn.f64 	%fd37, %fd36, %fd7, %fd33;
	fma.rn.f64 	%fd38, %fd37, %fd7, %fd25;
	fma.rn.f64 	%fd39, %fd8, %fd38, %fd24;
	cvt.rn.f32.f64 	%f52, %fd39;
	setp.le.f32 	%p24, %f52, 0f437F0000;
	setp.ge.f32 	%p25, %f52, 0f00000000;
	and.pred  	%p26, %p24, %p25;
	selp.u32 	%r85, 1, 0, %p26;
	cvt.rn.f32.u32 	%f53, %r85;
	setp.gt.f32 	%p27, %f52, 0f437F0000;
	selp.f32 	%f54, 0f437F0000, 0f00000000, %p27;
	fma.rn.f32 	%f55, %f52, %f53, %f54;
	add.f32 	%f56, %f55, 0f00000000;
	cvt.rn.f64.u16 	%fd40, %rs28;
	sub.f32 	%f57, %f31, %f25;
	cvt.f64.f32 	%fd41, %f57;
	cvt.rn.f64.u16 	%fd42, %rs25;
	add.f64 	%fd43, %fd42, %fd42;
	mul.f64 	%fd44, %fd40, 0d4014000000000000;
	sub.f64 	%fd45, %fd43, %fd44;
	cvt.rn.f64.u16 	%fd46, %rs31;
	fma.rn.f64 	%fd47, %fd46, 0d4010000000000000, %fd45;
	cvt.rn.f64.u16 	%fd48, %rs34;
	sub.f64 	%fd49, %fd47, %fd48;
	sub.f32 	%f58, %f28, %f31;
	cvt.f64.f32 	%fd50, %f58;
	fma.rn.f64 	%fd51, %fd50, 0d4008000000000000, %fd48;
	sub.f64 	%fd52, %fd51, %fd42;
	fma.rn.f64 	%fd53, %fd52, %fd7, %fd49;
	fma.rn.f64 	%fd54, %fd53, %fd7, %fd41;
	fma.rn.f64 	%fd55, %fd8, %fd54, %fd40;
	cvt.rn.f32.f64 	%f59, %fd55;
	setp.le.f32 	%p28, %f59, 0f437F0000;
	setp.ge.f32 	%p29, %f59, 0f00000000;
	and.pred  	%p30, %p28, %p29;
	selp.u32 	%r86, 1, 0, %p30;
	cvt.rn.f32.u32 	%f60, %r86;
	setp.gt.f32 	%p31, %f59, 0f437F0000;
	selp.f32 	%f61, 0f437F0000, 0f00000000, %p31;
	fma.rn.f32 	%f62, %f59, %f60, %f61;
	add.f32 	%f63, %f62, 0f00000000;
	cvt.rn.f64.u16 	%fd56, %rs40;
	sub.f32 	%f64, %f40, %f34;
	cvt.f64.f32 	%fd57, %f64;
	cvt.rn.f64.u16 	%fd58, %rs37;
	add.f64 	%fd59, %fd58, %fd58;
	mul.f64 	%fd60, %fd56, 0d4014000000000000;
	sub.f64 	%fd61, %fd59, %fd60;
	cvt.rn.f64.u16 	%fd62, %rs43;
	fma.rn.f64 	%fd63, %fd62, 0d4010000000000000, %fd61;
	cvt.rn.f64.u16 	%fd64, %rs46;
	sub.f64 	%fd65, %fd63, %fd64;
	sub.f32 	%f65, %f37, %f40;
	cvt.f64.f32 	%fd66, %f65;
	fma.rn.f64 	%fd67, %fd66, 0d4008000000000000, %fd64;
	sub.f64 	%fd68, %fd67, %fd58;
	fma.rn.f64 	%fd69, %fd68, %fd7, %fd65;
	fma.rn.f64 	%fd70, %fd69, %fd7, %fd57;
	fma.rn.f64 	%fd71, %fd8, %fd70, %fd56;
	cvt.rn.f32.f64 	%f66, %fd71;
	setp.le.f32 	%p32, %f66, 0f437F0000;
	setp.ge.f32 	%p33, %f66, 0f00000000;
	and.pred  	%p34, %p32, %p33;
	selp.u32 	%r87, 1, 0, %p34;
	cvt.rn.f32.u32 	%f67, %r87;
	setp.gt.f32 	%p35, %f66, 0f437F0000;
	selp.f32 	%f68, 0f437F0000, 0f00000000, %p35;
	fma.rn.f32 	%f69, %f66, %f67, %f68;
	add.f32 	%f70, %f69, 0f00000000;
	cvt.f64.f32 	%fd72, %f56;
	cvt.f64.f32 	%fd73, %f6;
	mul.f64 	%fd74, %fd73, 0d3FE0000000000000;
	sub.f32 	%f71, %f63, %f49;
	cvt.f64.f32 	%fd75, %f71;
	cvt.f64.f32 	%fd76, %f49;
	add.f64 	%fd77, %fd76, %fd76;
	mul.f64 	%fd78, %fd72, 0d4014000000000000;
	sub.f64 	%fd79, %fd77, %fd78;
	cvt.f64.f32 	%fd80, %f63;
	fma.rn.f64 	%fd81, %fd80, 0d4010000000000000, %fd79;
	cvt.f64.f32 	%fd82, %f70;
	sub.f64 	%fd83, %fd81, %fd82;
	sub.f32 	%f72, %f56, %f63;
	cvt.f64.f32 	%fd84, %f72;
	fma.rn.f64 	%fd85, %fd84, 0d4008000000000000, %fd82;
	sub.f64 	%fd86, %fd85, %fd76;
	fma.rn.f64 	%fd87, %fd86, %fd73, %fd83;
	fma.rn.f64 	%fd88, %fd87, %fd73, %fd75;
	fma.rn.f64 	%fd89, %fd74, %fd88, %fd72;
	cvt.rn.f32.f64 	%f73, %fd89;
	setp.le.f32 	%p36, %f73, 0f437F0000;
	setp.ge.f32 	%p37, %f73, 0f00000000;
	and.pred  	%p38, %p36, %p37;
	selp.u32 	%r88, 1, 0, %p38;
	cvt.rn.f32.u32 	%f74, %r88;
	setp.gt.f32 	%p39, %f73, 0f437F0000;
	selp.f32 	%f75, 0f437F0000, 0f00000000, %p39;
	fma.rn.f32 	%f76, %f73, %f74, %f75;
	add.f32 	%f77, %f76, 0f00000000;
	cvt.rn.f64.u16 	%fd90, %rs5;
	sub.f32 	%f78, %f14, %f8;
	cvt.f64.f32 	%fd91, %f78;
	cvt.rn.f64.u16 	%fd92, %rs2;
	add.f64 	%fd93, %fd92, %fd92;
	mul.f64 	%fd94, %fd90, 0d4014000000000000;
	sub.f64 	%fd95, %fd93, %fd94;
	cvt.rn.f64.u16 	%fd96, %rs8;
	fma.rn.f64 	%fd97, %fd96, 0d4010000000000000, %fd95;
	cvt.rn.f64.u16 	%fd98, %rs11;
	sub.f64 	%fd99, %fd97, %fd98;
	sub.f32 	%f79, %f11, %f14;
	cvt.f64.f32 	%fd100, %f79;
	fma.rn.f64 	%fd101, %fd100, 0d4008000000000000, %fd98;
	sub.f64 	%fd102, %fd101, %fd92;
	fma.rn.f64 	%fd103, %fd102, %fd7, %fd99;
	fma.rn.f64 	%fd104, %fd103, %fd7, %fd91;
	fma.rn.f64 	%fd105, %fd8, %fd104, %fd90;
	cvt.rn.f32.f64 	%f80, %fd105;
	setp.le.f32 	%p40, %f80, 0f437F0000;
	setp.ge.f32 	%p41, %f80, 0f00000000;
	and.pred  	%p42, %p40, %p41;
	selp.u32 	%r89, 1, 0, %p42;
	cvt.rn.f32.u32 	%f81, %r89;
	setp.gt.f32 	%p43, %f80, 0f437F0000;
	selp.f32 	%f82, 0f437F0000, 0f00000000, %p43;
	fma.rn.f32 	%f83, %f80, %f81, %f82;
	add.f32 	%f84, %f83, 0f00000000;
	cvt.rn.f64.u16 	%fd106, %rs17;
	sub.f32 	%f85, %f23, %f17;
	cvt.f64.f32 	%fd107, %f85;
	cvt.rn.f64.u16 	%fd108, %rs14;
	add.f64 	%fd109, %fd108, %fd108;
	mul.f64 	%fd110, %fd106, 0d4014000000000000;
	sub.f64 	%fd111, %fd109, %fd110;
	cvt.rn.f64.u16 	%fd112, %rs20;
	fma.rn.f64 	%fd113, %fd112, 0d4010000000000000, %fd111;
	cvt.rn.f64.u16 	%fd114, %rs23;
	sub.f64 	%fd115, %fd113, %fd114;
	sub.f32 	%f86, %f20, %f23;
	cvt.f64.f32 	%fd116, %f86;
	fma.rn.f64 	%fd117, %fd116, 0d4008000000000000, %fd114;
	sub.f64 	%fd118, %fd117, %fd108;
	fma.rn.f64 	%fd119, %fd118, %fd7, %fd115;
	fma.rn.f64 	%fd120, %fd119, %fd7, %fd107;
	fma.rn.f64 	%fd121, %fd8, %fd120, %fd106;
	cvt.rn.f32.f64 	%f87, %fd121;
	setp.le.f32 	%p44, %f87, 0f437F0000;
	setp.ge.f32 	%p45, %f87, 0f00000000;
	and.pred  	%p46, %p44, %p45;
	selp.u32 	%r90, 1, 0, %p46;
	cvt.rn.f32.u32 	%f88, %r90;
	setp.gt.f32 	%p47, %f87, 0f437F0000;
	selp.f32 	%f89, 0f437F0000, 0f00000000, %p47;
	fma.rn.f32 	%f90, %f87, %f88, %f89;
	add.f32 	%f91, %f90, 0f00000000;
	cvt.rn.f64.u16 	%fd122, %rs29;
	sub.f32 	%f92, %f32, %f26;
	cvt.f64.f32 	%fd123, %f92;
	cvt.rn.f64.u16 	%fd124, %rs26;
	add.f64 	%fd125, %fd124, %fd124;
	mul.f64 	%fd126, %fd122, 0d4014000000000000;
	sub.f64 	%fd127, %fd125, %fd126;
	cvt.rn.f64.u16 	%fd128, %rs32;
	fma.rn.f64 	%fd129, %fd128, 0d4010000000000000, %fd127;
	cvt.rn.f64.u16 	%fd130, %rs35;
	sub.f64 	%fd131, %fd129, %fd130;
	sub.f32 	%f93, %f29, %f32;
	cvt.f64.f32 	%fd132, %f93;
	fma.rn.f64 	%fd133, %fd132, 0d4008000000000000, %fd130;
	sub.f64 	%fd134, %fd133, %fd124;
	fma.rn.f64 	%fd135, %fd134, %fd7, %fd131;
	fma.rn.f64 	%fd136, %fd135, %fd7, %fd123;
	fma.rn.f64 	%fd137, %fd8, %fd136, %fd122;
	cvt.rn.f32.f64 	%f94, %fd137;
	setp.le.f32 	%p48, %f94, 0f437F0000;
	setp.ge.f32 	%p49, %f94, 0f00000000;
	and.pred  	%p50, %p48, %p49;
	selp.u32 	%r91, 1, 0, %p50;
	cvt.rn.f32.u32 	%f95, %r91;
	setp.gt.f32 	%p51, %f94, 0f437F0000;
	selp.f32 	%f96, 0f437F0000, 0f00000000, %p51;
	fma.rn.f32 	%f97, %f94, %f95, %f96;
	add.f32 	%f98, %f97, 0f00000000;
	cvt.rn.f64.u16 	%fd138, %rs41;
	sub.f32 	%f99, %f41, %f35;
	cvt.f64.f32 	%fd139, %f99;
	cvt.rn.f64.u16 	%fd140, %rs38;
	add.f64 	%fd141, %fd140, %fd140;
	mul.f64 	%fd142, %fd138, 0d4014000000000000;
	sub.f64 	%fd143, %fd141, %fd142;
	cvt.rn.f64.u16 	%fd144, %rs44;
	fma.rn.f64 	%fd145, %fd144, 0d4010000000000000, %fd143;
	cvt.rn.f64.u16 	%fd146, %rs47;
	sub.f64 	%fd147, %fd145, %fd146;
	sub.f32 	%f100, %f38, %f41;
	cvt.f64.f32 	%fd148, %f100;
	fma.rn.f64 	%fd149, %fd148, 0d4008000000000000, %fd146;
	sub.f64 	%fd150, %fd149, %fd140;
	fma.rn.f64 	%fd151, %fd150, %fd7, %fd147;
	fma.rn.f64 	%fd152, %fd151, %fd7, %fd139;
	fma.rn.f64 	%fd153, %fd8, %fd152, %fd138;
	cvt.rn.f32.f64 	%f101, %fd153;
	setp.le.f32 	%p52, %f101, 0f437F0000;
	setp.ge.f32 	%p53, %f101, 0f00000000;
	and.pred  	%p54, %p52, %p53;
	selp.u32 	%r92, 1, 0, %p54;
	cvt.rn.f32.u32 	%f102, %r92;
	setp.gt.f32 	%p55, %f101, 0f437F0000;
	selp.f32 	%f103, 0f437F0000, 0f00000000, %p55;
	fma.rn.f32 	%f104, %f101, %f102, %f103;
	add.f32 	%f105, %f104, 0f00000000;
	cvt.f64.f32 	%fd154, %f91;
	sub.f32 	%f106, %f98, %f84;
	cvt.f64.f32 	%fd155, %f106;
	cvt.f64.f32 	%fd156, %f84;
	add.f64 	%fd157, %fd156, %fd156;
	mul.f64 	%fd158, %fd154, 0d4014000000000000;
	sub.f64 	%fd159, %fd157, %fd158;
	cvt.f64.f32 	%fd160, %f98;
	fma.rn.f64 	%fd161, %fd160, 0d4010000000000000, %fd159;
	cvt.f64.f32 	%fd162, %f105;
	sub.f64 	%fd163, %fd161, %fd162;
	sub.f32 	%f107, %f91, %f98;
	cvt.f64.f32 	%fd164, %f107;
	fma.rn.f64 	%fd165, %fd164, 0d4008000000000000, %fd162;
	sub.f64 	%fd166, %fd165, %fd156;
	fma.rn.f64 	%fd167, %fd166, %fd73, %fd163;
	fma.rn.f64 	%fd168, %fd167, %fd73, %fd155;
	fma.rn.f64 	%fd169, %fd74, %fd168, %fd154;
	cvt.rn.f32.f64 	%f108, %fd169;
	setp.le.f32 	%p56, %f108, 0f437F0000;
	setp.ge.f32 	%p57, %f108, 0f00000000;
	and.pred  	%p58, %p56, %p57;
	selp.u32 	%r93, 1, 0, %p58;
	cvt.rn.f32.u32 	%f109, %r93;
	setp.gt.f32 	%p59, %f108, 0f437F0000;
	selp.f32 	%f110, 0f437F0000, 0f00000000, %p59;
	fma.rn.f32 	%f111, %f108, %f109, %f110;
	add.f32 	%f112, %f111, 0f00000000;
	cvt.rn.f64.u16 	%fd170, %rs6;
	sub.f32 	%f113, %f15, %f9;
	cvt.f64.f32 	%fd171, %f113;
	cvt.rn.f64.u16 	%fd172, %rs3;
	add.f64 	%fd173, %fd172, %fd172;
	mul.f64 	%fd174, %fd170, 0d4014000000000000;
	sub.f64 	%fd175, %fd173, %fd174;
	cvt.rn.f64.u16 	%fd176, %rs9;
	fma.rn.f64 	%fd177, %fd176, 0d4010000000000000, %fd175;
	cvt.rn.f64.u16 	%fd178, %rs12;
	sub.f64 	%fd179, %fd177, %fd178;
	sub.f32 	%f114, %f12, %f15;
	cvt.f64.f32 	%fd180, %f114;
	fma.rn.f64 	%fd181, %fd180, 0d4008000000000000, %fd178;
	sub.f64 	%fd182, %fd181, %fd172;
	fma.rn.f64 	%fd183, %fd182, %fd7, %fd179;
	fma.rn.f64 	%fd184, %fd183, %fd7, %fd171;
	fma.rn.f64 	%fd185, %fd8, %fd184, %fd170;
	cvt.rn.f32.f64 	%f115, %fd185;
	setp.le.f32 	%p60, %f115, 0f437F0000;
	setp.ge.f32 	%p61, %f115, 0f00000000;
	and.pred  	%p62, %p60, %p61;
	selp.u32 	%r94, 1, 0, %p62;
	cvt.rn.f32.u32 	%f116, %r94;
	setp.gt.f32 	%p63, %f115, 0f437F0000;
	selp.f32 	%f117, 0f437F0000, 0f00000000, %p63;
	fma.rn.f32 	%f118, %f115, %f116, %f117;
	add.f32 	%f119, %f118, 0f00000000;
	cvt.rn.f64.u16 	%fd186, %rs18;
	sub.f32 	%f120, %f24, %f18;
	cvt.f64.f32 	%fd187, %f120;
	cvt.rn.f64.u16 	%fd188, %rs15;
	add.f64 	%fd189, %fd188, %fd188;
	mul.f64 	%fd190, %fd186, 0d4014000000000000;
	sub.f64 	%fd191, %fd189, %fd190;
	cvt.rn.f64.u16 	%fd192, %rs21;
	fma.rn.f64 	%fd193, %fd192, 0d4010000000000000, %fd191;
	cvt.rn.f64.u16 	%fd194, %rs24;
	sub.f64 	%fd195, %fd193, %fd194;
	sub.f32 	%f121, %f21, %f24;
	cvt.f64.f32 	%fd196, %f121;
	fma.rn.f64 	%fd197, %fd196, 0d4008000000000000, %fd194;
	sub.f64 	%fd198, %fd197, %fd188;
	fma.rn.f64 	%fd199, %fd198, %fd7, %fd195;
	fma.rn.f64 	%fd200, %fd199, %fd7, %fd187;
	fma.rn.f64 	%fd201, %fd8, %fd200, %fd186;
	cvt.rn.f32.f64 	%f122, %fd201;
	setp.le.f32 	%p64, %f122, 0f437F0000;
	setp.ge.f32 	%p65, %f122, 0f00000000;
	and.pred  	%p66, %p64, %p65;
	selp.u32 	%r95, 1, 0, %p66;
	cvt.rn.f32.u32 	%f123, %r95;
	setp.gt.f32 	%p67, %f122, 0f437F0000;
	selp.f32 	%f124, 0f437F0000, 0f00000000, %p67;
	fma.rn.f32 	%f125, %f122, %f123, %f124;
	add.f32 	%f126, %f125, 0f00000000;
	cvt.rn.f64.u16 	%fd202, %rs30;
	sub.f32 	%f127, %f33, %f27;
	cvt.f64.f32 	%fd203, %f127;
	cvt.rn.f64.u16 	%fd204, %rs27;
	add.f64 	%fd205, %fd204, %fd204;
	mul.f64 	%fd206, %fd202, 0d4014000000000000;
	sub.f64 	%fd207, %fd205, %fd206;
	cvt.rn.f64.u16 	%fd208, %rs33;
	fma.rn.f64 	%fd209, %fd208, 0d4010000000000000, %fd207;
	cvt.rn.f64.u16 	%fd210, %rs36;
	sub.f64 	%fd211, %fd209, %fd210;
	sub.f32 	%f128, %f30, %f33;
	cvt.f64.f32 	%fd212, %f128;
	fma.rn.f64 	%fd213, %fd212, 0d4008000000000000, %fd210;
	sub.f64 	%fd214, %fd213, %fd204;
	fma.rn.f64 	%fd215, %fd214, %fd7, %fd211;
	fma.rn.f64 	%fd216, %fd215, %fd7, %fd203;
	fma.rn.f64 	%fd217, %fd8, %fd216, %fd202;
	cvt.rn.f32.f64 	%f129, %fd217;
	setp.le.f32 	%p68, %f129, 0f437F0000;
	setp.ge.f32 	%p69, %f129, 0f00000000;
	and.pred  	%p70, %p68, %p69;
	selp.u32 	%r96, 1, 0, %p70;
	cvt.rn.f32.u32 	%f130, %r96;
	setp.gt.f32 	%p71, %f129, 0f437F0000;
	selp.f32 	%f131, 0f437F0000, 0f00000000, %p71;
	fma.rn.f32 	%f132, %f129, %f130, %f131;
	add.f32 	%f133, %f132, 0f00000000;
	cvt.rn.f64.u16 	%fd218, %rs42;
	sub.f32 	%f134, %f42, %f36;
	cvt.f64.f32 	%fd219, %f134;
	cvt.rn.f64.u16 	%fd220, %rs39;
	add.f64 	%fd221, %fd220, %fd220;
	mul.f64 	%fd222, %fd218, 0d4014000000000000;
	sub.f64 	%fd223, %fd221, %fd222;
	cvt.rn.f64.u16 	%fd224, %rs45;
	fma.rn.f64 	%fd225, %fd224, 0d4010000000000000, %fd223;
	cvt.rn.f64.u16 	%fd226, %rs48;
	sub.f64 	%fd227, %fd225, %fd226;
	sub.f32 	%f135, %f39, %f42;
	cvt.f64.f32 	%fd228, %f135;
	fma.rn.f64 	%fd229, %fd228, 0d4008000000000000, %fd226;
	sub.f64 	%fd230, %fd229, %fd220;
	fma.rn.f64 	%fd231, %fd230, %fd7, %fd227;
	fma.rn.f64 	%fd232, %fd231, %fd7, %fd219;
	fma.rn.f64 	%fd233, %fd8, %fd232, %fd218;
	cvt.rn.f32.f64 	%f136, %fd233;
	setp.le.f32 	%p72, %f136, 0f437F0000;
	setp.ge.f32 	%p73, %f136, 0f00000000;
	and.pred  	%p74, %p72, %p73;
	selp.u32 	%r97, 1, 0, %p74;
	cvt.rn.f32.u32 	%f137, %r97;
	setp.gt.f32 	%p75, %f136, 0f437F0000;
	selp.f32 	%f138, 0f437F0000, 0f00000000, %p75;
	fma.rn.f32 	%f139, %f136, %f137, %f138;
	add.f32 	%f140, %f139, 0f00000000;
	cvt.f64.f32 	%fd234, %f126;
	sub.f32 	%f141, %f133, %f119;
	cvt.f64.f32 	%fd235, %f141;
	cvt.f64.f32 	%fd236, %f119;
	add.f64 	%fd237, %fd236, %fd236;
	mul.f64 	%fd238, %fd234, 0d4014000000000000;
	sub.f64 	%fd239, %fd237, %fd238;
	cvt.f64.f32 	%fd240, %f133;
	fma.rn.f64 	%fd241, %fd240, 0d4010000000000000, %fd239;
	cvt.f64.f32 	%fd242, %f140;
	sub.f64 	%fd243, %fd241, %fd242;
	sub.f32 	%f142, %f126, %f133;
	cvt.f64.f32 	%fd244, %f142;
	fma.rn.f64 	%fd245, %fd244, 0d4008000000000000, %fd242;
	sub.f64 	%fd246, %fd245, %fd236;
	fma.rn.f64 	%fd247, %fd246, %fd73, %fd243;
	fma.rn.f64 	%fd248, %fd247, %fd73, %fd235;
	fma.rn.f64 	%fd249, %fd74, %fd248, %fd234;
	cvt.rn.f32.f64 	%f143, %fd249;
	setp.le.f32 	%p76, %f143, 0f437F0000;
	setp.ge.f32 	%p77, %f143, 0f00000000;
	and.pred  	%p78, %p76, %p77;
	selp.u32 	%r98, 1, 0, %p78;
	cvt.rn.f32.u32 	%f144, %r98;
	setp.gt.f32 	%p79, %f143, 0f437F0000;
	selp.f32 	%f145, 0f437F0000, 0f00000000, %p79;
	fma.rn.f32 	%f146, %f143, %f144, %f145;
	add.f32 	%f147, %f146, 0f00000000;
	cvt.rzi.u32.f32 	%r99, %f77;
	mad.lo.s32 	%r100, %r104, %r21, %r17;
	mul.lo.s32 	%r101, %r100, 3;
	cvt.s64.s32 	%rd37, %r101;
	add.s64 	%rd38, %rd4, %rd37;
	st.global.u8 	[%rd38], %r99;
	cvt.rzi.u32.f32 	%r102, %f112;
	st.global.u8 	[%rd38+1], %r102;
	cvt.rzi.u32.f32 	%r103, %f147;
	st.global.u8 	[%rd38+2], %r103;
$L__BB3_2:
	ret;

}
	// .globl	_Z40bicubicInterpolation_GreyCon_Kernel_RGBAP6RGBA_tPhS0_iiiii
.visible .entry _Z40bicubicInterpolation_GreyCon_Kernel_RGBAP6RGBA_tPhS0_iiiii(
	.param .u64 .ptr .align 1 _Z40bicubicInterpolation_GreyCon_Kernel_RGBAP6RGBA_tPhS0_iiiii_param_0,
	.param .u64 .ptr .align 1 _Z40bicubicInterpolation_GreyCon_Kernel_RGBAP6RGBA_tPhS0_iiiii_param_1,
	.param .u64 .ptr .align 1 _Z40bicubicInterpolation_GreyCon_Kernel_RGBAP6RGBA_tPhS0_iiiii_param_2,
	.param .u32 _Z40bicubicInterpolation_GreyCon_Kernel_RGBAP6RGBA_tPhS0_iiiii_param_3,
	.param .u32 _Z40bicubicInterpolation_GreyCon_Kernel_RGBAP6RGBA_tPhS0_iiiii_param_4,
	.param .u32 _Z40bicubicInterpolation_GreyCon_Kernel_RGBAP6RGBA_tPhS0_iiiii_param_5,
	.param .u32 _Z40bicubicInterpolation_GreyCon_Kernel_RGBAP6RGBA_tPhS0_iiiii_param_6,
	.param .u32 _Z40bicubicInterpolation_GreyCon_Kernel_RGBAP6RGBA_tPhS0_iiiii_param_7
)
{
	.reg .pred 	%p<80>;
	.reg .b16 	%rs<103>;
	.reg .b32 	%r<161>;
	.reg .b32 	%f<154>;
	.reg .b64 	%rd<46>;
	.reg .b64 	%fd<250>;

	ld.param.u32 	%r1, [_Z40bicubicInterpolation_GreyCon_Kernel_RGBAP6RGBA_tPhS0_iiiii_param_3];
	ld.param.u32 	%r5, [_Z40bicubicInterpolation_GreyCon_Kernel_RGBAP6RGBA_tPhS0_iiiii_param_4];
	mov.u32 	%r6, %ctaid.y;
	mov.u32 	%r7, %ntid.y;
	mov.u32 	%r8, %tid.y;
	mad.lo.s32 	%r9, %r6, %r7, %r8;
	mov.u32 	%r10, %ctaid.x;
	mov.u32 	%r11, %ntid.x;
	mov.u32 	%r12, %tid.x;
	mad.lo.s32 	%r13, %r10, %r11, %r12;
	setp.ge.s32 	%p1, %r9, %r5;
	setp.ge.s32 	%p2, %r13, %r1;
	or.pred  	%p3, %p2, %p1;
	@%p3 bra 	$L__BB4_2;
	ld.param.u32 	%r160, [_Z40bicubicInterpolation_GreyCon_Kernel_RGBAP6RGBA_tPhS0_iiiii_param_7];
	ld.param.u32 	%r159, [_Z40bicubicInterpolation_GreyCon_Kernel_RGBAP6RGBA_tPhS0_iiiii_param_6];
	ld.param.u32 	%r158, [_Z40bicubicInterpolation_GreyCon_Kernel_RGBAP6RGBA_tPhS0_iiiii_param_5];
	ld.param.u32 	%r157, [_Z40bicubicInterpolation_GreyCon_Kernel_RGBAP6RGBA_tPhS0_iiiii_param_3];
	ld.param.u64 	%rd45, [_Z40bicubicInterpolation_GreyCon_Kernel_RGBAP6RGBA_tPhS0_iiiii_param_2];
	ld.param.u64 	%rd44, [_Z40bicubicInterpolation_GreyCon_Kernel_RGBAP6RGBA_tPhS0_iiiii_param_1];
	ld.param.u64 	%rd43, [_Z40bicubicInterpolation_GreyCon_Kernel_RGBAP6RGBA_tPhS0_iiiii_param_0];
	cvta.to.global.u64 	%rd4, %rd43;
	cvta.to.global.u64 	%rd5, %rd44;
	cvta.to.global.u64 	%rd6, %rd45;
	mov.u32 	%r14, %ctaid.x;
	mov.u32 	%r15, %ntid.x;
	mov.u32 	%r16, %tid.x;
	mad.lo.s32 	%r17, %r14, %r15, %r16;
	cvt.rn.f64.s32 	%fd1, %r17;
	cvt.rn.f64.s32 	%fd2, %r160;
	div.rn.f64 	%fd3, %fd1, %fd2;
	cvt.rn.f32.f64 	%f1, %fd3;
	mov.u32 	%r18, %ctaid.y;
	mov.u32 	%r19, %ntid.y;
	mov.u32 	%r20, %tid.y;
	mad.lo.s32 	%r21, %r18, %r19, %r20;
	cvt.rn.f64.u32 	%fd4, %r21;
	div.rn.f64 	%fd5, %fd4, %fd2;
	cvt.rn.f32.f64 	%f2, %fd5;
	div.s32 	%r22, %r17, %r160;
	div.s32 	%r23, %r21, %r160;
	cvt.rn.f32.s32 	%f3, %r22;
	sub.f32 	%f4, %f1, %f3;
	cvt.rn.f32.s32 	%f5, %r23;
	sub.f32 	%f6, %f2, %f5;
	add.s32 	%r24, %r158, -1;
	add.s32 	%r25, %r159, -1;
	add.s32 	%r26, %r22, -1;
	setp.gt.s32 	%p4, %r22, %r158;
	selp.b32 	%r27, %r24, %r26, %p4;
	setp.gt.s32 	%p5, %r22, 0;
	selp.b32 	%r28, %r27, 0, %p5;
	add.s32 	%r29, %r23, -1;
	setp.gt.s32 	%p6, %r23, %r159;
	selp.b32 	%r30, %r25, %r29, %p6;
	setp.gt.s32 	%p7, %r23, 0;
	selp.b32 	%r31, %r30, 0, %p7;
	mul.lo.s32 	%r32, %r31, %r158;
	add.s32 	%r33, %r28, %r32;
	mul.wide.s32 	%rd7, %r33, 4;
	add.s64 	%rd8, %rd6, %rd7;
	.pragma "used_bytes_mask 7";
	ld.global.u32 	%r34, [%rd8];
	bfe.u32 	%r35, %r34, 0, 8;
	cvt.u16.u32 	%rs1, %r35;
	and.b16  	%rs2, %rs1, 255;
	bfe.u32 	%r36, %r34, 8, 8;
	cvt.u16.u32 	%rs3, %r36;
	and.b16  	%rs4, %rs3, 255;
	bfe.u32 	%r37, %r34, 16, 8;
	cvt.u16.u32 	%rs5, %r37;
	and.b16  	%rs6, %rs5, 255;
	cvt.rn.f32.u16 	%f7, %rs2;
	cvt.rn.f32.u16 	%f8, %rs4;
	cvt.rn.f32.u16 	%f9, %rs6;
	setp.lt.s32 	%p8, %r22, 0;
	setp.lt.s32 	%p9, %r22, %r158;
	selp.b32 	%r38, %r22, %r24, %p9;
	selp.b32 	%r39, 0, %r38, %p8;
	add.s32 	%r40, %r39, %r32;
	mul.wide.s32 	%rd9, %r40, 4;
	add.s64 	%rd10, %rd6, %rd9;
	.pragma "used_bytes_mask 7";
	ld.global.u32 	%r41, [%rd10];
	bfe.u32 	%r42, %r41, 0, 8;
	cvt.u16.u32 	%rs7, %r42;
	and.b16  	%rs8, %rs7, 255;
	bfe.u32 	%r43, %r41, 8, 8;
	cvt.u16.u32 	%rs9, %r43;
	and.b16  	%rs10, %rs9, 255;
	bfe.u32 	%r44, %r41, 16, 8;
	cvt.u16.u32 	%rs11, %r44;
	and.b16  	%rs12, %rs11, 255;
	cvt.rn.f32.u16 	%f10, %rs8;
	cvt.rn.f32.u16 	%f11, %rs10;
	cvt.rn.f32.u16 	%f12, %rs12;
	add.s32 	%r45, %r22, 1;
	setp.lt.s32 	%p10, %r22, -1;
	setp.lt.s32 	%p11, %r45, %r158;
	selp.b32 	%r46, %r45, %r24, %p11;
	selp.b32 	%r47, 0, %r46, %p10;
	add.s32 	%r48, %r47, %r32;
	mul.wide.s32 	%rd11, %r48, 4;
	add.s64 	%rd12, %rd6, %rd11;
	.pragma "used_bytes_mask 7";
	ld.global.u32 	%r49, [%rd12];
	bfe.u32 	%r50, %r49, 0, 8;
	cvt.u16.u32 	%rs13, %r50;
	and.b16  	%rs14, %rs13, 255;
	bfe.u32 	%r51, %r49, 8, 8;
	cvt.u16.u32 	%rs15, %r51;
	and.b16  	%rs16, %rs15, 255;
	bfe.u32 	%r52, %r49, 16, 8;
	cvt.u16.u32 	%rs17, %r52;
	and.b16  	%rs18, %rs17, 255;
	cvt.rn.f32.u16 	%f13, %rs14;
	cvt.rn.f32.u16 	%f14, %rs16;
	cvt.rn.f32.u16 	%f15, %rs18;
	add.s32 	%r53, %r22, 2;
	setp.lt.s32 	%p12, %r22, -2;
	setp.lt.s32 	%p13, %r53, %r158;
	selp.b32 	%r54, %r53, %r24, %p13;
	selp.b32 	%r55, 0, %r54, %p12;
	add.s32 	%r56, %r55, %r32;
	mul.wide.s32 	%rd13, %r56, 4;
	add.s64 	%rd14, %rd6, %rd13;
	.pragma "used_bytes_mask 7";
	ld.global.u32 	%r57, [%rd14];
	bfe.u32 	%r58, %r57, 0, 8;
	cvt.u16.u32 	%rs19, %r58;
	and.b16  	%rs20, %rs19, 255;
	bfe.u32 	%r59, %r57, 8, 8;
	cvt.u16.u32 	%rs21, %r59;
	and.b16  	%rs22, %rs21, 255;
	bfe.u32 	%r60, %r57, 16, 8;
	cvt.u16.u32 	%rs23, %r60;
	and.b16  	%rs24, %rs23, 255;
	setp.lt.s32 	%p14, %r23, 0;
	setp.lt.s32 	%p15, %r23, %r159;
	selp.b32 	%r61, %r23, %r25, %p15;
	selp.b32 	%r62, 0, %r61, %p14;
	mul.lo.s32 	%r63, %r62, %r158;
	add.s32 	%r64, %r28, %r63;
	mul.wide.s32 	%rd15, %r64, 4;
	add.s64 	%rd16, %rd6, %rd15;
	.pragma "used_bytes_mask 7";
	ld.global.u32 	%r65, [%rd16];
	bfe.u32 	%r66, %r65, 0, 8;
	cvt.u16.u32 	%rs25, %r66;
	and.b16  	%rs26, %rs25, 255;
	bfe.u32 	%r67, %r65, 8, 8;
	cvt.u16.u32 	%rs27, %r67;
	and.b16  	%rs28, %rs27, 255;
	bfe.u32 	%r68, %r65, 16, 8;
	cvt.u16.u32 	%rs29, %r68;
	and.b16  	%rs30, %rs29, 255;
	cvt.rn.f32.u16 	%f16, %rs26;
	cvt.rn.f32.u16 	%f17, %rs28;
	cvt.rn.f32.u16 	%f18, %rs30;
	add.s32 	%r69, %r39, %r63;
	mul.wide.s32 	%rd17, %r69, 4;
	add.s64 	%rd18, %rd6, %rd17;
	.pragma "used_bytes_mask 7";
	ld.global.u32 	%r70, [%rd18];
	bfe.u32 	%r71, %r70, 0, 8;
	cvt.u16.u32 	%rs31, %r71;
	and.b16  	%rs32, %rs31, 255;
	bfe.u32 	%r72, %r70, 8, 8;
	cvt.u16.u32 	%rs33, %r72;
	and.b16  	%rs34, %rs33, 255;
	bfe.u32 	%r73, %r70, 16, 8;
	cvt.u16.u32 	%rs35, %r73;
	and.b16  	%rs36, %rs35, 255;
	cvt.rn.f32.u16 	%f19, %rs32;
	cvt.rn.f32.u16 	%f20, %rs34;
	cvt.rn.f32.u16 	%f21, %rs36;
	add.s32 	%r74, %r47, %r63;
	mul.wide.s32 	%rd19, %r74, 4;
	add.s64 	%rd20, %rd6, %rd19;
	.pragma "used_bytes_mask 7";
	ld.global.u32 	%r75, [%rd20];
	bfe.u32 	%r76, %r75, 0, 8;
	cvt.u16.u32 	%rs37, %r76;
	and.b16  	%rs38, %rs37, 255;
	bfe.u32 	%r77, %r75, 8, 8;
	cvt.u16.u32 	%rs39, %r77;
	and.b16  	%rs40, %rs39, 255;
	bfe.u32 	%r78, %r75, 16, 8;
	cvt.u16.u32 	%rs41, %r78;
	and.b16  	%rs42, %rs41, 255;
	cvt.rn.f32.u16 	%f22, %rs38;
	cvt.rn.f32.u16 	%f23, %rs40;
	cvt.rn.f32.u16 	%f24, %rs42;
	add.s32 	%r79, %r55, %r63;
	mul.wide.s32 	%rd21, %r79, 4;
	add.s64 	%rd22, %rd6, %rd21;
	.pragma "used_bytes_mask 7";
	ld.global.u32 	%r80, [%rd22];
	bfe.u32 	%r81, %r80, 0, 8;
	cvt.u16.u32 	%rs43, %r81;
	and.b16  	%rs44, %rs43, 255;
	bfe.u32 	%r82, %r80, 8, 8;
	cvt.u16.u32 	%rs45, %r82;
	and.b16  	%rs46, %rs45, 255;
	bfe.u32 	%r83, %r80, 16, 8;
	cvt.u16.u32 	%rs47, %r83;
	and.b16  	%rs48, %rs47, 255;
	add.s32 	%r84, %r23, 1;
	setp.lt.s32 	%p16, %r23, -1;
	setp.lt.s32 	%p17, %r84, %r159;
	selp.b32 	%r85, %r84, %r25, %p17;
	selp.b32 	%r86, 0, %r85, %p16;
	mul.lo.s32 	%r87, %r86, %r158;
	add.s32 	%r88, %r28, %r87;
	mul.wide.s32 	%rd23, %r88, 4;
	add.s64 	%rd24, %rd6, %rd23;
	.pragma "used_bytes_mask 7";
	ld.global.u32 	%r89, [%rd24];
	bfe.u32 	%r90, %r89, 0, 8;
	cvt.u16.u32 	%rs49, %r90;
	and.b16  	%rs50, %rs49, 255;
	bfe.u32 	%r91, %r89, 8, 8;
	cvt.u16.u32 	%rs51, %r91;
	and.b16  	%rs52, %rs51, 255;
	bfe.u32 	%r92, %r89, 16, 8;
	cvt.u16.u32 	%rs53, %r92;
	and.b16  	%rs54, %rs53, 255;
	cvt.rn.f32.u16 	%f25, %rs50;
	cvt.rn.f32.u16 	%f26, %rs52;
	cvt.rn.f32.u16 	%f27, %rs54;
	add.s32 	%r93, %r39, %r87;
	mul.wide.s32 	%rd25, %r93, 4;
	add.s64 	%rd26, %rd6, %rd25;
	.pragma "used_bytes_mask 7";
	ld.global.u32 	%r94, [%rd26];
	bfe.u32 	%r95, %r94, 0, 8;
	cvt.u16.u32 	%rs55, %r95;
	and.b16  	%rs56, %rs55, 255;
	bfe.u32 	%r96, %r94, 8, 8;
	cvt.u16.u32 	%rs57, %r96;
	and.b16  	%rs58, %rs57, 255;
	bfe.u32 	%r97, %r94, 16, 8;
	cvt.u16.u32 	%rs59, %r97;
	and.b16  	%rs60, %rs59, 255;
	cvt.rn.f32.u16 	%f28, %rs56;
	cvt.rn.f32.u16 	%f29, %rs58;
	cvt.rn.f32.u16 	%f30, %rs60;
	add.s32 	%r98, %r47, %r87;
	mul.wide.s32 	%rd27, %r98, 4;
	add.s64 	%rd28, %rd6, %rd27;
	.pragma "used_bytes_mask 7";
	ld.global.u32 	%r99, [%rd28];
	bfe.u32 	%r100, %r99, 0, 8;
	cvt.u16.u32 	%rs61, %r100;
	and.b16  	%rs62, %rs61, 255;
	bfe.u32 	%r101, %r99, 8, 8;
	cvt.u16.u32 	%rs63, %r101;
	and.b16  	%rs64, %rs63, 255;
	bfe.u32 	%r102, %r99, 16, 8;
	cvt.u16.u32 	%rs65, %r102;
	and.b16  	%rs66, %rs65, 255;
	cvt.rn.f32.u16 	%f31, %rs62;
	cvt.rn.f32.u16 	%f32, %rs64;
	cvt.rn.f32.u16 	%f33, %rs66;
	add.s32 	%r103, %r55, %r87;
	mul.wide.s32 	%rd29, %r103, 4;
	add.s64 	%rd30, %rd6, %rd29;
	.pragma "used_bytes_mask 7";
	ld.global.u32 	%r104, [%rd30];
	bfe.u32 	%r105, %r104, 0, 8;
	cvt.u16.u32 	%rs67, %r105;
	and.b16  	%rs68, %rs67, 255;
	bfe.u32 	%r106, %r104, 8, 8;
	cvt.u16.u32 	%rs69, %r106;
	and.b16  	%rs70, %rs69, 255;
	bfe.u32 	%r107, %r104, 16, 8;
	cvt.u16.u32 	%rs71, %r107;
	and.b16  	%rs72, %rs71, 255;
	add.s32 	%r108, %r23, 2;
	setp.lt.s32 	%p18, %r23, -2;
	setp.lt.s32 	%p19, %r108, %r159;
	selp.b32 	%r109, %r108, %r25, %p19;
	selp.b32 	%r110, 0, %r109, %p18;
	mul.lo.s32 	%r111, %r110, %r158;
	add.s32 	%r112, %r28, %r111;
	mul.wide.s32 	%rd31, %r112, 4;
	add.s64 	%rd32, %rd6, %rd31;
	.pragma "used_bytes_mask 7";
	ld.global.u32 	%r113, [%rd32];
	bfe.u32 	%r114, %r113, 0, 8;
	cvt.u16.u32 	%rs73, %r114;
	and.b16  	%rs74, %rs73, 255;
	bfe.u32 	%r115, %r113, 8, 8;
	cvt.u16.u32 	%rs75, %r115;
	and.b16  	%rs76, %rs75, 255;
	bfe.u32 	%r116, %r113, 16, 8;
	cvt.u16.u32 	%rs77, %r116;
	and.b16  	%rs78, %rs77, 255;
	cvt.rn.f32.u16 	%f34, %rs74;
	cvt.rn.f32.u16 	%f35, %rs76;
	cvt.rn.f32.u16 	%f36, %rs78;
	add.s32 	%r117, %r39, %r111;
	mul.wide.s32 	%rd33, %r117, 4;
	add.s64 	%rd34, %rd6, %rd33;
	.pragma "used_bytes_mask 7";
	ld.global.u32 	%r118, [%rd34];
	bfe.u32 	%r119, %r118, 0, 8;
	cvt.u16.u32 	%rs79, %r119;
	and.b16  	%rs80, %rs79, 255;
	bfe.u32 	%r120, %r118, 8, 8;
	cvt.u16.u32 	%rs81, %r120;
	and.b16  	%rs82, %rs81, 255;
	bfe.u32 	%r121, %r118, 16, 8;
	cvt.u16.u32 	%rs83, %r121;
	and.b16  	%rs84, %rs83, 255;
	cvt.rn.f32.u16 	%f37, %rs80;
	cvt.rn.f32.u16 	%f38, %rs82;
	cvt.rn.f32.u16 	%f39, %rs84;
	add.s32 	%r122, %r47, %r111;
	mul.wide.s32 	%rd35, %r122, 4;
	add.s64 	%rd36, %rd6, %rd35;
	.pragma "used_bytes_mask 7";
	ld.global.u32 	%r123, [%rd36];
	bfe.u32 	%r124, %r123, 0, 8;
	cvt.u16.u32 	%rs85, %r124;
	and.b16  	%rs86, %rs85, 255;
	bfe.u32 	%r125, %r123, 8, 8;
	cvt.u16.u32 	%rs87, %r125;
	and.b16  	%rs88, %rs87, 255;
	bfe.u32 	%r126, %r123, 16, 8;
	cvt.u16.u32 	%rs89, %r126;
	and.b16  	%rs90, %rs89, 255;
	cvt.rn.f32.u16 	%f40, %rs86;
	cvt.rn.f32.u16 	%f41, %rs88;
	cvt.rn.f32.u16 	%f42, %rs90;
	add.s32 	%r127, %r55, %r111;
	mul.wide.s32 	%rd37, %r127, 4;
	add.s64 	%rd38, %rd6, %rd37;
	ld.global.u32 	%r128, [%rd38];
	bfe.u32 	%r129, %r128, 0, 8;
	cvt.u16.u32 	%rs91, %r129;
	and.b16  	%rs92, %rs91, 255;
	bfe.u32 	%r130, %r128, 8, 8;
	cvt.u16.u32 	%rs93, %r130;
	and.b16  	%rs94, %rs93, 255;
	bfe.u32 	%r131, %r128, 16, 8;
	cvt.u16.u32 	%rs95, %r131;
	and.b16  	%rs96, %rs95, 255;
	cvt.rn.f64.u16 	%fd6, %rs8;
	cvt.f64.f32 	%fd7, %f4;
	mul.f64 	%fd8, %fd7, 0d3FE0000000000000;
	sub.f32 	%f43, %f13, %f7;
	cvt.f64.f32 	%fd9, %f43;
	cvt.rn.f64.u16 	%fd10, %rs2;
	add.f64 	%fd11, %fd10, %fd10;
	mul.f64 	%fd12, %fd6, 0d4014000000000000;
	sub.f64 	%fd13, %fd11, %fd12;
	cvt.rn.f64.u16 	%fd14, %rs14;
	fma.rn.f64 	%fd15, %fd14, 0d4010000000000000, %fd13;
	cvt.rn.f64.u16 	%fd16, %rs20;
	sub.f64 	%fd17, %fd15, %fd16;
	sub.f32 	%f44, %f10, %f13;
	cvt.f64.f32 	%fd18, %f44;
	fma.rn.f64 	%fd19, %fd18, 0d4008000000000000, %fd16;
	sub.f64 	%fd20, %fd19, %fd10;
	fma.rn.f64 	%fd21, %fd20, %fd7, %fd17;
	fma.rn.f64 	%fd22, %fd21, %fd7, %fd9;
	fma.rn.f64 	%fd23, %fd8, %fd22, %fd6;
	cvt.rn.f32.f64 	%f45, %fd23;
	setp.le.f32 	%p20, %f45, 0f437F0000;
	setp.ge.f32 	%p21, %f45, 0f00000000;
	and.pred  	%p22, %p20, %p21;
	selp.u32 	%r132, 1, 0, %p22;
	cvt.rn.f32.u32 	%f46, %r132;
	setp.gt.f32 	%p23, %f45, 0f437F0000;
	selp.f32 	%f47, 0f437F0000, 0f00000000, %p23;
	fma.rn.f32 	%f48, %f45, %f46, %f47;
	add.f32 	%f49, %f48, 0f00000000;
	cvt.rn.f64.u16 	%fd24, %rs32;
	sub.f32 	%f50, %f22, %f16;
	cvt.f64.f32 	%fd25, %f50;
	cvt.rn.f64.u16 	%fd26, %rs26;
	add.f64 	%fd27, %fd26, %fd26;
	mul.f64 	%fd28, %fd24, 0d4014000000000000;
	sub.f64 	%fd29, %fd27, %fd28;
	cvt.rn.f64.u16 	%fd30, %rs38;
	fma.rn.f64 	%fd31, %fd30, 0d4010000000000000, %fd29;
	cvt.rn.f64.u16 	%fd32, %rs44;
	sub.f64 	%fd33, %fd31, %fd32;
	sub.f32 	%f51, %f19, %f22;
	cvt.f64.f32 	%fd34, %f51;
	fma.rn.f64 	%fd35, %fd34, 0d4008000000000000, %fd32;
	sub.f64 	%fd36, %fd35, %fd26;
	fma.rn.f64 	%fd37, %fd36, %fd7, %fd33;
	fma.rn.f64 	%fd38, %fd37, %fd7, %fd25;
	fma.rn.f64 	%fd39, %fd8, %fd38, %fd24;
	cvt.rn.f32.f64 	%f52, %fd39;
	setp.le.f32 	%p24, %f52, 0f437F0000;
	setp.ge.f32 	%p25, %f52, 0f00000000;
	and.pred  	%p26, %p24, %p25;
	selp.u32 	%r133, 1, 0, %p26;
	cvt.rn.f32.u32 	%f53, %r133;
	setp.gt.f32 	%p27, %f52, 0f437F0000;
	selp.f32 	%f54, 0f437F0000, 0f00000000, %p27;
	fma.rn.f32 	%f55, %f52, %f53, %f54;
	add.f32 	%f56, %f55, 0f00000000;
	cvt.rn.f64.u16 	%fd40, %rs56;
	sub.f32 	%f57, %f31, %f25;
	cvt.f64.f32 	%fd41, %f57;
	cvt.rn.f64.u16 	%fd42, %rs50;
	add.f64 	%fd43, %fd42, %fd42;
	mul.f64 	%fd44, %fd40, 0d4014000000000000;
	sub.f64 	%fd45, %fd43, %fd44;
	cvt.rn.f64.u16 	%fd46, %rs62;
	fma.rn.f64 	%fd47, %fd46, 0d4010000000000000, %fd45;
	cvt.rn.f64.u16 	%fd48, %rs68;
	sub.f64 	%fd49, %fd47, %fd48;
	sub.f32 	%f58, %f28, %f31;
	cvt.f64.f32 	%fd50, %f58;
	fma.rn.f64 	%fd51, %fd50, 0d4008000000000000, %fd48;
	sub.f64 	%fd52, %fd51, %fd42;
	fma.rn.f64 	%fd53, %fd52, %fd7, %fd49;
	fma.rn.f64 	%fd54, %fd53, %fd7, %fd41;
	fma.rn.f64 	%fd55, %fd8, %fd54, %fd40;
	cvt.rn.f32.f64 	%f59, %fd55;
	setp.le.f32 	%p28, %f59, 0f437F0000;
	setp.ge.f32 	%p29, %f59, 0f00000000;
	and.pred  	%p30, %p28, %p29;
	selp.u32 	%r134, 1, 0, %p30;
	cvt.rn.f32.u32 	%f60, %r134;
	setp.gt.f32 	%p31, %f59, 0f437F0000;
	selp.f32 	%f61, 0f437F0000, 0f00000000, %p31;
	fma.rn.f32 	%f62, %f59, %f60, %f61;
	add.f32 	%f63, %f62, 0f00000000;
	cvt.rn.f64.u16 	%fd56, %rs80;
	sub.f32 	%f64, %f40, %f34;
	cvt.f64.f32 	%fd57, %f64;
	cvt.rn.f64.u16 	%fd58, %rs74;
	add.f64 	%fd59, %fd58, %fd58;
	mul.f64 	%fd60, %fd56, 0d4014000000000000;
	sub.f64 	%fd61, %fd59, %fd60;
	cvt.rn.f64.u16 	%fd62, %rs86;
	fma.rn.f64 	%fd63, %fd62, 0d4010000000000000, %fd61;
	cvt.rn.f64.u16 	%fd64, %rs92;
	sub.f64 	%fd65, %fd63, %fd64;
	sub.f32 	%f65, %f37, %f40;
	cvt.f64.f32 	%fd66, %f65;
	fma.rn.f64 	%fd67, %fd66, 0d4008000000000000, %fd64;
	sub.f64 	%fd68, %fd67, %fd58;
	fma.rn.f64 	%fd69, %fd68, %fd7, %fd65;
	fma.rn.f64 	%fd70, %fd69, %fd7, %fd57;
	fma.rn.f64 	%fd71, %fd8, %fd70, %fd56;
	cvt.rn.f32.f64 	%f66, %fd71;
	setp.le.f32 	%p32, %f66, 0f437F0000;
	setp.ge.f32 	%p33, %f66, 0f00000000;
	and.pred  	%p34, %p32, %p33;
	selp.u32 	%r135, 1, 0, %p34;
	cvt.rn.f32.u32 	%f67, %r135;
	setp.gt.f32 	%p35, %f66, 0f437F0000;
	selp.f32 	%f68, 0f437F0000, 0f00000000, %p35;
	fma.rn.f32 	%f69, %f66, %f67, %f68;
	add.f32 	%f70, %f69, 0f00000000;
	cvt.f64.f32 	%fd72, %f56;
	cvt.f64.f32 	%fd73, %f6;
	mul.f64 	%fd74, %fd73, 0d3FE0000000000000;
	sub.f32 	%f71, %f63, %f49;
	cvt.f64.f32 	%fd75, %f71;
	cvt.f64.f32 	%fd76, %f49;
	add.f64 	%fd77, %fd76, %fd76;
	mul.f64 	%fd78, %fd72, 0d4014000000000000;
	sub.f64 	%fd79, %fd77, %fd78;
	cvt.f64.f32 	%fd80, %f63;
	fma.rn.f64 	%fd81, %fd80, 0d4010000000000000, %fd79;
	cvt.f64.f32 	%fd82, %f70;
	sub.f64 	%fd83, %fd81, %fd82;
	sub.f32 	%f72, %f56, %f63;
	cvt.f64.f32 	%fd84, %f72;
	fma.rn.f64 	%fd85, %fd84, 0d4008000000000000, %fd82;
	sub.f64 	%fd86, %fd85, %fd76;
	fma.rn.f64 	%fd87, %fd86, %fd73, %fd83;
	fma.rn.f64 	%fd88, %fd87, %fd73, %fd75;
	fma.rn.f64 	%fd89, %fd74, %fd88, %fd72;
	cvt.rn.f32.f64 	%f73, %fd89;
	setp.le.f32 	%p36, %f73, 0f437F0000;
	setp.ge.f32 	%p37, %f73, 0f00000000;
	and.pred  	%p38, %p36, %p37;
	selp.u32 	%r136, 1, 0, %p38;
	cvt.rn.f32.u32 	%f74, %r136;
	setp.gt.f32 	%p39, %f73, 0f437F0000;
	selp.f32 	%f75, 0f437F0000, 0f00000000, %p39;
	fma.rn.f32 	%f76, %f73, %f74, %f75;
	add.f32 	%f77, %f76, 0f00000000;
	cvt.rzi.u32.f32 	%r137, %f77;
	cvt.u16.u32 	%rs97, %r137;
	and.b16  	%rs98, %rs97, 255;
	cvt.rn.f64.u16 	%fd90, %rs10;
	sub.f32 	%f78, %f14, %f8;
	cvt.f64.f32 	%fd91, %f78;
	cvt.rn.f64.u16 	%fd92, %rs4;
	add.f64 	%fd93, %fd92, %fd92;
	mul.f64 	%fd94, %fd90, 0d4014000000000000;
	sub.f64 	%fd95, %fd93, %fd94;
	cvt.rn.f64.u16 	%fd96, %rs16;
	fma.rn.f64 	%fd97, %fd96, 0d4010000000000000, %fd95;
	cvt.rn.f64.u16 	%fd98, %rs22;
	sub.f64 	%fd99, %fd97, %fd98;
	sub.f32 	%f79, %f11, %f14;
	cvt.f64.f32 	%fd100, %f79;
	fma.rn.f64 	%fd101, %fd100, 0d4008000000000000, %fd98;
	sub.f64 	%fd102, %fd101, %fd92;
	fma.rn.f64 	%fd103, %fd102, %fd7, %fd99;
	fma.rn.f64 	%fd104, %fd103, %fd7, %fd91;
	fma.rn.f64 	%fd105, %fd8, %fd104, %fd90;
	cvt.rn.f32.f64 	%f80, %fd105;
	setp.le.f32 	%p40, %f80, 0f437F0000;
	setp.ge.f32 	%p41, %f80, 0f00000000;
	and.pred  	%p42, %p40, %p41;
	selp.u32 	%r138, 1, 0, %p42;
	cvt.rn.f32.u32 	%f81, %r138;
	setp.gt.f32 	%p43, %f80, 0f437F0000;
	selp.f32 	%f82, 0f437F0000, 0f00000000, %p43;
	fma.rn.f32 	%f83, %f80, %f81, %f82;
	add.f32 	%f84, %f83, 0f00000000;
	cvt.rn.f64.u16 	%fd106, %rs34;
	sub.f32 	%f85, %f23, %f17;
	cvt.f64.f32 	%fd107, %f85;
	cvt.rn.f64.u16 	%fd108, %rs28;
	add.f64 	%fd109, %fd108, %fd108;
	mul.f64 	%fd110, %fd106, 0d4014000000000000;
	sub.f64 	%fd111, %fd109, %fd110;
	cvt.rn.f64.u16 	%fd112, %rs40;
	fma.rn.f64 	%fd113, %fd112, 0d4010000000000000, %fd111;
	cvt.rn.f64.u16 	%fd114, %rs46;
	sub.f64 	%fd115, %fd113, %fd114;
	sub.f32 	%f86, %f20, %f23;
	cvt.f64.f32 	%fd116, %f86;
	fma.rn.f64 	%fd117, %fd116, 0d4008000000000000, %fd114;
	sub.f64 	%fd118, %fd117, %fd108;
	fma.rn.f64 	%fd119, %fd118, %fd7, %fd115;
	fma.rn.f64 	%fd120, %fd119, %fd7, %fd107;
	fma.rn.f64 	%fd121, %fd8, %fd120, %fd106;
	cvt.rn.f32.f64 	%f87, %fd121;
	setp.le.f32 	%p44, %f87, 0f437F0000;
	setp.ge.f32 	%p45, %f87, 0f00000000;
	and.pred  	%p46, %p44, %p45;
	selp.u32 	%r139, 1, 0, %p46;
	cvt.rn.f32.u32 	%f88, %r139;
	setp.gt.f32 	%p47, %f87, 0f437F0000;
	selp.f32 	%f89, 0f437F0000, 0f00000000, %p47;
	fma.rn.f32 	%f90, %f87, %f88, %f89;
	add.f32 	%f91, %f90, 0f00000000;
	cvt.rn.f64.u16 	%fd122, %rs58;
	sub.f32 	%f92, %f32, %f26;
	cvt.f64.f32 	%fd123, %f92;
	cvt.rn.f64.u16 	%fd124, %rs52;
	add.f64 	%fd125, %fd124, %fd124;
	mul.f64 	%fd126, %fd122, 0d4014000000000000;
	sub.f64 	%fd127, %fd125, %fd126;
	cvt.rn.f64.u16 	%fd128, %rs64;
	fma.rn.f64 	%fd129, %fd128, 0d4010000000000000, %fd127;
	cvt.rn.f64.u16 	%fd130, %rs70;
	sub.f64 	%fd131, %fd129, %fd130;
	sub.f32 	%f93, %f29, %f32;
	cvt.f64.f32 	%fd132, %f93;
	fma.rn.f64 	%fd133, %fd132, 0d4008000000000000, %fd130;
	sub.f64 	%fd134, %fd133, %fd124;
	fma.rn.f64 	%fd135, %fd134, %fd7, %fd131;
	fma.rn.f64 	%fd136, %fd135, %fd7, %fd123;
	fma.rn.f64 	%fd137, %fd8, %fd136, %fd122;
	cvt.rn.f32.f64 	%f94, %fd137;
	setp.le.f32 	%p48, %f94, 0f437F0000;
	setp.ge.f32 	%p49, %f94, 0f00000000;
	and.pred  	%p50, %p48, %p49;
	selp.u32 	%r140, 1, 0, %p50;
	cvt.rn.f32.u32 	%f95, %r140;
	setp.gt.f32 	%p51, %f94, 0f437F0000;
	selp.f32 	%f96, 0f437F0000, 0f00000000, %p51;
	fma.rn.f32 	%f97, %f94, %f95, %f96;
	add.f32 	%f98, %f97, 0f00000000;
	cvt.rn.f64.u16 	%fd138, %rs82;
	sub.f32 	%f99, %f41, %f35;
	cvt.f64.f32 	%fd139, %f99;
	cvt.rn.f64.u16 	%fd140, %rs76;
	add.f64 	%fd141, %fd140, %fd140;
	mul.f64 	%fd142, %fd138, 0d4014000000000000;
	sub.f64 	%fd143, %fd141, %fd142;
	cvt.rn.f64.u16 	%fd144, %rs88;
	fma.rn.f64 	%fd145, %fd144, 0d4010000000000000, %fd143;
	cvt.rn.f64.u16 	%fd146, %rs94;
	sub.f64 	%fd147, %fd145, %fd146;
	sub.f32 	%f100, %f38, %f41;
	cvt.f64.f32 	%fd148, %f100;
	fma.rn.f64 	%fd149, %fd148, 0d4008000000000000, %fd146;
	sub.f64 	%fd150, %fd149, %fd140;
	fma.rn.f64 	%fd151, %fd150, %fd7, %fd147;
	fma.rn.f64 	%fd152, %fd151, %fd7, %fd139;
	fma.rn.f64 	%fd153, %fd8, %fd152, %fd138;
	cvt.rn.f32.f64 	%f101, %fd153;
	setp.le.f32 	%p52, %f101, 0f437F0000;
	setp.ge.f32 	%p53, %f101, 0f00000000;
	and.pred  	%p54, %p52, %p53;
	selp.u32 	%r141, 1, 0, %p54;
	cvt.rn.f32.u32 	%f102, %r141;
	setp.gt.f32 	%p55, %f101, 0f437F0000;
	selp.f32 	%f103, 0f437F0000, 0f00000000, %p55;
	fma.rn.f32 	%f104, %f101, %f102, %f103;
	add.f32 	%f105, %f104, 0f00000000;
	cvt.f64.f32 	%fd154, %f91;
	sub.f32 	%f106, %f98, %f84;
	cvt.f64.f32 	%fd155, %f106;
	cvt.f64.f32 	%fd156, %f84;
	add.f64 	%fd157, %fd156, %fd156;
	mul.f64 	%fd158, %fd154, 0d4014000000000000;
	sub.f64 	%fd159, %fd157, %fd158;
	cvt.f64.f32 	%fd160, %f98;
	fma.rn.f64 	%fd161, %fd160, 0d4010000000000000, %fd159;
	cvt.f64.f32 	%fd162, %f105;
	sub.f64 	%fd163, %fd161, %fd162;
	sub.f32 	%f107, %f91, %f98;
	cvt.f64.f32 	%fd164, %f107;
	fma.rn.f64 	%fd165, %fd164, 0d4008000000000000, %fd162;
	sub.f64 	%fd166, %fd165, %fd156;
	fma.rn.f64 	%fd167, %fd166, %fd73, %fd163;
	fma.rn.f64 	%fd168, %fd167, %fd73, %fd155;
	fma.rn.f64 	%fd169, %fd74, %fd168, %fd154;
	cvt.rn.f32.f64 	%f108, %fd169;
	setp.le.f32 	%p56, %f108, 0f437F0000;
	setp.ge.f32 	%p57, %f108, 0f00000000;
	and.pred  	%p58, %p56, %p57;
	selp.u32 	%r142, 1, 0, %p58;
	cvt.rn.f32.u32 	%f109, %r142;
	setp.gt.f32 	%p59, %f108, 0f437F0000;
	selp.f32 	%f110, 0f437F0000, 0f00000000, %p59;
	fma.rn.f32 	%f111, %f108, %f109, %f110;
	add.f32 	%f112, %f111, 0f00000000;
	cvt.rzi.u32.f32 	%r143, %f112;
	cvt.u16.u32 	%rs99, %r143;
	and.b16  	%rs100, %rs99, 255;
	cvt.rn.f64.u16 	%fd170, %rs12;
	sub.f32 	%f113, %f15, %f9;
	cvt.f64.f32 	%fd171, %f113;
	cvt.rn.f64.u16 	%fd172, %rs6;
	add.f64 	%fd173, %fd172, %fd172;
	mul.f64 	%fd174, %fd170, 0d4014000000000000;
	sub.f64 	%fd175, %fd173, %fd174;
	cvt.rn.f64.u16 	%fd176, %rs18;
	fma.rn.f64 	%fd177, %fd176, 0d4010000000000000, %fd175;
	cvt.rn.f64.u16 	%fd178, %rs24;
	sub.f64 	%fd179, %fd177, %fd178;
	sub.f32 	%f114, %f12, %f15;
	cvt.f64.f32 	%fd180, %f114;
	fma.rn.f64 	%fd181, %fd180, 0d4008000000000000, %fd178;
	sub.f64 	%fd182, %fd181, %fd172;
	fma.rn.f64 	%fd183, %fd182, %fd7, %fd179;
	fma.rn.f64 	%fd184, %fd183, %fd7, %fd171;
	fma.rn.f64 	%fd185, %fd8, %fd184, %fd170;
	cvt.rn.f32.f64 	%f115, %fd185;
	setp.le.f32 	%p60, %f115, 0f437F0000;
	setp.ge.f32 	%p61, %f115, 0f00000000;
	and.pred  	%p62, %p60, %p61;
	selp.u32 	%r144, 1, 0, %p62;
	cvt.rn.f32.u32 	%f116, %r144;
	setp.gt.f32 	%p63, %f115, 0f437F0000;
	selp.f32 	%f117, 0f437F0000, 0f00000000, %p63;
	fma.rn.f32 	%f118, %f115, %f116, %f117;
	add.f32 	%f119, %f118, 0f00000000;
	cvt.rn.f64.u16 	%fd186, %rs36;
	sub.f32 	%f120, %f24, %f18;
	cvt.f64.f32 	%fd187, %f120;
	cvt.rn.f64.u16 	%fd188, %rs30;
	add.f64 	%fd189, %fd188, %fd188;
	mul.f64 	%fd190, %fd186, 0d4014000000000000;
	sub.f64 	%fd191, %fd189, %fd190;
	cvt.rn.f64.u16 	%fd192, %rs42;
	fma.rn.f64 	%fd193, %fd192, 0d4010000000000000, %fd191;
	cvt.rn.f64.u16 	%fd194, %rs48;
	sub.f64 	%fd195, %fd193, %fd194;
	sub.f32 	%f121, %f21, %f24;
	cvt.f64.f32 	%fd196, %f121;
	fma.rn.f64 	%fd197, %fd196, 0d4008000000000000, %fd194;
	sub.f64 	%fd198, %fd197, %fd188;
	fma.rn.f64 	%fd199, %fd198, %fd7, %fd195;
	fma.rn.f64 	%fd200, %fd199, %fd7, %fd187;
	fma.rn.f64 	%fd201, %fd8, %fd200, %fd186;
	cvt.rn.f32.f64 	%f122, %fd201;
	setp.le.f32 	%p64, %f122, 0f437F0000;
	setp.ge.f32 	%p65, %f122, 0f00000000;
	and.pred  	%p66, %p64, %p65;
	selp.u32 	%r145, 1, 0, %p66;
	cvt.rn.f32.u32 	%f123, %r145;
	setp.gt.f32 	%p67, %f122, 0f437F0000;
	selp.f32 	%f124, 0f437F0000, 0f00000000, %p67;
	fma.rn.f32 	%f125, %f122, %f123, %f124;
	add.f32 	%f126, %f125, 0f00000000;
	cvt.rn.f64.u16 	%fd202, %rs60;
	sub.f32 	%f127, %f33, %f27;
	cvt.f64.f32 	%fd203, %f127;
	cvt.rn.f64.u16 	%fd204, %rs54;
	add.f64 	%fd205, %fd204, %fd204;
	mul.f64 	%fd206, %fd202, 0d4014000000000000;
	sub.f64 	%fd207, %fd205, %fd206;
	cvt.rn.f64.u16 	%fd208, %rs66;
	fma.rn.f64 	%fd209, %fd208, 0d4010000000000000, %fd207;
	cvt.rn.f64.u16 	%fd210, %rs72;
	sub.f64 	%fd211, %fd209, %fd210;
	sub.f32 	%f128, %f30, %f33;
	cvt.f64.f32 	%fd212, %f128;
	fma.rn.f64 	%fd213, %fd212, 0d4008000000000000, %fd210;
	sub.f64 	%fd214, %fd213, %fd204;
	fma.rn.f64 	%fd215, %fd214, %fd7, %fd211;
	fma.rn.f64 	%fd216, %fd215, %fd7, %fd203;
	fma.rn.f64 	%fd217, %fd8, %fd216, %fd202;
	cvt.rn.f32.f64 	%f129, %fd217;
	setp.le.f32 	%p68, %f129, 0f437F0000;
	setp.ge.f32 	%p69, %f129, 0f00000000;
	and.pred  	%p70, %p68, %p69;
	selp.u32 	%r146, 1, 0, %p70;
	cvt.rn.f32.u32 	%f130, %r146;
	setp.gt.f32 	%p71, %f129, 0f437F0000;
	selp.f32 	%f131, 0f437F0000, 0f00000000, %p71;
	fma.rn.f32 	%f132, %f129, %f130, %f131;
	add.f32 	%f133, %f132, 0f00000000;
	cvt.rn.f64.u16 	%fd218, %rs84;
	sub.f32 	%f134, %f42, %f36;
	cvt.f64.f32 	%fd219, %f134;
	cvt.rn.f64.u16 	%fd220, %rs78;
	add.f64 	%fd221, %fd220, %fd220;
	mul.f64 	%fd222, %fd218, 0d4014000000000000;
	sub.f64 	%fd223, %fd221, %fd222;
	cvt.rn.f64.u16 	%fd224, %rs90;
	fma.rn.f64 	%fd225, %fd224, 0d4010000000000000, %fd223;
	cvt.rn.f64.u16 	%fd226, %rs96;
	sub.f64 	%fd227, %fd225, %fd226;
	sub.f32 	%f135, %f39, %f42;
	cvt.f64.f32 	%fd228, %f135;
	fma.rn.f64 	%fd229, %fd228, 0d4008000000000000, %fd226;
	sub.f64 	%fd230, %fd229, %fd220;
	fma.rn.f64 	%fd231, %fd230, %fd7, %fd227;
	fma.rn.f64 	%fd232, %fd231, %fd7, %fd219;
	fma.rn.f64 	%fd233, %fd8, %fd232, %fd218;
	cvt.rn.f32.f64 	%f136, %fd233;
	setp.le.f32 	%p72, %f136, 0f437F0000;
	setp.ge.f32 	%p73, %f136, 0f00000000;
	and.pred  	%p74, %p72, %p73;
	selp.u32 	%r147, 1, 0, %p74;
	cvt.rn.f32.u32 	%f137, %r147;
	setp.gt.f32 	%p75, %f136, 0f437F0000;
	selp.f32 	%f138, 0f437F0000, 0f00000000, %p75;
	fma.rn.f32 	%f139, %f136, %f137, %f138;
	add.f32 	%f140, %f139, 0f00000000;
	cvt.f64.f32 	%fd234, %f126;
	sub.f32 	%f141, %f133, %f119;
	cvt.f64.f32 	%fd235, %f141;
	cvt.f64.f32 	%fd236, %f119;
	add.f64 	%fd237, %fd236, %fd236;
	mul.f64 	%fd238, %fd234, 0d4014000000000000;
	sub.f64 	%fd239, %fd237, %fd238;
	cvt.f64.f32 	%fd240, %f133;
	fma.rn.f64 	%fd241, %fd240, 0d4010000000000000, %fd239;
	cvt.f64.f32 	%fd242, %f140;
	sub.f64 	%fd243, %fd241, %fd242;
	sub.f32 	%f142, %f126, %f133;
	cvt.f64.f32 	%fd244, %f142;
	fma.rn.f64 	%fd245, %fd244, 0d4008000000000000, %fd242;
	sub.f64 	%fd246, %fd245, %fd236;
	fma.rn.f64 	%fd247, %fd246, %fd73, %fd243;
	fma.rn.f64 	%fd248, %fd247, %fd73, %fd235;
	fma.rn.f64 	%fd249, %fd74, %fd248, %fd234;
	cvt.rn.f32.f64 	%f143, %fd249;
	setp.le.f32 	%p76, %f143, 0f437F0000;
	setp.ge.f32 	%p77, %f143, 0f00000000;
	and.pred  	%p78, %p76, %p77;
	selp.u32 	%r148, 1, 0, %p78;
	cvt.rn.f32.u32 	%f144, %r148;
	setp.gt.f32 	%p79, %f143, 0f437F0000;
	selp.f32 	%f145, 0f437F0000, 0f00000000, %p79;
	fma.rn.f32 	%f146, %f143, %f144, %f145;
	add.f32 	%f147, %f146, 0f00000000;
	cvt.rzi.u32.f32 	%r149, %f147;
	cvt.u16.u32 	%rs101, %r149;
	and.b16  	%rs102, %rs101, 255;
	mad.lo.s32 	%r150, %r157, %r21, %r17;
	cvt.s64.s32 	%rd39, %r150;
	mul.wide.s32 	%rd40, %r150, 4;
	add.s64 	%rd41, %rd4, %rd40;
	prmt.b32 	%r151, %r137, %r143, 0x3340U;
	prmt.b32 	%r152, %r149, %r153, 0x3340U;
	prmt.b32 	%r154, %r151, %r152, 0x5410U;
	prmt.b32 	%r155, %r154, %r128, 0x7210U;
	st.global.u32 	[%rd41], %r155;
	cvt.rn.f32.u16 	%f148, %rs98;
	cvt.rn.f32.u16 	%f149, %rs100;
	mul.f32 	%f150, %f149, 0f3F35C28F;
	fma.rn.f32 	%f151, %f148, 0f3E570A3D, %f150;
	cvt.rn.f32.u16 	%f152, %rs102;
	fma.rn.f32 	%f153, %f152, 0f3D8F5C29, %f151;
	cvt.rzi.u32.f32 	%r156, %f153;
	add.s64 	%rd42, %rd5, %rd39;
	st.global.u8 	[%rd42], %r156;
$L__BB4_2:
	ret;

}
	// .globl	_Z54bicubicInterpolation_Shared_Memory_GreyCon_Kernel_RGBAP6RGBA_tPhS0_iiiii
.visible .entry _Z54bicubicInterpolation_Shared_Memory_GreyCon_Kernel_RGBAP6RGBA_tPhS0_iiiii(
	.param .u64 .ptr .align 1 _Z54bicubicInterpolation_Shared_Memory_GreyCon_Kernel_RGBAP6RGBA_tPhS0_iiiii_param_0,
	.param .u64 .ptr .align 1 _Z54bicubicInterpolation_Shared_Memory_GreyCon_Kernel_RGBAP6RGBA_tPhS0_iiiii_param_1,
	.param .u64 .ptr .align 1 _Z54bicubicInterpolation_Shared_Memory_GreyCon_Kernel_RGBAP6RGBA_tPhS0_iiiii_param_2,
	.param .u32 _Z54bicubicInterpolation_Shared_Memory_GreyCon_Kernel_RGBAP6RGBA_tPhS0_iiiii_param_3,
	.param .u32 _Z54bicubicInterpolation_Shared_Memory_GreyCon_Kernel_RGBAP6RGBA_tPhS0_iiiii_param_4,
	.param .u32 _Z54bicubicInterpolation_Shared_Memory_GreyCon_Kernel_RGBAP6RGBA_tPhS0_iiiii_param_5,
	.param .u32 _Z54bicubicInterpolation_Shared_Memory_GreyCon_Kernel_RGBAP6RGBA_tPhS0_iiiii_param_6,
	.param .u32 _Z54bicubicInterpolation_Shared_Memory_GreyCon_Kernel_RGBAP6RGBA_tPhS0_iiiii_param_7
)
{
	.reg .pred 	%p<22>;
	.reg .b16 	%rs<103>;
	.reg .b32 	%r<133>;
	.reg .b32 	%f<111>;
	.reg .b64 	%rd<15>;
	.reg .b64 	%fd<245>;

	ld.param.u64 	%rd3, [_Z54bicubicInterpolation_Shared_Memory_GreyCon_Kernel_RGBAP6RGBA_tPhS0_iiiii_param_2];
	ld.param.u32 	%r11, [_Z54bicubicInterpolation_Shared_Memory_GreyCon_Kernel_RGBAP6RGBA_tPhS0_iiiii_param_4];
	ld.param.u32 	%r12, [_Z54bicubicInterpolation_Shared_Memory_GreyCon_Kernel_RGBAP6RGBA_tPhS0_iiiii_param_5];
	ld.param.u32 	%r13, [_Z54bicubicInterpolation_Shared_Memory_GreyCon_Kernel_RGBAP6RGBA_tPhS0_iiiii_param_6];
	ld.param.u32 	%r14, [_Z54bicubicInterpolation_Shared_Memory_GreyCon_Kernel_RGBAP6RGBA_tPhS0_iiiii_param_7];
	mov.u32 	%r1, %ctaid.y;
	mov.u32 	%r15, %ntid.y;
	mov.u32 	%r16, %tid.y;
	mad.lo.s32 	%r3, %r1, %r15, %r16;
	mov.u32 	%r4, %ctaid.x;
	mov.u32 	%r17, %ntid.x;
	mov.u32 	%r5, %tid.x;
	mad.lo.s32 	%r6, %r4, %r17, %r5;
	div.u32 	%r7, %r17, %r14;
	add.s32 	%r8, %r7, 3;
	div.u32 	%r18, %r15, %r14;
	add.s32 	%r19, %r18, 3;
	setp.ge.u32 	%p1, %r5, %r8;
	setp.ge.u32 	%p2, %r16, %r19;
	or.pred  	%p3, %p1, %p2;
	@%p3 bra 	$L__BB5_2;
	cvta.to.global.u64 	%rd4, %rd3;
	mad.lo.s32 	%r20, %r7, %r4, %r5;
	add.s32 	%r21, %r20, -1;
	mad.lo.s32 	%r22, %r18, %r1, %r16;
	setp.lt.s32 	%p4, %r21, 0;
	setp.lt.s32 	%p5, %r21, %r12;
	add.s32 	%r23, %r12, -1;
	selp.b32 	%r24, %r21, %r23, %p5;
	selp.b32 	%r25, 0, %r24, %p4;
	setp.eq.s32 	%p6, %r22, 0;
	min.s32 	%r26, %r22, %r13;
	add.s32 	%r27, %r26, -1;
	selp.b32 	%r28, 0, %r27, %p6;
	mad.lo.s32 	%r29, %r8, %r16, %r5;
	shl.b32 	%r30, %r29, 2;
	mov.u32 	%r31, s_tile;
	add.s32 	%r32, %r31, %r30;
	mad.lo.s32 	%r33, %r28, %r12, %r25;
	mul.wide.s32 	%rd5, %r33, 4;
	add.s64 	%rd6, %rd4, %rd5;
	ld.global.u32 	%r34, [%rd6];
	st.shared.u32 	[%r32], %r34;
$L__BB5_2:
	ld.param.u32 	%r130, [_Z54bicubicInterpolation_Shared_Memory_GreyCon_Kernel_RGBAP6RGBA_tPhS0_iiiii_param_3];
	bar.sync 	0;
	setp.ge.s32 	%p7, %r3, %r11;
	setp.ge.s32 	%p8, %r6, %r130;
	or.pred  	%p9, %p8, %p7;
	@%p9 bra 	$L__BB5_4;
	ld.param.u32 	%r132, [_Z54bicubicInterpolation_Shared_Memory_GreyCon_Kernel_RGBAP6RGBA_tPhS0_iiiii_param_7];
	ld.param.u32 	%r131, [_Z54bicubicInterpolation_Shared_Memory_GreyCon_Kernel_RGBAP6RGBA_tPhS0_iiiii_param_3];
	ld.param.u64 	%rd14, [_Z54bicubicInterpolation_Shared_Memory_GreyCon_Kernel_RGBAP6RGBA_tPhS0_iiiii_param_1];
	ld.param.u64 	%rd13, [_Z54bicubicInterpolation_Shared_Memory_GreyCon_Kernel_RGBAP6RGBA_tPhS0_iiiii_param_0];
	mov.u32 	%r35, %tid.x;
	cvt.rn.f32.u32 	%f1, %r35;
	add.f32 	%f2, %f1, 0f3F000000;
	cvt.rn.f32.s32 	%f3, %r132;
	div.rn.f32 	%f4, %f2, %f3;
	add.f32 	%f5, %f4, 0fBF000000;
	mov.u32 	%r36, %tid.y;
	cvt.rn.f32.u32 	%f6, %r36;
	add.f32 	%f7, %f6, 0f3F000000;
	div.rn.f32 	%f8, %f7, %f3;
	add.f32 	%f9, %f8, 0fBF000000;
	cvt.rzi.s32.f32 	%r37, %f5;
	cvt.rzi.s32.f32 	%r38, %f9;
	cvt.rn.f32.s32 	%f10, %r37;
	sub.f32 	%f11, %f5, %f10;
	cvt.rn.f32.s32 	%f12, %r38;
	sub.f32 	%f13, %f9, %f12;
	mad.lo.s32 	%r39, %r38, %r8, %r37;
	shl.b32 	%r40, %r39, 2;
	mov.u32 	%r41, s_tile;
	add.s32 	%r42, %r41, %r40;
	.pragma "used_bytes_mask 7";
	ld.shared.u32 	%r43, [%r42];
	bfe.u32 	%r44, %r43, 0, 8;
	cvt.u16.u32 	%rs1, %r44;
	and.b16  	%rs2, %rs1, 255;
	bfe.u32 	%r45, %r43, 8, 8;
	cvt.u16.u32 	%rs3, %r45;
	and.b16  	%rs4, %rs3, 255;
	bfe.u32 	%r46, %r43, 16, 8;
	cvt.u16.u32 	%rs5, %r46;
	and.b16  	%rs6, %rs5, 255;
	cvt.rn.f32.u16 	%f14, %rs2;
	cvt.rn.f32.u16 	%f15, %rs4;
	cvt.rn.f32.u16 	%f16, %rs6;
	.pragma "used_bytes_mask 7";
	ld.shared.u32 	%r47, [%r42+4];
	bfe.u32 	%r48, %r47, 0, 8;
	cvt.u16.u32 	%rs7, %r48;
	and.b16  	%rs8, %rs7, 255;
	bfe.u32 	%r49, %r47, 8, 8;
	cvt.u16.u32 	%rs9, %r49;
	and.b16  	%rs10, %rs9, 255;
	bfe.u32 	%r50, %r47, 16, 8;
	cvt.u16.u32 	%rs11, %r50;
	and.b16  	%rs12, %rs11, 255;
	cvt.rn.f32.u16 	%f17, %rs8;
	cvt.rn.f32.u16 	%f18, %rs10;
	cvt.rn.f32.u16 	%f19, %rs12;
	.pragma "used_bytes_mask 7";
	ld.shared.u32 	%r51, [%r42+8];
	bfe.u32 	%r52, %r51, 0, 8;
	cvt.u16.u32 	%rs13, %r52;
	and.b16  	%rs14, %rs13, 255;
	bfe.u32 	%r53, %r51, 8, 8;
	cvt.u16.u32 	%rs15, %r53;
	and.b16  	%rs16, %rs15, 255;
	bfe.u32 	%r54, %r51, 16, 8;
	cvt.u16.u32 	%rs17, %r54;
	and.b16  	%rs18, %rs17, 255;
	cvt.rn.f32.u16 	%f20, %rs14;
	cvt.rn.f32.u16 	%f21, %rs16;
	cvt.rn.f32.u16 	%f22, %rs18;
	.pragma "used_bytes_mask 7";
	ld.shared.u32 	%r55, [%r42+12];
	bfe.u32 	%r56, %r55, 0, 8;
	cvt.u16.u32 	%rs19, %r56;
	and.b16  	%rs20, %rs19, 255;
	bfe.u32 	%r57, %r55, 8, 8;
	cvt.u16.u32 	%rs21, %r57;
	and.b16  	%rs22, %rs21, 255;
	bfe.u32 	%r58, %r55, 16, 8;
	cvt.u16.u32 	%rs23, %r58;
	and.b16  	%rs24, %rs23, 255;
	shl.b32 	%r59, %r8, 2;
	add.s32 	%r60, %r42, %r59;
	.pragma "used_bytes_mask 7";
	ld.shared.u32 	%r61, [%r60];
	bfe.u32 	%r62, %r61, 0, 8;
	cvt.u16.u32 	%rs25, %r62;
	and.b16  	%rs26, %rs25, 255;
	bfe.u32 	%r63, %r61, 8, 8;
	cvt.u16.u32 	%rs27, %r63;
	and.b16  	%rs28, %rs27, 255;
	bfe.u32 	%r64, %r61, 16, 8;
	cvt.u16.u32 	%rs29, %r64;
	and.b16  	%rs30, %rs29, 255;
	cvt.rn.f32.u16 	%f23, %rs26;
	cvt.rn.f32.u16 	%f24, %rs28;
	cvt.rn.f32.u16 	%f25, %rs30;
	.pragma "used_bytes_mask 7";
	ld.shared.u32 	%r65, [%r60+4];
	bfe.u32 	%r66, %r65, 0, 8;
	cvt.u16.u32 	%rs31, %r66;
	and.b16  	%rs32, %rs31, 255;
	bfe.u32 	%r67, %r65, 8, 8;
	cvt.u16.u32 	%rs33, %r67;
	and.b16  	%rs34, %rs33, 255;
	bfe.u32 	%r68, %r65, 16, 8;
	cvt.u16.u32 	%rs35, %r68;
	and.b16  	%rs36, %rs35, 255;
	cvt.rn.f32.u16 	%f26, %rs32;
	cvt.rn.f32.u16 	%f27, %rs34;
	cvt.rn.f32.u16 	%f28, %rs36;
	.pragma "used_bytes_mask 7";
	ld.shared.u32 	%r69, [%r60+8];
	bfe.u32 	%r70, %r69, 0, 8;
	cvt.u16.u32 	%rs37, %r70;
	and.b16  	%rs38, %rs37, 255;
	bfe.u32 	%r71, %r69, 8, 8;
	cvt.u16.u32 	%rs39, %r71;
	and.b16  	%rs40, %rs39, 255;
	bfe.u32 	%r72, %r69, 16, 8;
	cvt.u16.u32 	%rs41, %r72;
	and.b16  	%rs42, %rs41, 255;
	cvt.rn.f32.u16 	%f29, %rs38;
	cvt.rn.f32.u16 	%f30, %rs40;
	cvt.rn.f32.u16 	%f31, %rs42;
	.pragma "used_bytes_mask 7";
	ld.shared.u32 	%r73, [%r60+12];
	bfe.u32 	%r74, %r73, 0, 8;
	cvt.u16.u32 	%rs43, %r74;
	and.b16  	%rs44, %rs43, 255;
	bfe.u32 	%r75, %r73, 8, 8;
	cvt.u16.u32 	%rs45, %r75;
	and.b16  	%rs46, %rs45, 255;
	bfe.u32 	%r76, %r73, 16, 8;
	cvt.u16.u32 	%rs47, %r76;
	and.b16  	%rs48, %rs47, 255;
	add.s32 	%r77, %r60, %r59;
	.pragma "used_bytes_mask 7";
	ld.shared.u32 	%r78, [%r77];
	bfe.u32 	%r79, %r78, 0, 8;
	cvt.u16.u32 	%rs49, %r79;
	and.b16  	%rs50, %rs49, 255;
	bfe.u32 	%r80, %r78, 8, 8;
	cvt.u16.u32 	%rs51, %r80;
	and.b16  	%rs52, %rs51, 255;
	bfe.u32 	%r81, %r78, 16, 8;
	cvt.u16.u32 	%rs53, %r81;
	and.b16  	%rs54, %rs53, 255;
	cvt.rn.f32.u16 	%f32, %rs50;
	cvt.rn.f32.u16 	%f33, %rs52;
	cvt.rn.f32.u16 	%f34, %rs54;
	.pragma "used_bytes_mask 7";
	ld.shared.u32 	%r82, [%r77+4];
	bfe.u32 	%r83, %r82, 0, 8;
	cvt.u16.u32 	%rs55, %r83;
	and.b16  	%rs56, %rs55, 255;
	bfe.u32 	%r84, %r82, 8, 8;
	cvt.u16.u32 	%rs57, %r84;
	and.b16  	%rs58, %rs57, 255;
	bfe.u32 	%r85, %r82, 16, 8;
	cvt.u16.u32 	%rs59, %r85;
	and.b16  	%rs60, %rs59, 255;
	cvt.rn.f32.u16 	%f35, %rs56;
	cvt.rn.f32.u16 	%f36, %rs58;
	cvt.rn.f32.u16 	%f37, %rs60;
	.pragma "used_bytes_mask 7";
	ld.shared.u32 	%r86, [%r77+8];
	bfe.u32 	%r87, %r86, 0, 8;
	cvt.u16.u32 	%rs61, %r87;
	and.b16  	%rs62, %rs61, 255;
	bfe.u32 	%r88, %r86, 8, 8;
	cvt.u16.u32 	%rs63, %r88;
	and.b16  	%rs64, %rs63, 255;
	bfe.u32 	%r89, %r86, 16, 8;
	cvt.u16.u32 	%rs65, %r89;
	and.b16  	%rs66, %rs65, 255;
	cvt.rn.f32.u16 	%f38, %rs62;
	cvt.rn.f32.u16 	%f39, %rs64;
	cvt.rn.f32.u16 	%f40, %rs66;
	.pragma "used_bytes_mask 7";
	ld.shared.u32 	%r90, [%r77+12];
	bfe.u32 	%r91, %r90, 0, 8;
	cvt.u16.u32 	%rs67, %r91;
	and.b16  	%rs68, %rs67, 255;
	bfe.u32 	%r92, %r90, 8, 8;
	cvt.u16.u32 	%rs69, %r92;
	and.b16  	%rs70, %rs69, 255;
	bfe.u32 	%r93, %r90, 16, 8;
	cvt.u16.u32 	%rs71, %r93;
	and.b16  	%rs72, %rs71, 255;
	add.s32 	%r94, %r77, %r59;
	.pragma "used_bytes_mask 7";
	ld.shared.u32 	%r95, [%r94];
	bfe.u32 	%r96, %r95, 0, 8;
	cvt.u16.u32 	%rs73, %r96;
	and.b16  	%rs74, %rs73, 255;
	bfe.u32 	%r97, %r95, 8, 8;
	cvt.u16.u32 	%rs75, %r97;
	and.b16  	%rs76, %rs75, 255;
	bfe.u32 	%r98, %r95, 16, 8;
	cvt.u16.u32 	%rs77, %r98;
	and.b16  	%rs78, %rs77, 255;
	cvt.rn.f32.u16 	%f41, %rs74;
	cvt.rn.f32.u16 	%f42, %rs76;
	cvt.rn.f32.u16 	%f43, %rs78;
	.pragma "used_bytes_mask 7";
	ld.shared.u32 	%r99, [%r94+4];
	bfe.u32 	%r100, %r99, 0, 8;
	cvt.u16.u32 	%rs79, %r100;
	and.b16  	%rs80, %rs79, 255;
	bfe.u32 	%r101, %r99, 8, 8;
	cvt.u16.u32 	%rs81, %r101;
	and.b16  	%rs82, %rs81, 255;
	bfe.u32 	%r102, %r99, 16, 8;
	cvt.u16.u32 	%rs83, %r102;
	and.b16  	%rs84, %rs83, 255;
	cvt.rn.f32.u16 	%f44, %rs80;
	cvt.rn.f32.u16 	%f45, %rs82;
	cvt.rn.f32.u16 	%f46, %rs84;
	.pragma "used_bytes_mask 7";
	ld.shared.u32 	%r103, [%r94+8];
	bfe.u32 	%r104, %r103, 0, 8;
	cvt.u16.u32 	%rs85, %r104;
	and.b16  	%rs86, %rs85, 255;
	bfe.u32 	%r105, %r103, 8, 8;
	cvt.u16.u32 	%rs87, %r105;
	and.b16  	%rs88, %rs87, 255;
	bfe.u32 	%r106, %r103, 16, 8;
	cvt.u16.u32 	%rs89, %r106;
	and.b16  	%rs90, %rs89, 255;
	cvt.rn.f32.u16 	%f47, %rs86;
	cvt.rn.f32.u16 	%f48, %rs88;
	cvt.rn.f32.u16 	%f49, %rs90;
	ld.shared.u32 	%r107, [%r94+12];
	bfe.u32 	%r108, %r107, 0, 8;
	cvt.u16.u32 	%rs91, %r108;
	and.b16  	%rs92, %rs91, 255;
	bfe.u32 	%r109, %r107, 8, 8;
	cvt.u16.u32 	%rs93, %r109;
	and.b16  	%rs94, %rs93, 255;
	bfe.u32 	%r110, %r107, 16, 8;
	cvt.u16.u32 	%rs95, %r110;
	and.b16  	%rs96, %rs95, 255;
	mul.f32 	%f50, %f11, 0f3F000000;
	cvt.rn.f64.u16 	%fd1, %rs8;
	cvt.f64.f32 	%fd2, %f50;
	sub.f32 	%f51, %f20, %f14;
	cvt.f64.f32 	%fd3, %f51;
	cvt.f64.f32 	%fd4, %f11;
	cvt.rn.f64.u16 	%fd5, %rs2;
	add.f64 	%fd6, %fd5, %fd5;
	mul.f64 	%fd7, %fd1, 0d4014000000000000;
	sub.f64 	%fd8, %fd6, %fd7;
	cvt.rn.f64.u16 	%fd9, %rs14;
	fma.rn.f64 	%fd10, %fd9, 0d4010000000000000, %fd8;
	cvt.rn.f64.u16 	%fd11, %rs20;
	sub.f64 	%fd12, %fd10, %fd11;
	sub.f32 	%f52, %f17, %f20;
	cvt.f64.f32 	%fd13, %f52;
	fma.rn.f64 	%fd14, %fd13, 0d4008000000000000, %fd11;
	sub.f64 	%fd15, %fd14, %fd5;
	fma.rn.f64 	%fd16, %fd15, %fd4, %fd12;
	fma.rn.f64 	%fd17, %fd16, %fd4, %fd3;
	fma.rn.f64 	%fd18, %fd17, %fd2, %fd1;
	cvt.rn.f32.f64 	%f53, %fd18;
	cvt.rn.f64.u16 	%fd19, %rs32;
	sub.f32 	%f54, %f29, %f23;
	cvt.f64.f32 	%fd20, %f54;
	cvt.rn.f64.u16 	%fd21, %rs26;
	add.f64 	%fd22, %fd21, %fd21;
	mul.f64 	%fd23, %fd19, 0d4014000000000000;
	sub.f64 	%fd24, %fd22, %fd23;
	cvt.rn.f64.u16 	%fd25, %rs38;
	fma.rn.f64 	%fd26, %fd25, 0d4010000000000000, %fd24;
	cvt.rn.f64.u16 	%fd27, %rs44;
	sub.f64 	%fd28, %fd26, %fd27;
	sub.f32 	%f55, %f26, %f29;
	cvt.f64.f32 	%fd29, %f55;
	fma.rn.f64 	%fd30, %fd29, 0d4008000000000000, %fd27;
	sub.f64 	%fd31, %fd30, %fd21;
	fma.rn.f64 	%fd32, %fd31, %fd4, %fd28;
	fma.rn.f64 	%fd33, %fd32, %fd4, %fd20;
	fma.rn.f64 	%fd34, %fd33, %fd2, %fd19;
	cvt.rn.f32.f64 	%f56, %fd34;
	cvt.rn.f64.u16 	%fd35, %rs56;
	sub.f32 	%f57, %f38, %f32;
	cvt.f64.f32 	%fd36, %f57;
	cvt.rn.f64.u16 	%fd37, %rs50;
	add.f64 	%fd38, %fd37, %fd37;
	mul.f64 	%fd39, %fd35, 0d4014000000000000;
	sub.f64 	%fd40, %fd38, %fd39;
	cvt.rn.f64.u16 	%fd41, %rs62;
	fma.rn.f64 	%fd42, %fd41, 0d4010000000000000, %fd40;
	cvt.rn.f64.u16 	%fd43, %rs68;
	sub.f64 	%fd44, %fd42, %fd43;
	sub.f32 	%f58, %f35, %f38;
	cvt.f64.f32 	%fd45, %f58;
	fma.rn.f64 	%fd46, %fd45, 0d4008000000000000, %fd43;
	sub.f64 	%fd47, %fd46, %fd37;
	fma.rn.f64 	%fd48, %fd47, %fd4, %fd44;
	fma.rn.f64 	%fd49, %fd48, %fd4, %fd36;
	fma.rn.f64 	%fd50, %fd49, %fd2, %fd35;
	cvt.rn.f32.f64 	%f59, %fd50;
	cvt.rn.f64.u16 	%fd51, %rs80;
	sub.f32 	%f60, %f47, %f41;
	cvt.f64.f32 	%fd52, %f60;
	cvt.rn.f64.u16 	%fd53, %rs74;
	add.f64 	%fd54, %fd53, %fd53;
	mul.f64 	%fd55, %fd51, 0d4014000000000000;
	sub.f64 	%fd56, %fd54, %fd55;
	cvt.rn.f64.u16 	%fd57, %rs86;
	fma.rn.f64 	%fd58, %fd57, 0d4010000000000000, %fd56;
	cvt.rn.f64.u16 	%fd59, %rs92;
	sub.f64 	%fd60, %fd58, %fd59;
	sub.f32 	%f61, %f44, %f47;
	cvt.f64.f32 	%fd61, %f61;
	fma.rn.f64 	%fd62, %fd61, 0d4008000000000000, %fd59;
	sub.f64 	%fd63, %fd62, %fd53;
	fma.rn.f64 	%fd64, %fd63, %fd4, %fd60;
	fma.rn.f64 	%fd65, %fd64, %fd4, %fd52;
	fma.rn.f64 	%fd66, %fd65, %fd2, %fd51;
	cvt.rn.f32.f64 	%f62, %fd66;
	cvt.f64.f32 	%fd67, %f56;
	cvt.f64.f32 	%fd68, %f13;
	mul.f64 	%fd69, %fd68, 0d3FE0000000000000;
	sub.f32 	%f63, %f59, %f53;
	cvt.f64.f32 	%fd70, %f63;
	cvt.f64.f32 	%fd71, %f53;
	add.f64 	%fd72, %fd71, %fd71;
	mul.f64 	%fd73, %fd67, 0d4014000000000000;
	sub.f64 	%fd74, %fd72, %fd73;
	cvt.f64.f32 	%fd75, %f59;
	fma.rn.f64 	%fd76, %fd75, 0d4010000000000000, %fd74;
	cvt.f64.f32 	%fd77, %f62;
	sub.f64 	%fd78, %fd76, %fd77;
	sub.f32 	%f64, %f56, %f59;
	cvt.f64.f32 	%fd79, %f64;
	fma.rn.f64 	%fd80, %fd79, 0d4008000000000000, %fd77;
	sub.f64 	%fd81, %fd80, %fd71;
	fma.rn.f64 	%fd82, %fd81, %fd68, %fd78;
	fma.rn.f64 	%fd83, %fd82, %fd68, %fd70;
	fma.rn.f64 	%fd84, %fd69, %fd83, %fd67;
	cvt.rn.f32.f64 	%f65, %fd84;
	setp.lt.f32 	%p10, %f65, 0f43800000;
	setp.gt.f32 	%p11, %f65, 0fBF800000;
	and.pred  	%p12, %p10, %p11;
	selp.u32 	%r111, 1, 0, %p12;
	cvt.rn.f32.u32 	%f66, %r111;
	setp.gt.f32 	%p13, %f65, 0f437F0000;
	selp.f32 	%f67, 0f437F0000, 0f00000000, %p13;
	fma.rn.f32 	%f68, %f65, %f66, %f67;
	cvt.rzi.u32.f32 	%r112, %f68;
	cvt.u16.u32 	%rs97, %r112;
	and.b16  	%rs98, %rs97, 255;
	cvt.rn.f64.u16 	%fd85, %rs10;
	sub.f32 	%f69, %f21, %f15;
	cvt.f64.f32 	%fd86, %f69;
	cvt.rn.f64.u16 	%fd87, %rs4;
	add.f64 	%fd88, %fd87, %fd87;
	mul.f64 	%fd89, %fd85, 0d4014000000000000;
	sub.f64 	%fd90, %fd88, %fd89;
	cvt.rn.f64.u16 	%fd91, %rs16;
	fma.rn.f64 	%fd92, %fd91, 0d4010000000000000, %fd90;
	cvt.rn.f64.u16 	%fd93, %rs22;
	sub.f64 	%fd94, %fd92, %fd93;
	sub.f32 	%f70, %f18, %f21;
	cvt.f64.f32 	%fd95, %f70;
	fma.rn.f64 	%fd96, %fd95, 0d4008000000000000, %fd93;
	sub.f64 	%fd97, %fd96, %fd87;
	fma.rn.f64 	%fd98, %fd97, %fd4, %fd94;
	fma.rn.f64 	%fd99, %fd98, %fd4, %fd86;
	fma.rn.f64 	%fd100, %fd99, %fd2, %fd85;
	cvt.rn.f32.f64 	%f71, %fd100;
	cvt.rn.f64.u16 	%fd101, %rs34;
	sub.f32 	%f72, %f30, %f24;
	cvt.f64.f32 	%fd102, %f72;
	cvt.rn.f64.u16 	%fd103, %rs28;
	add.f64 	%fd104, %fd103, %fd103;
	mul.f64 	%fd105, %fd101, 0d4014000000000000;
	sub.f64 	%fd106, %fd104, %fd105;
	cvt.rn.f64.u16 	%fd107, %rs40;
	fma.rn.f64 	%fd108, %fd107, 0d4010000000000000, %fd106;
	cvt.rn.f64.u16 	%fd109, %rs46;
	sub.f64 	%fd110, %fd108, %fd109;
	sub.f32 	%f73, %f27, %f30;
	cvt.f64.f32 	%fd111, %f73;
	fma.rn.f64 	%fd112, %fd111, 0d4008000000000000, %fd109;
	sub.f64 	%fd113, %fd112, %fd103;
	fma.rn.f64 	%fd114, %fd113, %fd4, %fd110;
	fma.rn.f64 	%fd115, %fd114, %fd4, %fd102;
	fma.rn.f64 	%fd116, %fd115, %fd2, %fd101;
	cvt.rn.f32.f64 	%f74, %fd116;
	cvt.rn.f64.u16 	%fd117, %rs58;
	sub.f32 	%f75, %f39, %f33;
	cvt.f64.f32 	%fd118, %f75;
	cvt.rn.f64.u16 	%fd119, %rs52;
	add.f64 	%fd120, %fd119, %fd119;
	mul.f64 	%fd121, %fd117, 0d4014000000000000;
	sub.f64 	%fd122, %fd120, %fd121;
	cvt.rn.f64.u16 	%fd123, %rs64;
	fma.rn.f64 	%fd124, %fd123, 0d4010000000000000, %fd122;
	cvt.rn.f64.u16 	%fd125, %rs70;
	sub.f64 	%fd126, %fd124, %fd125;
	sub.f32 	%f76, %f36, %f39;
	cvt.f64.f32 	%fd127, %f76;
	fma.rn.f64 	%fd128, %fd127, 0d4008000000000000, %fd125;
	sub.f64 	%fd129, %fd128, %fd119;
	fma.rn.f64 	%fd130, %fd129, %fd4, %fd126;
	fma.rn.f64 	%fd131, %fd130, %fd4, %fd118;
	fma.rn.f64 	%fd132, %fd131, %fd2, %fd117;
	cvt.rn.f32.f64 	%f77, %fd132;
	cvt.rn.f64.u16 	%fd133, %rs82;
	sub.f32 	%f78, %f48, %f42;
	cvt.f64.f32 	%fd134, %f78;
	cvt.rn.f64.u16 	%fd135, %rs76;
	add.f64 	%fd136, %fd135, %fd135;
	mul.f64 	%fd137, %fd133, 0d4014000000000000;
	sub.f64 	%fd138, %fd136, %fd137;
	cvt.rn.f64.u16 	%fd139, %rs88;
	fma.rn.f64 	%fd140, %fd139, 0d4010000000000000, %fd138;
	cvt.rn.f64.u16 	%fd141, %rs94;
	sub.f64 	%fd142, %fd140, %fd141;
	sub.f32 	%f79, %f45, %f48;
	cvt.f64.f32 	%fd143, %f79;
	fma.rn.f64 	%fd144, %fd143, 0d4008000000000000, %fd141;
	sub.f64 	%fd145, %fd144, %fd135;
	fma.rn.f64 	%fd146, %fd145, %fd4, %fd142;
	fma.rn.f64 	%fd147, %fd146, %fd4, %fd134;
	fma.rn.f64 	%fd148, %fd147, %fd2, %fd133;
	cvt.rn.f32.f64 	%f80, %fd148;
	cvt.f64.f32 	%fd149, %f74;
	sub.f32 	%f81, %f77, %f71;
	cvt.f64.f32 	%fd150, %f81;
	cvt.f64.f32 	%fd151, %f71;
	add.f64 	%fd152, %fd151, %fd151;
	mul.f64 	%fd153, %fd149, 0d4014000000000000;
	sub.f64 	%fd154, %fd152, %fd153;
	cvt.f64.f32 	%fd155, %f77;
	fma.rn.f64 	%fd156, %fd155, 0d4010000000000000, %fd154;
	cvt.f64.f32 	%fd157, %f80;
	sub.f64 	%fd158, %fd156, %fd157;
	sub.f32 	%f82, %f74, %f77;
	cvt.f64.f32 	%fd159, %f82;
	fma.rn.f64 	%fd160, %fd159, 0d4008000000000000, %fd157;
	sub.f64 	%fd161, %fd160, %fd151;
	fma.rn.f64 	%fd162, %fd161, %fd68, %fd158;
	fma.rn.f64 	%fd163, %fd162, %fd68, %fd150;
	fma.rn.f64 	%fd164, %fd69, %fd163, %fd149;
	cvt.rn.f32.f64 	%f83, %fd164;
	setp.lt.f32 	%p14, %f83, 0f43800000;
	setp.gt.f32 	%p15, %f83, 0fBF800000;
	and.pred  	%p16, %p14, %p15;
	selp.u32 	%r113, 1, 0, %p16;
	cvt.rn.f32.u32 	%f84, %r113;
	setp.gt.f32 	%p17, %f83, 0f437F0000;
	selp.f32 	%f85, 0f437F0000, 0f00000000, %p17;
	fma.rn.f32 	%f86, %f83, %f84, %f85;
	cvt.rzi.u32.f32 	%r114, %f86;
	cvt.u16.u32 	%rs99, %r114;
	and.b16  	%rs100, %rs99, 255;
	cvt.rn.f64.u16 	%fd165, %rs12;
	sub.f32 	%f87, %f22, %f16;
	cvt.f64.f32 	%fd166, %f87;
	cvt.rn.f64.u16 	%fd167, %rs6;
	add.f64 	%fd168, %fd167, %fd167;
	mul.f64 	%fd169, %fd165, 0d4014000000000000;
	sub.f64 	%fd170, %fd168, %fd169;
	cvt.rn.f64.u16 	%fd171, %rs18;
	fma.rn.f64 	%fd172, %fd171, 0d4010000000000000, %fd170;
	cvt.rn.f64.u16 	%fd173, %rs24;
	sub.f64 	%fd174, %fd172, %fd173;
	sub.f32 	%f88, %f19, %f22;
	cvt.f64.f32 	%fd175, %f88;
	fma.rn.f64 	%fd176, %fd175, 0d4008000000000000, %fd173;
	sub.f64 	%fd177, %fd176, %fd167;
	fma.rn.f64 	%fd178, %fd177, %fd4, %fd174;
	fma.rn.f64 	%fd179, %fd178, %fd4, %fd166;
	fma.rn.f64 	%fd180, %fd179, %fd2, %fd165;
	cvt.rn.f32.f64 	%f89, %fd180;
	cvt.rn.f64.u16 	%fd181, %rs36;
	sub.f32 	%f90, %f31, %f25;
	cvt.f64.f32 	%fd182, %f90;
	cvt.rn.f64.u16 	%fd183, %rs30;
	add.f64 	%fd184, %fd183, %fd183;
	mul.f64 	%fd185, %fd181, 0d4014000000000000;
	sub.f64 	%fd186, %fd184, %fd185;
	cvt.rn.f64.u16 	%fd187, %rs42;
	fma.rn.f64 	%fd188, %fd187, 0d4010000000000000, %fd186;
	cvt.rn.f64.u16 	%fd189, %rs48;
	sub.f64 	%fd190, %fd188, %fd189;
	sub.f32 	%f91, %f28, %f31;
	cvt.f64.f32 	%fd191, %f91;
	fma.rn.f64 	%fd192, %fd191, 0d4008000000000000, %fd189;
	sub.f64 	%fd193, %fd192, %fd183;
	fma.rn.f64 	%fd194, %fd193, %fd4, %fd190;
	fma.rn.f64 	%fd195, %fd194, %fd4, %fd182;
	fma.rn.f64 	%fd196, %fd195, %fd2, %fd181;
	cvt.rn.f32.f64 	%f92, %fd196;
	cvt.rn.f64.u16 	%fd197, %rs60;
	sub.f32 	%f93, %f40, %f34;
	cvt.f64.f32 	%fd198, %f93;
	cvt.rn.f64.u16 	%fd199, %rs54;
	add.f64 	%fd200, %fd199, %fd199;
	mul.f64 	%fd201, %fd197, 0d4014000000000000;
	sub.f64 	%fd202, %fd200, %fd201;
	cvt.rn.f64.u16 	%fd203, %rs66;
	fma.rn.f64 	%fd204, %fd203, 0d4010000000000000, %fd202;
	cvt.rn.f64.u16 	%fd205, %rs72;
	sub.f64 	%fd206, %fd204, %fd205;
	sub.f32 	%f94, %f37, %f40;
	cvt.f64.f32 	%fd207, %f94;
	fma.rn.f64 	%fd208, %fd207, 0d4008000000000000, %fd205;
	sub.f64 	%fd209, %fd208, %fd199;
	fma.rn.f64 	%fd210, %fd209, %fd4, %fd206;
	fma.rn.f64 	%fd211, %fd210, %fd4, %fd198;
	fma.rn.f64 	%fd212, %fd211, %fd2, %fd197;
	cvt.rn.f32.f64 	%f95, %fd212;
	cvt.rn.f64.u16 	%fd213, %rs84;
	sub.f32 	%f96, %f49, %f43;
	cvt.f64.f32 	%fd214, %f96;
	cvt.rn.f64.u16 	%fd215, %rs78;
	add.f64 	%fd216, %fd215, %fd215;
	mul.f64 	%fd217, %fd213, 0d4014000000000000;
	sub.f64 	%fd218, %fd216, %fd217;
	cvt.rn.f64.u16 	%fd219, %rs90;
	fma.rn.f64 	%fd220, %fd219, 0d4010000000000000, %fd218;
	cvt.rn.f64.u16 	%fd221, %rs96;
	sub.f64 	%fd222, %fd220, %fd221;
	sub.f32 	%f97, %f46, %f49;
	cvt.f64.f32 	%fd223, %f97;
	fma.rn.f64 	%fd224, %fd223, 0d4008000000000000, %fd221;
	sub.f64 	%fd225, %fd224, %fd215;
	fma.rn.f64 	%fd226, %fd225, %fd4, %fd222;
	fma.rn.f64 	%fd227, %fd226, %fd4, %fd214;
	fma.rn.f64 	%fd228, %fd227, %fd2, %fd213;
	cvt.rn.f32.f64 	%f98, %fd228;
	cvt.f64.f32 	%fd229, %f92;
	sub.f32 	%f99, %f95, %f89;
	cvt.f64.f32 	%fd230, %f99;
	cvt.f64.f32 	%fd231, %f89;
	add.f64 	%fd232, %fd231, %fd231;
	mul.f64 	%fd233, %fd229, 0d4014000000000000;
	sub.f64 	%fd234, %fd232, %fd233;
	cvt.f64.f32 	%fd235, %f95;
	fma.rn.f64 	%fd236, %fd235, 0d4010000000000000, %fd234;
	cvt.f64.f32 	%fd237, %f98;
	sub.f64 	%fd238, %fd236, %fd237;
	sub.f32 	%f100, %f92, %f95;
	cvt.f64.f32 	%fd239, %f100;
	fma.rn.f64 	%fd240, %fd239, 0d4008000000000000, %fd237;
	sub.f64 	%fd241, %fd240, %fd231;
	fma.rn.f64 	%fd242, %fd241, %fd68, %fd238;
	fma.rn.f64 	%fd243, %fd242, %fd68, %fd230;
	fma.rn.f64 	%fd244, %fd69, %fd243, %fd229;
	cvt.rn.f32.f64 	%f101, %fd244;
	setp.lt.f32 	%p18, %f101, 0f43800000;
	setp.gt.f32 	%p19, %f101, 0fBF800000;
	and.pred  	%p20, %p18, %p19;
	selp.u32 	%r115, 1, 0, %p20;
	cvt.rn.f32.u32 	%f102, %r115;
	setp.gt.f32 	%p21, %f101, 0f437F0000;
	selp.f32 	%f103, 0f437F0000, 0f00000000, %p21;
	fma.rn.f32 	%f104, %f101, %f102, %f103;
	cvt.rzi.u32.f32 	%r116, %f104;
	cvt.u16.u32 	%rs101, %r116;
	and.b16  	%rs102, %rs101, 255;
	mov.u32 	%r117, %ctaid.y;
	mov.u32 	%r118, %ntid.y;
	mad.lo.s32 	%r119, %r117, %r118, %r36;
	mov.u32 	%r120, %ctaid.x;
	mov.u32 	%r121, %ntid.x;
	mad.lo.s32 	%r122, %r120, %r121, %r35;
	mad.lo.s32 	%r123, %r131, %r119, %r122;
	cvt.s64.s32 	%rd7, %r123;
	cvta.to.global.u64 	%rd8, %rd13;
	mul.wide.s32 	%rd9, %r123, 4;
	add.s64 	%rd10, %rd8, %rd9;
	prmt.b32 	%r124, %r112, %r114, 0x3340U;
	prmt.b32 	%r125, %r116, %r126, 0x3340U;
	prmt.b32 	%r127, %r124, %r125, 0x5410U;
	prmt.b32 	%r128, %r127, %r107, 0x7210U;
	st.global.u32 	[%rd10], %r128;
	cvt.rn.f32.u16 	%f105, %rs98;
	cvt.rn.f32.u16 	%f106, %rs100;
	mul.f32 	%f107, %f106, 0f3F35C28F;
	fma.rn.f32 	%f108, %f105, 0f3E570A3D, %f107;
	cvt.rn.f32.u16 	%f109, %rs102;
	fma.rn.f32 	%f110, %f109, 0f3D8F5C29, %f108;
	cvt.rzi.u32.f32 	%r129, %f110;
	cvta.to.global.u64 	%rd11, %rd14;
	add.s64 	%rd12, %rd11, %rd7;
	st.global.u8 	[%rd12], %r129;
$L__BB5_4:
	ret;

}
	// .globl	_Z36nearestNeighbors_GreyCon_Kernel_RGBAP6RGBA_tPhS0_iiiii
.visible .entry _Z36nearestNeighbors_GreyCon_Kernel_RGBAP6RGBA_tPhS0_iiiii(
	.param .u64 .ptr .align 1 _Z36nearestNeighbors_GreyCon_Kernel_RGBAP6RGBA_tPhS0_iiiii_param_0,
	.param .u64 .ptr .align 1 _Z36nearestNeighbors_GreyCon_Kernel_RGBAP6RGBA_tPhS0_iiiii_param_1,
	.param .u64 .ptr .align 1 _Z36nearestNeighbors_GreyCon_Kernel_RGBAP6RGBA_tPhS0_iiiii_param_2,
	.param .u32 _Z36nearestNeighbors_GreyCon_Kernel_RGBAP6RGBA_tPhS0_iiiii_param_3,
	.param .u32 _Z36nearestNeighbors_GreyCon_Kernel_RGBAP6RGBA_tPhS0_iiiii_param_4,
	.param .u32 _Z36nearestNeighbors_GreyCon_Kernel_RGBAP6RGBA_tPhS0_iiiii_param_5,
	.param .u32 _Z36nearestNeighbors_GreyCon_Kernel_RGBAP6RGBA_tPhS0_iiiii_param_6,
	.param .u32 _Z36nearestNeighbors_GreyCon_Kernel_RGBAP6RGBA_tPhS0_iiiii_param_7
)
{
	.reg .pred 	%p<4>;
	.reg .b16 	%rs<18>;
	.reg .b32 	%r<21>;
	.reg .b64 	%rd<13>;

	ld.param.u64 	%rd1, [_Z36nearestNeighbors_GreyCon_Kernel_RGBAP6RGBA_tPhS0_iiiii_param_0];
	ld.param.u64 	%rd2, [_Z36nearestNeighbors_GreyCon_Kernel_RGBAP6RGBA_tPhS0_iiiii_param_1];
	ld.param.u64 	%rd3, [_Z36nearestNeighbors_GreyCon_Kernel_RGBAP6RGBA_tPhS0_iiiii_param_2];
	ld.param.u32 	%r3, [_Z36nearestNeighbors_GreyCon_Kernel_RGBAP6RGBA_tPhS0_iiiii_param_3];
	ld.param.u32 	%r6, [_Z36nearestNeighbors_GreyCon_Kernel_RGBAP6RGBA_tPhS0_iiiii_param_4];
	ld.param.u32 	%r4, [_Z36nearestNeighbors_GreyCon_Kernel_RGBAP6RGBA_tPhS0_iiiii_param_5];
	ld.param.u32 	%r5, [_Z36nearestNeighbors_GreyCon_Kernel_RGBAP6RGBA_tPhS0_iiiii_param_7];
	mov.u32 	%r7, %ctaid.y;
	mov.u32 	%r8, %ntid.y;
	mov.u32 	%r9, %tid.y;
	mad.lo.s32 	%r1, %r7, %r8, %r9;
	mov.u32 	%r10, %ctaid.x;
	mov.u32 	%r11, %ntid.x;
	mov.u32 	%r12, %tid.x;
	mad.lo.s32 	%r2, %r10, %r11, %r12;
	setp.ge.s32 	%p1, %r1, %r6;
	setp.ge.s32 	%p2, %r2, %r3;
	or.pred  	%p3, %p2, %p1;
	@%p3 bra 	$L__BB6_2;
	cvta.to.global.u64 	%rd4, %rd3;
	cvta.to.global.u64 	%rd5, %rd1;
	cvta.to.global.u64 	%rd6, %rd2;
	div.s32 	%r13, %r2, %r5;
	div.s32 	%r14, %r1, %r5;
	mad.lo.s32 	%r15, %r14, %r4, %r13;
	mul.wide.s32 	%rd7, %r15, 4;
	add.s64 	%rd8, %rd4, %rd7;
	ld.global.u32 	%r16, [%rd8];
	bfe.u32 	%r17, %r16, 0, 8;
	cvt.u16.u32 	%rs1, %r17;
	bfe.u32 	%r18, %r16, 8, 8;
	cvt.u16.u32 	%rs2, %r18;
	bfe.u32 	%r19, %r16, 16, 8;
	cvt.u16.u32 	%rs3, %r19;
	mad.lo.s32 	%r20, %r3, %r1, %r2;
	cvt.s64.s32 	%rd9, %r20;
	mul.wide.s32 	%rd10, %r20, 4;
	add.s64 	%rd11, %rd5, %rd10;
	st.global.u32 	[%rd11], %r16;
	and.b16  	%rs4, %rs1, 255;
	mul.lo.s16 	%rs5, %rs4, 21;
	mul.hi.u16 	%rs6, %rs5, 5243;
	shr.u16 	%rs7, %rs6, 3;
	and.b16  	%rs8, %rs2, 255;
	mul.lo.s16 	%rs9, %rs8, 71;
	mul.hi.u16 	%rs10, %rs9, 5243;
	shr.u16 	%rs11, %rs10, 3;
	add.s16 	%rs12, %rs11, %rs7;
	and.b16  	%rs13, %rs3, 255;
	mul.lo.s16 	%rs14, %rs13, 7;
	mul.hi.u16 	%rs15, %rs14, 1311;
	shr.u16 	%rs16, %rs15, 1;
	add.s16 	%rs17, %rs12, %rs16;
	add.s64 	%rd12, %rd6, %rd9;
	st.global.u8 	[%rd12], %rs17;
$L__BB6_2:
	ret;

}
	// .globl	_Z29Artifact_Shared_Memory_KernelPfPhS0_ii
.visible .entry _Z29Artifact_Shared_Memory_KernelPfPhS0_ii(
	.param .u64 .ptr .align 1 _Z29Artifact_Shared_Memory_KernelPfPhS0_ii_param_0,
	.param .u64 .ptr .align 1 _Z29Artifact_Shared_Memory_KernelPfPhS0_ii_param_1,
	.param .u64 .ptr .align 1 _Z29Artifact_Shared_Memory_KernelPfPhS0_ii_param_2,
	.param .u32 _Z29Artifact_Shared_Memory_KernelPfPhS0_ii_param_3,
	.param .u32 _Z29Artifact_Shared_Memory_KernelPfPhS0_ii_param_4
)
{
	.reg .pred 	%p<21>;
	.reg .b16 	%rs<3>;
	.reg .b32 	%r<60>;
	.reg .b32 	%f<179>;
	.reg .b64 	%rd<12>;

	ld.param.u64 	%rd1, [_Z29Artifact_Shared_Memory_KernelPfPhS0_ii_param_0];
	ld.param.u64 	%rd2, [_Z29Artifact_Shared_Memory_KernelPfPhS0_ii_param_1];
	ld.param.u64 	%rd3, [_Z29Artifact_Shared_Memory_KernelPfPhS0_ii_param_2];
	ld.param.u32 	%r26, [_Z29Artifact_Shared_Memory_KernelPfPhS0_ii_param_3];
	ld.param.u32 	%r27, [_Z29Artifact_Shared_Memory_KernelPfPhS0_ii_param_4];
	mov.u32 	%r28, %ctaid.y;
	mov.u32 	%r29, %ntid.y;
	mov.u32 	%r1, %tid.y;
	mad.lo.s32 	%r2, %r28, %r29, %r1;
	mov.u32 	%r30, %ctaid.x;
	mov.u32 	%r31, %ntid.x;
	mov.u32 	%r3, %tid.x;
	mad.lo.s32 	%r4, %r30, %r31, %r3;
	setp.ge.s32 	%p1, %r2, %r27;
	setp.ge.s32 	%p2, %r4, %r26;
	or.pred  	%p3, %p2, %p1;
	@%p3 bra 	$L__BB7_2;
	cvta.to.global.u64 	%rd4, %rd2;
	cvta.to.global.u64 	%rd5, %rd3;
	mad.lo.s32 	%r38, %r26, %r2, %r4;
	cvt.s64.s32 	%rd6, %r38;
	add.s64 	%rd7, %rd4, %rd6;
	ld.global.u8 	%rs1, [%rd7];
	cvt.rn.f32.u16 	%f105, %rs1;
	add.s64 	%rd8, %rd5, %rd6;
	ld.global.u8 	%rs2, [%rd8];
	cvt.rn.f32.u16 	%f106, %rs2;
	shl.b32 	%r39, %r1, 3;
	add.s32 	%r40, %r39, %r3;
	shl.b32 	%r41, %r40, 2;
	mov.u32 	%r42, window_img;
	add.s32 	%r43, %r42, %r41;
	st.shared.f32 	[%r43+256], %f105;
	st.shared.f32 	[%r43], %f106;
	sub.f32 	%f107, %f105, %f106;
	div.rn.f32 	%f108, %f107, 0f437F0000;
	abs.f32 	%f133, %f108;
	bra.uni 	$L__BB7_3;
$L__BB7_2:
	shl.b32 	%r32, %r1, 3;
	add.s32 	%r33, %r32, %r3;
	shl.b32 	%r34, %r33, 2;
	mov.u32 	%r35, window_img;
	add.s32 	%r36, %r35, %r34;
	mov.b32 	%r37, -1082130432;
	st.shared.u32 	[%r36+256], %r37;
	st.shared.u32 	[%r36], %r37;
$L__BB7_3:
	bar.sync 	0;
	mov.u32 	%r47, window_img;
	add.s32 	%r49, %r47, 256;
	mov.f32 	%f148, 0f00000000;
	mov.b32 	%r53, 0;
	mov.b32 	%r50, 256;
	mov.f32 	%f147, %f148;
	mov.f32 	%f146, %f148;
	mov.f32 	%f145, %f148;
	mov.f32 	%f144, %f148;
$L__BB7_4:
	ld.shared.f32 	%f8, [%r49];
	setp.ltu.f32 	%p4, %f8, 0f00000000;
	@%p4 bra 	$L__BB7_7;
	ld.shared.f32 	%f9, [%r49+-256];
	setp.ltu.f32 	%p5, %f9, 0f00000000;
	@%p5 bra 	$L__BB7_7;
	add.f32 	%f144, %f144, %f8;
	add.f32 	%f145, %f145, %f9;
	fma.rn.f32 	%f146, %f8, %f8, %f146;
	fma.rn.f32 	%f147, %f9, %f9, %f147;
	fma.rn.f32 	%f148, %f8, %f9, %f148;
	add.s32 	%r53, %r53, 1;
$L__BB7_7:
	ld.shared.f32 	%f20, [%r49+4];
	setp.ltu.f32 	%p6, %f20, 0f00000000;
	@%p6 bra 	$L__BB7_10;
	ld.shared.f32 	%f21, [%r49+-252];
	setp.ltu.f32 	%p7, %f21, 0f00000000;
	@%p7 bra 	$L__BB7_10;
	add.f32 	%f144, %f144, %f20;
	add.f32 	%f145, %f145, %f21;
	fma.rn.f32 	%f146, %f20, %f20, %f146;
	fma.rn.f32 	%f147, %f21, %f21, %f147;
	fma.rn.f32 	%f148, %f20, %f21, %f148;
	add.s32 	%r53, %r53, 1;
$L__BB7_10:
	ld.shared.f32 	%f32, [%r49+8];
	setp.ltu.f32 	%p8, %f32, 0f00000000;
	@%p8 bra 	$L__BB7_13;
	ld.shared.f32 	%f33, [%r49+-248];
	setp.ltu.f32 	%p9, %f33, 0f00000000;
	@%p9 bra 	$L__BB7_13;
	add.f32 	%f144, %f144, %f32;
	add.f32 	%f145, %f145, %f33;
	fma.rn.f32 	%f146, %f32, %f32, %f146;
	fma.rn.f32 	%f147, %f33, %f33, %f147;
	fma.rn.f32 	%f148, %f32, %f33, %f148;
	add.s32 	%r53, %r53, 1;
$L__BB7_13:
	ld.shared.f32 	%f44, [%r49+12];
	setp.ltu.f32 	%p10, %f44, 0f00000000;
	@%p10 bra 	$L__BB7_16;
	ld.shared.f32 	%f45, [%r49+-244];
	setp.ltu.f32 	%p11, %f45, 0f00000000;
	@%p11 bra 	$L__BB7_16;
	add.f32 	%f144, %f144, %f44;
	add.f32 	%f145, %f145, %f45;
	fma.rn.f32 	%f146, %f44, %f44, %f146;
	fma.rn.f32 	%f147, %f45, %f45, %f147;
	fma.rn.f32 	%f148, %f44, %f45, %f148;
	add.s32 	%r53, %r53, 1;
$L__BB7_16:
	ld.shared.f32 	%f56, [%r49+16];
	setp.ltu.f32 	%p12, %f56, 0f00000000;
	@%p12 bra 	$L__BB7_19;
	ld.shared.f32 	%f57, [%r49+-240];
	setp.ltu.f32 	%p13, %f57, 0f00000000;
	@%p13 bra 	$L__BB7_19;
	add.f32 	%f144, %f144, %f56;
	add.f32 	%f145, %f145, %f57;
	fma.rn.f32 	%f146, %f56, %f56, %f146;
	fma.rn.f32 	%f147, %f57, %f57, %f147;
	fma.rn.f32 	%f148, %f56, %f57, %f148;
	add.s32 	%r53, %r53, 1;
$L__BB7_19:
	ld.shared.f32 	%f68, [%r49+20];
	setp.ltu.f32 	%p14, %f68, 0f00000000;
	@%p14 bra 	$L__BB7_22;
	ld.shared.f32 	%f69, [%r49+-236];
	setp.ltu.f32 	%p15, %f69, 0f00000000;
	@%p15 bra 	$L__BB7_22;
	add.f32 	%f144, %f144, %f68;
	add.f32 	%f145, %f145, %f69;
	fma.rn.f32 	%f146, %f68, %f68, %f146;
	fma.rn.f32 	%f147, %f69, %f69, %f147;
	fma.rn.f32 	%f148, %f68, %f69, %f148;
	add.s32 	%r53, %r53, 1;
$L__BB7_22:
	ld.shared.f32 	%f80, [%r49+24];
	setp.ltu.f32 	%p16, %f80, 0f00000000;
	@%p16 bra 	$L__BB7_25;
	ld.shared.f32 	%f81, [%r49+-232];
	setp.ltu.f32 	%p17, %f81, 0f00000000;
	@%p17 bra 	$L__BB7_25;
	add.f32 	%f144, %f144, %f80;
	add.f32 	%f145, %f145, %f81;
	fma.rn.f32 	%f146, %f80, %f80, %f146;
	fma.rn.f32 	%f147, %f81, %f81, %f147;
	fma.rn.f32 	%f148, %f80, %f81, %f148;
	add.s32 	%r53, %r53, 1;
$L__BB7_25:
	ld.shared.f32 	%f92, [%r49+28];
	setp.ltu.f32 	%p18, %f92, 0f00000000;
	@%p18 bra 	$L__BB7_28;
	ld.shared.f32 	%f93, [%r49+-228];
	setp.ltu.f32 	%p19, %f93, 0f00000000;
	@%p19 bra 	$L__BB7_28;
	add.f32 	%f144, %f144, %f92;
	add.f32 	%f145, %f145, %f93;
	fma.rn.f32 	%f146, %f92, %f92, %f146;
	fma.rn.f32 	%f147, %f93, %f93, %f147;
	fma.rn.f32 	%f148, %f92, %f93, %f148;
	add.s32 	%r53, %r53, 1;
$L__BB7_28:
	add.s32 	%r50, %r50, 32;
	add.s32 	%r49, %r49, 32;
	setp.ne.s32 	%p20, %r50, 512;
	@%p20 bra 	$L__BB7_4;
	cvta.to.global.u64 	%rd9, %rd1;
	cvt.rn.f32.s32 	%f110, %r53;
	div.rn.f32 	%f111, %f144, %f110;
	div.rn.f32 	%f112, %f145, %f110;
	div.rn.f32 	%f113, %f146, %f110;
	mul.f32 	%f114, %f111, %f111;
	sub.f32 	%f115, %f113, %f114;
	div.rn.f32 	%f116, %f147, %f110;
	mul.f32 	%f117, %f112, %f112;
	sub.f32 	%f118, %f116, %f117;
	div.rn.f32 	%f119, %f148, %f110;
	mul.f32 	%f120, %f111, %f112;
	sub.f32 	%f121, %f119, %f120;
	add.f32 	%f122, %f111, %f111;
	fma.rn.f32 	%f123, %f112, %f122, 0f40D0147B;
	fma.rn.f32 	%f124, %f121, 0f40000000, 0f426A170A;
	mul.f32 	%f125, %f123, %f124;
	add.f32 	%f126, %f114, %f117;
	add.f32 	%f127, %f126, 0f40D0147B;
	add.f32 	%f128, %f115, %f118;
	add.f32 	%f129, %f128, 0f426A170A;
	mul.f32 	%f130, %f127, %f129;
	div.rn.f32 	%f131, %f125, %f130;
	mul.f32 	%f132, %f133, %f131;
	mad.lo.s32 	%r48, %r26, %r2, %r4;
	mul.wide.s32 	%rd10, %r48, 4;
	add.s64 	%rd11, %rd9, %rd10;
	st.global.f32 	[%rd11], %f132;
	ret;

}
	// .globl	_Z30horizontalGAUSSianBlurConvolvePfS_iii
.visible .entry _Z30horizontalGAUSSianBlurConvolvePfS_iii(
	.param .u64 .ptr .align 1 _Z30horizontalGAUSSianBlurConvolvePfS_iii_param_0,
	.param .u64 .ptr .align 1 _Z30horizontalGAUSSianBlurConvolvePfS_iii_param_1,
	.param .u32 _Z30horizontalGAUSSianBlurConvolvePfS_iii_param_2,
	.param .u32 _Z30horizontalGAUSSianBlurConvolvePfS_iii_param_3,
	.param .u32 _Z30horizontalGAUSSianBlurConvolvePfS_iii_param_4
)
{
	.reg .pred 	%p<17>;
	.reg .b32 	%r<91>;
	.reg .b32 	%f<69>;
	.reg .b64 	%rd<21>;

	ld.param.u64 	%rd2, [_Z30horizontalGAUSSianBlurConvolvePfS_iii_param_0];
	ld.param.u64 	%rd3, [_Z30horizontalGAUSSianBlurConvolvePfS_iii_param_1];
	ld.param.u32 	%r35, [_Z30horizontalGAUSSianBlurConvolvePfS_iii_param_2];
	ld.param.u32 	%r36, [_Z30horizontalGAUSSianBlurConvolvePfS_iii_param_3];
	ld.param.u32 	%r37, [_Z30horizontalGAUSSianBlurConvolvePfS_iii_param_4];
	mov.u32 	%r38, %ctaid.y;
	mov.u32 	%r39, %ntid.y;
	mov.u32 	%r1, %tid.y;
	mad.lo.s32 	%r2, %r38, %r39, %r1;
	mov.u32 	%r40, %ctaid.x;
	mov.u32 	%r3, %ntid.x;
	mul.lo.s32 	%r4, %r40, %r3;
	mov.u32 	%r5, %tid.x;
	add.s32 	%r6, %r4, %r5;
	add.s32 	%r41, %r3, %r37;
	add.s32 	%r7, %r41, -1;
	shr.u32 	%r42, %r37, 31;
	add.s32 	%r43, %r37, %r42;
	shr.s32 	%r8, %r43, 1;
	setp.ge.s32 	%p1, %r5, %r7;
	@%p1 bra 	$L__BB8_6;
	mul.lo.s32 	%r9, %r7, %r1;
	mul.lo.s32 	%r10, %r35, %r2;
	cvta.to.global.u64 	%rd1, %rd3;
	mov.u32 	%r83, %r5;
$L__BB8_2:
	sub.s32 	%r44, %r83, %r8;
	add.s32 	%r12, %r44, %r4;
	setp.lt.s32 	%p2, %r12, 0;
	setp.ge.s32 	%p3, %r12, %r35;
	or.pred  	%p4, %p2, %p3;
	@%p4 bra 	$L__BB8_4;
	add.s32 	%r50, %r12, %r10;
	mul.wide.s32 	%rd4, %r50, 4;
	add.s64 	%rd5, %rd1, %rd4;
	ld.global.f32 	%f13, [%rd5];
	add.s32 	%r51, %r83, %r9;
	shl.b32 	%r52, %r51, 2;
	mov.u32 	%r53, s_tile_h;
	add.s32 	%r54, %r53, %r52;
	st.shared.f32 	[%r54], %f13;
	bra.uni 	$L__BB8_5;
$L__BB8_4:
	add.s32 	%r45, %r83, %r9;
	shl.b32 	%r46, %r45, 2;
	mov.u32 	%r47, s_tile_h;
	add.s32 	%r48, %r47, %r46;
	mov.b32 	%r49, 0;
	st.shared.u32 	[%r48], %r49;
$L__BB8_5:
	add.s32 	%r83, %r83, %r3;
	setp.lt.s32 	%p5, %r83, %r7;
	@%p5 bra 	$L__BB8_2;
$L__BB8_6:
	bar.sync 	0;
	setp.ge.s32 	%p6, %r2, %r36;
	setp.ge.s32 	%p7, %r6, %r35;
	or.pred  	%p8, %p7, %p6;
	@%p8 bra 	$L__BB8_20;
	setp.lt.s32 	%p9, %r37, -1;
	mov.f32 	%f68, 0f00000000;
	@%p9 bra 	$L__BB8_19;
	neg.s32 	%r88, %r8;
	mul.lo.s32 	%r15, %r7, %r1;
	add.s32 	%r55, %r8, %r5;
	add.s32 	%r16, %r55, %r15;
	abs.s32 	%r56, %r8;
	add.s32 	%r17, %r8, %r56;
	add.s32 	%r18, %r17, 1;
	and.b32  	%r19, %r18, 7;
	setp.lt.u32 	%p10, %r17, 7;
	mov.f32 	%f68, 0f00000000;
	@%p10 bra 	$L__BB8_11;
	and.b32  	%r58, %r18, -8;
	neg.s32 	%r86, %r58;
	add.s32 	%r59, %r5, %r15;
	shl.b32 	%r60, %r8, 1;
	add.s32 	%r61, %r59, %r60;
	shl.b32 	%r62, %r61, 2;
	mov.u32 	%r63, s_tile_h;
	add.s32 	%r64, %r62, %r63;
	add.s32 	%r84, %r64, -12;
	mov.f32 	%f68, 0f00000000;
	mov.b32 	%r85, 0;
	mov.u64 	%rd7, d_guas_kernel_seperable;
$L__BB8_10:
	.pragma "nounroll";
	ld.shared.f32 	%f18, [%r84+12];
	mul.wide.s32 	%rd6, %r85, 4;
	add.s64 	%rd8, %rd7, %rd6;
	ld.const.f32 	%f19, [%rd8];
	fma.rn.f32 	%f20, %f18, %f19, %f68;
	ld.shared.f32 	%f21, [%r84+8];
	ld.const.f32 	%f22, [%rd8+4];
	fma.rn.f32 	%f23, %f21, %f22, %f20;
	ld.shared.f32 	%f24, [%r84+4];
	ld.const.f32 	%f25, [%rd8+8];
	fma.rn.f32 	%f26, %f24, %f25, %f23;
	ld.shared.f32 	%f27, [%r84];
	ld.const.f32 	%f28, [%rd8+12];
	fma.rn.f32 	%f29, %f27, %f28, %f26;
	ld.shared.f32 	%f30, [%r84+-4];
	ld.const.f32 	%f31, [%rd8+16];
	fma.rn.f32 	%f32, %f30, %f31, %f29;
	ld.shared.f32 	%f33, [%r84+-8];
	ld.const.f32 	%f34, [%rd8+20];
	fma.rn.f32 	%f35, %f33, %f34, %f32;
	ld.shared.f32 	%f36, [%r84+-12];
	ld.const.f32 	%f37, [%rd8+24];
	fma.rn.f32 	%f38, %f36, %f37, %f35;
	ld.shared.f32 	%f39, [%r84+-16];
	ld.const.f32 	%f40, [%rd8+28];
	fma.rn.f32 	%f68, %f39, %f40, %f38;
	add.s32 	%r88, %r88, 8;
	add.s32 	%r86, %r86, 8;
	add.s32 	%r85, %r85, 8;
	add.s32 	%r84, %r84, -32;
	setp.ne.s32 	%p11, %r86, 0;
	@%p11 bra 	$L__BB8_10;
$L__BB8_11:
	setp.eq.s32 	%p12, %r19, 0;
	@%p12 bra 	$L__BB8_19;
	setp.lt.u32 	%p13, %r19, 4;
	@%p13 bra 	$L__BB8_14;
	sub.s32 	%r65, %r16, %r88;
	shl.b32 	%r66, %r65, 2;
	mov.u32 	%r67, s_tile_h;
	add.s32 	%r68, %r67, %r66;
	ld.shared.f32 	%f42, [%r68];
	add.s32 	%r69, %r88, %r8;
	mul.wide.s32 	%rd9, %r69, 4;
	mov.u64 	%rd10, d_guas_kernel_seperable;
	add.s64 	%rd11, %rd10, %rd9;
	ld.const.f32 	%f43, [%rd11];
	fma.rn.f32 	%f44, %f42, %f43, %f68;
	ld.shared.f32 	%f45, [%r68+-4];
	ld.const.f32 	%f46, [%rd11+4];
	fma.rn.f32 	%f47, %f45, %f46, %f44;
	ld.shared.f32 	%f48, [%r68+-8];
	ld.const.f32 	%f49, [%rd11+8];
	fma.rn.f32 	%f50, %f48, %f49, %f47;
	ld.shared.f32 	%f51, [%r68+-12];
	ld.const.f32 	%f52, [%rd11+12];
	fma.rn.f32 	%f68, %f51, %f52, %f50;
	add.s32 	%r88, %r88, 4;
$L__BB8_14:
	and.b32  	%r70, %r18, 3;
	setp.eq.s32 	%p14, %r70, 0;
	@%p14 bra 	$L__BB8_19;
	setp.eq.s32 	%p15, %r70, 1;
	@%p15 bra 	$L__BB8_17;
	sub.s32 	%r71, %r16, %r88;
	shl.b32 	%r72, %r71, 2;
	mov.u32 	%r73, s_tile_h;
	add.s32 	%r74, %r73, %r72;
	ld.shared.f32 	%f54, [%r74];
	add.s32 	%r75, %r88, %r8;
	mul.wide.s32 	%rd12, %r75, 4;
	mov.u64 	%rd13, d_guas_kernel_seperable;
	add.s64 	%rd14, %rd13, %rd12;
	ld.const.f32 	%f55, [%rd14];
	fma.rn.f32 	%f56, %f54, %f55, %f68;
	ld.shared.f32 	%f57, [%r74+-4];
	ld.const.f32 	%f58, [%rd14+4];
	fma.rn.f32 	%f68, %f57, %f58, %f56;
	add.s32 	%r88, %r88, 2;
$L__BB8_17:
	and.b32  	%r76, %r17, 1;
	setp.eq.b32 	%p16, %r76, 1;
	@%p16 bra 	$L__BB8_19;
	sub.s32 	%r77, %r16, %r88;
	shl.b32 	%r78, %r77, 2;
	mov.u32 	%r79, s_tile_h;
	add.s32 	%r80, %r79, %r78;
	ld.shared.f32 	%f59, [%r80];
	add.s32 	%r81, %r88, %r8;
	mul.wide.s32 	%rd15, %r81, 4;
	mov.u64 	%rd16, d_guas_kernel_seperable;
	add.s64 	%rd17, %rd16, %rd15;
	ld.const.f32 	%f60, [%rd17];
	fma.rn.f32 	%f68, %f59, %f60, %f68;
$L__BB8_19:
	mad.lo.s32 	%r82, %r35, %r2, %r6;
	cvta.to.global.u64 	%rd18, %rd2;
	mul.wide.s32 	%rd19, %r82, 4;
	add.s64 	%rd20, %rd18, %rd19;
	st.global.f32 	[%rd20], %f68;
$L__BB8_20:
	ret;

}
	// .globl	_Z28verticalGAUSSianBlurConvolvePfS_iifi
.visible .entry _Z28verticalGAUSSianBlurConvolvePfS_iifi(
	.param .u64 .ptr .align 1 _Z28verticalGAUSSianBlurConvolvePfS_iifi_param_0,
	.param .u64 .ptr .align 1 _Z28verticalGAUSSianBlurConvolvePfS_iifi_param_1,
	.param .u32 _Z28verticalGAUSSianBlurConvolvePfS_iifi_param_2,
	.param .u32 _Z28verticalGAUSSianBlurConvolvePfS_iifi_param_3,
	.param .f32 _Z28verticalGAUSSianBlurConvolvePfS_iifi_param_4,
	.param .u32 _Z28verticalGAUSSianBlurConvolvePfS_iifi_param_5
)
{
	.reg .pred 	%p<18>;
	.reg .b32 	%r<120>;
	.reg .b32 	%f<71>;
	.reg .b64 	%rd<21>;

	ld.param.u64 	%rd2, [_Z28verticalGAUSSianBlurConvolvePfS_iifi_param_0];
	ld.param.u64 	%rd3, [_Z28verticalGAUSSianBlurConvolvePfS_iifi_param_1];
	ld.param.u32 	%r35, [_Z28verticalGAUSSianBlurConvolvePfS_iifi_param_2];
	ld.param.u32 	%r36, [_Z28verticalGAUSSianBlurConvolvePfS_iifi_param_3];
	ld.param.f32 	%f13, [_Z28verticalGAUSSianBlurConvolvePfS_iifi_param_4];
	ld.param.u32 	%r37, [_Z28verticalGAUSSianBlurConvolvePfS_iifi_param_5];
	mov.u32 	%r38, %ctaid.y;
	mov.u32 	%r1, %ntid.y;
	mul.lo.s32 	%r2, %r38, %r1;
	mov.u32 	%r3, %tid.y;
	add.s32 	%r4, %r2, %r3;
	mov.u32 	%r39, %ctaid.x;
	mov.u32 	%r5, %ntid.x;
	mov.u32 	%r6, %tid.x;
	mad.lo.s32 	%r7, %r39, %r5, %r6;
	add.s32 	%r40, %r1, %r37;
	add.s32 	%r8, %r40, -1;
	shr.u32 	%r41, %r37, 31;
	add.s32 	%r42, %r37, %r41;
	shr.s32 	%r9, %r42, 1;
	setp.ge.s32 	%p1, %r3, %r8;
	@%p1 bra 	$L__BB9_6;
	cvta.to.global.u64 	%rd1, %rd3;
	mov.u32 	%r112, %r3;
$L__BB9_2:
	sub.s32 	%r43, %r112, %r9;
	add.s32 	%r11, %r43, %r2;
	setp.lt.s32 	%p2, %r11, 0;
	setp.ge.s32 	%p3, %r11, %r36;
	or.pred  	%p4, %p2, %p3;
	@%p4 bra 	$L__BB9_4;
	mad.lo.s32 	%r49, %r11, %r35, %r7;
	mul.wide.s32 	%rd4, %r49, 4;
	add.s64 	%rd5, %rd1, %rd4;
	ld.global.f32 	%f14, [%rd5];
	mad.lo.s32 	%r50, %r112, %r5, %r6;
	shl.b32 	%r51, %r50, 2;
	mov.u32 	%r52, s_tile_v;
	add.s32 	%r53, %r52, %r51;
	st.shared.f32 	[%r53], %f14;
	bra.uni 	$L__BB9_5;
$L__BB9_4:
	mad.lo.s32 	%r44, %r112, %r5, %r6;
	shl.b32 	%r45, %r44, 2;
	mov.u32 	%r46, s_tile_v;
	add.s32 	%r47, %r46, %r45;
	mov.b32 	%r48, 0;
	st.shared.u32 	[%r47], %r48;
$L__BB9_5:
	add.s32 	%r112, %r112, %r1;
	setp.lt.s32 	%p5, %r112, %r8;
	@%p5 bra 	$L__BB9_2;
$L__BB9_6:
	bar.sync 	0;
	setp.ge.s32 	%p6, %r4, %r36;
	setp.ge.s32 	%p7, %r7, %r35;
	or.pred  	%p8, %p7, %p6;
	@%p8 bra 	$L__BB9_20;
	add.s32 	%r13, %r9, %r3;
	setp.lt.s32 	%p9, %r37, -1;
	mov.f32 	%f70, 0f00000000;
	@%p9 bra 	$L__BB9_19;
	neg.s32 	%r117, %r9;
	abs.s32 	%r54, %r9;
	add.s32 	%r15, %r9, %r54;
	add.s32 	%r16, %r15, 1;
	and.b32  	%r17, %r16, 7;
	setp.lt.u32 	%p10, %r15, 7;
	mov.f32 	%f70, 0f00000000;
	@%p10 bra 	$L__BB9_11;
	and.b32  	%r56, %r16, -8;
	neg.s32 	%r115, %r56;
	shl.b32 	%r57, %r9, 1;
	add.s32 	%r58, %r3, %r57;
	mul.lo.s32 	%r59, %r5, %r58;
	shl.b32 	%r60, %r59, 2;
	shl.b32 	%r61, %r6, 2;
	add.s32 	%r62, %r60, %r61;
	mov.u32 	%r63, s_tile_v;
	add.s32 	%r114, %r63, %r62;
	shl.b32 	%r64, %r5, 5;
	neg.s32 	%r20, %r64;
	shl.b32 	%r65, %r5, 2;
	neg.s32 	%r21, %r65;
	mov.f32 	%f70, 0f00000000;
	mov.b32 	%r113, 0;
	mov.u64 	%rd7, d_guas_kernel_seperable;
$L__BB9_10:
	.pragma "nounroll";
	ld.shared.f32 	%f19, [%r114];
	mul.wide.s32 	%rd6, %r113, 4;
	add.s64 	%rd8, %rd7, %rd6;
	ld.const.f32 	%f20, [%rd8];
	fma.rn.f32 	%f21, %f19, %f20, %f70;
	add.s32 	%r66, %r114, %r21;
	ld.shared.f32 	%f22, [%r66];
	ld.const.f32 	%f23, [%rd8+4];
	fma.rn.f32 	%f24, %f22, %f23, %f21;
	add.s32 	%r67, %r66, %r21;
	ld.shared.f32 	%f25, [%r67];
	ld.const.f32 	%f26, [%rd8+8];
	fma.rn.f32 	%f27, %f25, %f26, %f24;
	add.s32 	%r68, %r67, %r21;
	ld.shared.f32 	%f28, [%r68];
	ld.const.f32 	%f29, [%rd8+12];
	fma.rn.f32 	%f30, %f28, %f29, %f27;
	add.s32 	%r69, %r68, %r21;
	ld.shared.f32 	%f31, [%r69];
	ld.const.f32 	%f32, [%rd8+16];
	fma.rn.f32 	%f33, %f31, %f32, %f30;
	add.s32 	%r70, %r69, %r21;
	ld.shared.f32 	%f34, [%r70];
	ld.const.f32 	%f35, [%rd8+20];
	fma.rn.f32 	%f36, %f34, %f35, %f33;
	add.s32 	%r71, %r70, %r21;
	ld.shared.f32 	%f37, [%r71];
	ld.const.f32 	%f38, [%rd8+24];
	fma.rn.f32 	%f39, %f37, %f38, %f36;
	add.s32 	%r72, %r71, %r21;
	ld.shared.f32 	%f40, [%r72];
	ld.const.f32 	%f41, [%rd8+28];
	fma.rn.f32 	%f70, %f40, %f41, %f39;
	add.s32 	%r117, %r117, 8;
	add.s32 	%r115, %r115, 8;
	add.s32 	%r114, %r114, %r20;
	add.s32 	%r113, %r113, 8;
	setp.ne.s32 	%p11, %r115, 0;
	@%p11 bra 	$L__BB9_10;
$L__BB9_11:
	setp.eq.s32 	%p12, %r17, 0;
	@%p12 bra 	$L__BB9_19;
	setp.lt.u32 	%p13, %r17, 4;
	@%p13 bra 	$L__BB9_14;
	sub.s32 	%r73, %r13, %r117;
	mad.lo.s32 	%r74, %r73, %r5, %r6;
	shl.b32 	%r75, %r74, 2;
	mov.u32 	%r76, s_tile_v;
	add.s32 	%r77, %r76, %r75;
	ld.shared.f32 	%f43, [%r77];
	add.s32 	%r78, %r117, %r9;
	mul.wide.s32 	%rd9, %r78, 4;
	mov.u64 	%rd10, d_guas_kernel_seperable;
	add.s64 	%rd11, %rd10, %rd9;
	ld.const.f32 	%f44, [%rd11];
	fma.rn.f32 	%f45, %f43, %f44, %f70;
	not.b32 	%r79, %r117;
	add.s32 	%r80, %r13, %r79;
	mad.lo.s32 	%r81, %r80, %r5, %r6;
	shl.b32 	%r82, %r81, 2;
	add.s32 	%r83, %r76, %r82;
	ld.shared.f32 	%f46, [%r83];
	ld.const.f32 	%f47, [%rd11+4];
	fma.rn.f32 	%f48, %f46, %f47, %f45;
	add.s32 	%r84, %r73, -2;
	mad.lo.s32 	%r85, %r84, %r5, %r6;
	shl.b32 	%r86, %r85, 2;
	add.s32 	%r87, %r76, %r86;
	ld.shared.f32 	%f49, [%r87];
	ld.const.f32 	%f50, [%rd11+8];
	fma.rn.f32 	%f51, %f49, %f50, %f48;
	add.s32 	%r88, %r73, -3;
	mad.lo.s32 	%r89, %r88, %r5, %r6;
	shl.b32 	%r90, %r89, 2;
	add.s32 	%r91, %r76, %r90;
	ld.shared.f32 	%f52, [%r91];
	ld.const.f32 	%f53, [%rd11+12];
	fma.rn.f32 	%f70, %f52, %f53, %f51;
	add.s32 	%r117, %r117, 4;
$L__BB9_14:
	and.b32  	%r92, %r16, 3;
	setp.eq.s32 	%p14, %r92, 0;
	@%p14 bra 	$L__BB9_19;
	setp.eq.s32 	%p15, %r92, 1;
	@%p15 bra 	$L__BB9_17;
	sub.s32 	%r93, %r13, %r117;
	mad.lo.s32 	%r94, %r93, %r5, %r6;
	shl.b32 	%r95, %r94, 2;
	mov.u32 	%r96, s_tile_v;
	add.s32 	%r97, %r96, %r95;
	ld.shared.f32 	%f55, [%r97];
	add.s32 	%r98, %r117, %r9;
	mul.wide.s32 	%rd12, %r98, 4;
	mov.u64 	%rd13, d_guas_kernel_seperable;
	add.s64 	%rd14, %rd13, %rd12;
	ld.const.f32 	%f56, [%rd14];
	fma.rn.f32 	%f57, %f55, %f56, %f70;
	not.b32 	%r99, %r117;
	add.s32 	%r100, %r13, %r99;
	mad.lo.s32 	%r101, %r100, %r5, %r6;
	shl.b32 	%r102, %r101, 2;
	add.s32 	%r103, %r96, %r102;
	ld.shared.f32 	%f58, [%r103];
	ld.const.f32 	%f59, [%rd14+4];
	fma.rn.f32 	%f70, %f58, %f59, %f57;
	add.s32 	%r117, %r117, 2;
$L__BB9_17:
	and.b32  	%r104, %r15, 1;
	setp.eq.b32 	%p16, %r104, 1;
	@%p16 bra 	$L__BB9_19;
	sub.s32 	%r105, %r13, %r117;
	mad.lo.s32 	%r106, %r105, %r5, %r6;
	shl.b32 	%r107, %r106, 2;
	mov.u32 	%r108, s_tile_v;
	add.s32 	%r109, %r108, %r107;
	ld.shared.f32 	%f60, [%r109];
	add.s32 	%r110, %r117, %r9;
	mul.wide.s32 	%rd15, %r110, 4;
	mov.u64 	%rd16, d_guas_kernel_seperable;
	add.s64 	%rd17, %rd16, %rd15;
	ld.const.f32 	%f61, [%rd17];
	fma.rn.f32 	%f70, %f60, %f61, %f70;
$L__BB9_19:
	setp.gt.f32 	%p17, %f70, %f13;
	selp.f32 	%f62, 0f3F800000, 0f00000000, %p17;
	mad.lo.s32 	%r111, %r35, %r4, %r7;
	cvta.to.global.u64 	%rd18, %rd2;
	mul.wide.s32 	%rd19, %r111, 4;
	add.s64 	%rd20, %rd18, %rd19;
	st.global.f32 	[%rd20], %f62;
$L__BB9_20:
	ret;

}
	// .globl	_Z39GAUSSianBlur_Threshold_Map_Naive_KernelPfS_iiiff
.visible .entry _Z39GAUSSianBlur_Threshold_Map_Naive_KernelPfS_iiiff(
	.param .u64 .ptr .align 1 _Z39GAUSSianBlur_Threshold_Map_Naive_KernelPfS_iiiff_param_0,
	.param .u64 .ptr .align 1 _Z39GAUSSianBlur_Threshold_Map_Naive_KernelPfS_iiiff_param_1,
	.param .u32 _Z39GAUSSianBlur_Threshold_Map_Naive_KernelPfS_iiiff_param_2,
	.param .u32 _Z39GAUSSianBlur_Threshold_Map_Naive_KernelPfS_iiiff_param_3,
	.param .u32 _Z39GAUSSianBlur_Threshold_Map_Naive_KernelPfS_iiiff_param_4,
	.param .f32 _Z39GAUSSianBlur_Threshold_Map_Naive_KernelPfS_iiiff_param_5,
	.param .f32 _Z39GAUSSianBlur_Threshold_Map_Naive_KernelPfS_iiiff_param_6
)
{
	.local .align 4 .b8 	__local_depot10[196];
	.reg .b64 	%SP;
	.reg .b64 	%SPL;
	.reg .pred 	%p<106>;
	.reg .b32 	%r<158>;
	.reg .b32 	%f<139>;
	.reg .b64 	%rd<54>;
	.reg .b64 	%fd<80>;

	mov.u64 	%SPL, __local_depot10;
	ld.param.u64 	%rd10, [_Z39GAUSSianBlur_Threshold_Map_Naive_KernelPfS_iiiff_param_1];
	ld.param.u32 	%r50, [_Z39GAUSSianBlur_Threshold_Map_Naive_KernelPfS_iiiff_param_2];
	ld.param.u32 	%r51, [_Z39GAUSSianBlur_Threshold_Map_Naive_KernelPfS_iiiff_param_3];
	ld.param.u32 	%r52, [_Z39GAUSSianBlur_Threshold_Map_Naive_KernelPfS_iiiff_param_4];
	ld.param.f32 	%f51, [_Z39GAUSSianBlur_Threshold_Map_Naive_KernelPfS_iiiff_param_5];
	ld.param.f32 	%f52, [_Z39GAUSSianBlur_Threshold_Map_Naive_KernelPfS_iiiff_param_6];
	cvta.to.global.u64 	%rd1, %rd10;
	add.u64 	%rd2, %SPL, 0;
	shl.b32 	%r1, %r52, 1;
	or.b32  	%r2, %r1, 1;
	shr.u32 	%r53, %r1, 31;
	add.s32 	%r54, %r2, %r53;
	shr.s32 	%r3, %r54, 1;
	mov.b32 	%r55, 0;
	st.local.u32 	[%rd2], %r55;
	st.local.u32 	[%rd2+4], %r55;
	st.local.u32 	[%rd2+8], %r55;
	st.local.u32 	[%rd2+12], %r55;
	st.local.u32 	[%rd2+16], %r55;
	st.local.u32 	[%rd2+20], %r55;
	st.local.u32 	[%rd2+24], %r55;
	st.local.u32 	[%rd2+28], %r55;
	st.local.u32 	[%rd2+32], %r55;
	st.local.u32 	[%rd2+36], %r55;
	st.local.u32 	[%rd2+40], %r55;
	st.local.u32 	[%rd2+44], %r55;
	st.local.u32 	[%rd2+48], %r55;
	st.local.u32 	[%rd2+52], %r55;
	st.local.u32 	[%rd2+56], %r55;
	st.local.u32 	[%rd2+60], %r55;
	st.local.u32 	[%rd2+64], %r55;
	st.local.u32 	[%rd2+68], %r55;
	st.local.u32 	[%rd2+72], %r55;
	st.local.u32 	[%rd2+76], %r55;
	st.local.u32 	[%rd2+80], %r55;
	st.local.u32 	[%rd2+84], %r55;
	st.local.u32 	[%rd2+88], %r55;
	st.local.u32 	[%rd2+92], %r55;
	st.local.u32 	[%rd2+96], %r55;
	st.local.u32 	[%rd2+100], %r55;
	st.local.u32 	[%rd2+104], %r55;
	st.local.u32 	[%rd2+108], %r55;
	st.local.u32 	[%rd2+112], %r55;
	st.local.u32 	[%rd2+116], %r55;
	st.local.u32 	[%rd2+120], %r55;
	st.local.u32 	[%rd2+124], %r55;
	st.local.u32 	[%rd2+128], %r55;
	st.local.u32 	[%rd2+132], %r55;
	st.local.u32 	[%rd2+136], %r55;
	st.local.u32 	[%rd2+140], %r55;
	st.local.u32 	[%rd2+144], %r55;
	st.local.u32 	[%rd2+148], %r55;
	st.local.u32 	[%rd2+152], %r55;
	st.local.u32 	[%rd2+156], %r55;
	st.local.u32 	[%rd2+160], %r55;
	st.local.u32 	[%rd2+164], %r55;
	st.local.u32 	[%rd2+168], %r55;
	st.local.u32 	[%rd2+172], %r55;
	st.local.u32 	[%rd2+176], %r55;
	st.local.u32 	[%rd2+180], %r55;
	st.local.u32 	[%rd2+184], %r55;
	st.local.u32 	[%rd2+188], %r55;
	st.local.u32 	[%rd2+192], %r55;
	mov.u32 	%r56, %ctaid.y;
	mov.u32 	%r57, %ntid.y;
	mov.u32 	%r58, %tid.y;
	mad.lo.s32 	%r4, %r56, %r57, %r58;
	mov.u32 	%r59, %ctaid.x;
	mov.u32 	%r60, %ntid.x;
	mov.u32 	%r61, %tid.x;
	mad.lo.s32 	%r5, %r59, %r60, %r61;
	setp.ge.s32 	%p2, %r4, %r51;
	setp.ge.s32 	%p3, %r5, %r50;
	or.pred  	%p4, %p3, %p2;
	@%p4 bra 	$L__BB10_64;
	setp.lt.s32 	%p5, %r52, 0;
	mov.f32 	%f117, 0f00000000;
	@%p5 bra 	$L__BB10_16;
	add.f32 	%f55, %f51, %f51;
	mul.f32 	%f1, %f51, %f55;
	mul.f32 	%f56, %f51, 0f40C90FDB;
	mul.f32 	%f57, %f51, %f56;
	cvt.f64.f32 	%fd1, %f57;
	max.s32 	%r6, %r1, 0;
	mov.f32 	%f117, 0f00000000;
	mov.b32 	%r147, 0;
$L__BB10_3:
	mov.u32 	%r7, %r147;
	setp.lt.s32 	%p6, %r1, 1;
	sub.s32 	%r64, %r3, %r7;
	mul.lo.s32 	%r8, %r64, %r64;
	mul.lo.s32 	%r9, %r7, %r2;
	mov.b32 	%r149, 0;
	@%p6 bra 	$L__BB10_12;
	mov.b32 	%r148, 0;
	cvt.u64.u32 	%rd14, %r9;
$L__BB10_5:
	sub.s32 	%r66, %r148, %r3;
	sub.s32 	%r67, %r3, %r148;
	mad.lo.s32 	%r68, %r67, %r66, %r8;
	cvt.rn.f32.s32 	%f58, %r68;
	div.rn.f32 	%f5, %f58, %f1;
	cvt.f64.f32 	%fd2, %f5;
	fma.rn.f64 	%fd17, %fd2, 0d3FF71547652B82FE, 0d4338000000000000;
	{
	.reg .b32 %temp; 
	mov.b64 	{%r14, %temp}, %fd17;
	}
	mov.f64 	%fd18, 0dC338000000000000;
	add.rn.f64 	%fd19, %fd17, %fd18;
	fma.rn.f64 	%fd20, %fd19, 0dBFE62E42FEFA39EF, %fd2;
	fma.rn.f64 	%fd21, %fd19, 0dBC7ABC9E3B39803F, %fd20;
	fma.rn.f64 	%fd22, %fd21, 0d3E5ADE1569CE2BDF, 0d3E928AF3FCA213EA;
	fma.rn.f64 	%fd23, %fd22, %fd21, 0d3EC71DEE62401315;
	fma.rn.f64 	%fd24, %fd23, %fd21, 0d3EFA01997C89EB71;
	fma.rn.f64 	%fd25, %fd24, %fd21, 0d3F2A01A014761F65;
	fma.rn.f64 	%fd26, %fd25, %fd21, 0d3F56C16C1852B7AF;
	fma.rn.f64 	%fd27, %fd26, %fd21, 0d3F81111111122322;
	fma.rn.f64 	%fd28, %fd27, %fd21, 0d3FA55555555502A1;
	fma.rn.f64 	%fd29, %fd28, %fd21, 0d3FC5555555555511;
	fma.rn.f64 	%fd30, %fd29, %fd21, 0d3FE000000000000B;
	fma.rn.f64 	%fd31, %fd30, %fd21, 0d3FF0000000000000;
	fma.rn.f64 	%fd32, %fd31, %fd21, 0d3FF0000000000000;
	{
	.reg .b32 %temp; 
	mov.b64 	{%r15, %temp}, %fd32;
	}
	{
	.reg .b32 %temp; 
	mov.b64 	{%temp, %r16}, %fd32;
	}
	shl.b32 	%r69, %r14, 20;
	add.s32 	%r70, %r69, %r16;
	mov.b64 	%fd77, {%r15, %r70};
	{
	.reg .b32 %temp; 
	mov.b64 	{%temp, %r71}, %fd2;
	}
	mov.b32 	%f59, %r71;
	abs.f32 	%f6, %f59;
	setp.lt.f32 	%p7, %f6, 0f4086232B;
	@%p7 bra 	$L__BB10_8;
	setp.lt.f32 	%p8, %f5, 0f00000000;
	add.f64 	%fd33, %fd2, 0d7FF0000000000000;
	selp.f64 	%fd77, 0d0000000000000000, %fd33, %p8;
	setp.geu.f32 	%p9, %f6, 0f40874800;
	@%p9 bra 	$L__BB10_8;
	shr.u32 	%r72, %r14, 31;
	add.s32 	%r73, %r14, %r72;
	shr.s32 	%r74, %r73, 1;
	shl.b32 	%r75, %r74, 20;
	add.s32 	%r76, %r16, %r75;
	mov.b64 	%fd34, {%r15, %r76};
	sub.s32 	%r77, %r14, %r74;
	shl.b32 	%r78, %r77, 20;
	add.s32 	%r79, %r78, 1072693248;
	mov.b32 	%r80, 0;
	mov.b64 	%fd35, {%r80, %r79};
	mul.f64 	%fd77, %fd35, %fd34;
$L__BB10_8:
	div.rn.f64 	%fd36, %fd77, %fd1;
	cvt.rn.f32.f64 	%f60, %fd36;
	add.s32 	%r81, %r148, %r9;
	mul.wide.u32 	%rd12, %r81, 4;
	add.s64 	%rd13, %rd2, %rd12;
	st.local.f32 	[%rd13], %f60;
	add.f32 	%f7, %f117, %f60;
	add.s32 	%r82, %r148, 1;
	sub.s32 	%r83, %r82, %r3;
	sub.s32 	%r84, %r3, %r82;
	mad.lo.s32 	%r85, %r84, %r83, %r8;
	cvt.rn.f32.s32 	%f61, %r85;
	div.rn.f32 	%f8, %f61, %f1;
	cvt.f64.f32 	%fd7, %f8;
	fma.rn.f64 	%fd37, %fd7, 0d3FF71547652B82FE, 0d4338000000000000;
	{
	.reg .b32 %temp; 
	mov.b64 	{%r17, %temp}, %fd37;
	}
	mov.f64 	%fd38, 0dC338000000000000;
	add.rn.f64 	%fd39, %fd37, %fd38;
	fma.rn.f64 	%fd40, %fd39, 0dBFE62E42FEFA39EF, %fd7;
	fma.rn.f64 	%fd41, %fd39, 0dBC7ABC9E3B39803F, %fd40;
	fma.rn.f64 	%fd42, %fd41, 0d3E5ADE1569CE2BDF, 0d3E928AF3FCA213EA;
	fma.rn.f64 	%fd43, %fd42, %fd41, 0d3EC71DEE62401315;
	fma.rn.f64 	%fd44, %fd43, %fd41, 0d3EFA01997C89EB71;
	fma.rn.f64 	%fd45, %fd44, %fd41, 0d3F2A01A014761F65;
	fma.rn.f64 	%fd46, %fd45, %fd41, 0d3F56C16C1852B7AF;
	fma.rn.f64 	%fd47, %fd46, %fd41, 0d3F81111111122322;
	fma.rn.f64 	%fd48, %fd47, %fd41, 0d3FA55555555502A1;
	fma.rn.f64 	%fd49, %fd48, %fd41, 0d3FC5555555555511;
	fma.rn.f64 	%fd50, %fd49, %fd41, 0d3FE000000000000B;
	fma.rn.f64 	%fd51, %fd50, %fd41, 0d3FF0000000000000;
	fma.rn.f64 	%fd52, %fd51, %fd41, 0d3FF0000000000000;
	{
	.reg .b32 %temp; 
	mov.b64 	{%r18, %temp}, %fd52;
	}
	{
	.reg .b32 %temp; 
	mov.b64 	{%temp, %r19}, %fd52;
	}
	shl.b32 	%r86, %r17, 20;
	add.s32 	%r87, %r86, %r19;
	mov.b64 	%fd78, {%r18, %r87};
	{
	.reg .b32 %temp; 
	mov.b64 	{%temp, %r88}, %fd7;
	}
	mov.b32 	%f62, %r88;
	abs.f32 	%f9, %f62;
	setp.lt.f32 	%p10, %f9, 0f4086232B;
	@%p10 bra 	$L__BB10_11;
	setp.lt.f32 	%p11, %f8, 0f00000000;
	add.f64 	%fd53, %fd7, 0d7FF0000000000000;
	selp.f64 	%fd78, 0d0000000000000000, %fd53, %p11;
	setp.geu.f32 	%p12, %f9, 0f40874800;
	@%p12 bra 	$L__BB10_11;
	shr.u32 	%r89, %r17, 31;
	add.s32 	%r90, %r17, %r89;
	shr.s32 	%r91, %r90, 1;
	shl.b32 	%r92, %r91, 20;
	add.s32 	%r93, %r19, %r92;
	mov.b64 	%fd54, {%r18, %r93};
	sub.s32 	%r94, %r17, %r91;
	shl.b32 	%r95, %r94, 20;
	add.s32 	%r96, %r95, 1072693248;
	mov.b32 	%r97, 0;
	mov.b64 	%fd55, {%r97, %r96};
	mul.f64 	%fd78, %fd55, %fd54;
$L__BB10_11:
	div.rn.f64 	%fd56, %fd78, %fd1;
	cvt.rn.f32.f64 	%f63, %fd56;
	cvt.u64.u32 	%rd15, %r148;
	add.s64 	%rd16, %rd15, %rd14;
	shl.b64 	%rd17, %rd16, 2;
	add.s64 	%rd18, %rd2, %rd17;
	st.local.f32 	[%rd18+4], %f63;
	add.f32 	%f117, %f7, %f63;
	add.s32 	%r148, %r148, 2;
	setp.ne.s32 	%p13, %r148, %r6;
	mov.u32 	%r149, %r6;
	@%p13 bra 	$L__BB10_5;
$L__BB10_12:
	sub.s32 	%r98, %r149, %r3;
	sub.s32 	%r99, %r3, %r149;
	mad.lo.s32 	%r100, %r99, %r98, %r8;
	cvt.rn.f32.s32 	%f64, %r100;
	div.rn.f32 	%f12, %f64, %f1;
	cvt.f64.f32 	%fd12, %f12;
	fma.rn.f64 	%fd57, %fd12, 0d3FF71547652B82FE, 0d4338000000000000;
	{
	.reg .b32 %temp; 
	mov.b64 	{%r22, %temp}, %fd57;
	}
	mov.f64 	%fd58, 0dC338000000000000;
	add.rn.f64 	%fd59, %fd57, %fd58;
	fma.rn.f64 	%fd60, %fd59, 0dBFE62E42FEFA39EF, %fd12;
	fma.rn.f64 	%fd61, %fd59, 0dBC7ABC9E3B39803F, %fd60;
	fma.rn.f64 	%fd62, %fd61, 0d3E5ADE1569CE2BDF, 0d3E928AF3FCA213EA;
	fma.rn.f64 	%fd63, %fd62, %fd61, 0d3EC71DEE62401315;
	fma.rn.f64 	%fd64, %fd63, %fd61, 0d3EFA01997C89EB71;
	fma.rn.f64 	%fd65, %fd64, %fd61, 0d3F2A01A014761F65;
	fma.rn.f64 	%fd66, %fd65, %fd61, 0d3F56C16C1852B7AF;
	fma.rn.f64 	%fd67, %fd66, %fd61, 0d3F81111111122322;
	fma.rn.f64 	%fd68, %fd67, %fd61, 0d3FA55555555502A1;
	fma.rn.f64 	%fd69, %fd68, %fd61, 0d3FC5555555555511;
	fma.rn.f64 	%fd70, %fd69, %fd61, 0d3FE000000000000B;
	fma.rn.f64 	%fd71, %fd70, %fd61, 0d3FF0000000000000;
	fma.rn.f64 	%fd72, %fd71, %fd61, 0d3FF0000000000000;
	{
	.reg .b32 %temp; 
	mov.b64 	{%r23, %temp}, %fd72;
	}
	{
	.reg .b32 %temp; 
	mov.b64 	{%temp, %r24}, %fd72;
	}
	shl.b32 	%r101, %r22, 20;
	add.s32 	%r102, %r101, %r24;
	mov.b64 	%fd79, {%r23, %r102};
	{
	.reg .b32 %temp; 
	mov.b64 	{%temp, %r103}, %fd12;
	}
	mov.b32 	%f65, %r103;
	abs.f32 	%f13, %f65;
	setp.lt.f32 	%p14, %f13, 0f4086232B;
	@%p14 bra 	$L__BB10_15;
	setp.lt.f32 	%p15, %f12, 0f00000000;
	add.f64 	%fd73, %fd12, 0d7FF0000000000000;
	selp.f64 	%fd79, 0d0000000000000000, %fd73, %p15;
	setp.geu.f32 	%p16, %f13, 0f40874800;
	@%p16 bra 	$L__BB10_15;
	shr.u32 	%r104, %r22, 31;
	add.s32 	%r105, %r22, %r104;
	shr.s32 	%r106, %r105, 1;
	shl.b32 	%r107, %r106, 20;
	add.s32 	%r108, %r24, %r107;
	mov.b64 	%fd74, {%r23, %r108};
	sub.s32 	%r109, %r22, %r106;
	shl.b32 	%r110, %r109, 20;
	add.s32 	%r111, %r110, 1072693248;
	mov.b32 	%r112, 0;
	mov.b64 	%fd75, {%r112, %r111};
	mul.f64 	%fd79, %fd75, %fd74;
$L__BB10_15:
	div.rn.f64 	%fd76, %fd79, %fd1;
	cvt.rn.f32.f64 	%f66, %fd76;
	add.s32 	%r113, %r149, %r9;
	mul.wide.u32 	%rd19, %r113, 4;
	add.s64 	%rd20, %rd2, %rd19;
	st.local.f32 	[%rd20], %f66;
	add.f32 	%f117, %f117, %f66;
	add.s32 	%r147, %r7, 1;
	setp.eq.s32 	%p17, %r7, %r6;
	@%p17 bra 	$L__BB10_16;
	bra.uni 	$L__BB10_3;
$L__BB10_16:
	setp.lt.s32 	%p18, %r52, 0;
	mov.f32 	%f120, 0f00000000;
	@%p18 bra 	$L__BB10_63;
	max.s32 	%r10, %r1, 0;
	add.s32 	%r115, %r10, 1;
	and.b32  	%r11, %r115, 3;
	and.b32  	%r12, %r115, 2147483644;
	mov.b32 	%r150, 0;
$L__BB10_18:
	setp.lt.s32 	%p19, %r1, 3;
	mul.lo.s32 	%r27, %r150, %r2;
	mov.b32 	%r152, 0;
	@%p19 bra 	$L__BB10_21;
	mov.b32 	%r151, 0;
$L__BB10_20:
	add.s32 	%r118, %r151, %r27;
	mul.wide.u32 	%rd21, %r118, 4;
	add.s64 	%rd22, %rd2, %rd21;
	ld.local.f32 	%f68, [%rd22];
	div.rn.f32 	%f69, %f68, %f117;
	st.local.f32 	[%rd22], %f69;
	ld.local.f32 	%f70, [%rd22+4];
	div.rn.f32 	%f71, %f70, %f117;
	st.local.f32 	[%rd22+4], %f71;
	ld.local.f32 	%f72, [%rd22+8];
	div.rn.f32 	%f73, %f72, %f117;
	st.local.f32 	[%rd22+8], %f73;
	ld.local.f32 	%f74, [%rd22+12];
	div.rn.f32 	%f75, %f74, %f117;
	st.local.f32 	[%rd22+12], %f75;
	add.s32 	%r151, %r151, 4;
	setp.ne.s32 	%p20, %r151, %r12;
	mov.u32 	%r152, %r12;
	@%p20 bra 	$L__BB10_20;
$L__BB10_21:
	setp.eq.s32 	%p21, %r11, 1;
	add.s32 	%r119, %r152, %r27;
	mul.wide.u32 	%rd23, %r119, 4;
	add.s64 	%rd3, %rd2, %rd23;
	ld.local.f32 	%f76, [%rd3];
	div.rn.f32 	%f77, %f76, %f117;
	st.local.f32 	[%rd3], %f77;
	@%p21 bra 	$L__BB10_23;
	ld.local.f32 	%f78, [%rd3+4];
	div.rn.f32 	%f79, %f78, %f117;
	st.local.f32 	[%rd3+4], %f79;
	ld.local.f32 	%f80, [%rd3+8];
	div.rn.f32 	%f81, %f80, %f117;
	st.local.f32 	[%rd3+8], %f81;
$L__BB10_23:
	add.s32 	%r33, %r150, 1;
	setp.eq.s32 	%p22, %r150, %r10;
	mov.u32 	%r150, %r33;
	@%p22 bra 	$L__BB10_24;
	bra.uni 	$L__BB10_18;
$L__BB10_24:
	sub.s32 	%r28, %r4, %r52;
	sub.s32 	%r29, %r5, %r52;
	mov.f32 	%f120, 0f00000000;
	mov.b32 	%r153, 0;
$L__BB10_25:
	setp.lt.s32 	%p23, %r1, 7;
	add.s32 	%r122, %r28, %r153;
	setp.gt.s32 	%p24, %r122, -1;
	setp.lt.s32 	%p25, %r122, %r51;
	and.pred  	%p1, %p24, %p25;
	mul.lo.s32 	%r35, %r122, %r50;
	mul.lo.s32 	%r36, %r153, %r2;
	mov.b32 	%r156, 0;
	@%p23 bra 	$L__BB10_44;
	mov.b32 	%r154, 0;
	cvt.u64.u32 	%rd27, %r36;
$L__BB10_27:
	.pragma "nounroll";
	add.s32 	%r38, %r29, %r154;
	setp.gt.s32 	%p26, %r38, -1;
	setp.lt.s32 	%p27, %r38, %r50;
	and.pred  	%p28, %p26, %p27;
	and.pred  	%p29, %p28, %p1;
	add.s32 	%r124, %r38, %r35;
	mul.wide.s32 	%rd24, %r124, 4;
	add.s64 	%rd4, %rd1, %rd24;
	not.pred 	%p30, %p29;
	@%p30 bra 	$L__BB10_29;
	ld.global.f32 	%f83, [%rd4];
	add.s32 	%r125, %r154, %r36;
	mul.wide.u32 	%rd25, %r125, 4;
	add.s64 	%rd26, %rd2, %rd25;
	ld.local.f32 	%f84, [%rd26];
	fma.rn.f32 	%f120, %f83, %f84, %f120;
$L__BB10_29:
	add.s32 	%r126, %r38, 1;
	setp.gt.s32 	%p31, %r126, -1;
	setp.lt.s32 	%p32, %r126, %r50;
	and.pred  	%p33, %p31, %p32;
	and.pred  	%p34, %p33, %p1;
	cvt.u64.u32 	%rd28, %r154;
	add.s64 	%rd29, %rd28, %rd27;
	shl.b64 	%rd30, %rd29, 2;
	add.s64 	%rd5, %rd2, %rd30;
	not.pred 	%p35, %p34;
	@%p35 bra 	$L__BB10_31;
	ld.global.f32 	%f85, [%rd4+4];
	ld.local.f32 	%f86, [%rd5+4];
	fma.rn.f32 	%f120, %f85, %f86, %f120;
$L__BB10_31:
	add.s32 	%r127, %r38, 2;
	setp.gt.s32 	%p36, %r127, -1;
	setp.lt.s32 	%p37, %r127, %r50;
	and.pred  	%p38, %p36, %p37;
	and.pred  	%p39, %p38, %p1;
	not.pred 	%p40, %p39;
	@%p40 bra 	$L__BB10_33;
	ld.global.f32 	%f87, [%rd4+8];
	ld.local.f32 	%f88, [%rd5+8];
	fma.rn.f32 	%f120, %f87, %f88, %f120;
$L__BB10_33:
	add.s32 	%r128, %r38, 3;
	setp.gt.s32 	%p41, %r128, -1;
	setp.lt.s32 	%p42, %r128, %r50;
	and.pred  	%p43, %p41, %p42;
	and.pred  	%p44, %p43, %p1;
	not.pred 	%p45, %p44;
	@%p45 bra 	$L__BB10_35;
	ld.global.f32 	%f89, [%rd4+12];
	ld.local.f32 	%f90, [%rd5+12];
	fma.rn.f32 	%f120, %f89, %f90, %f120;
$L__BB10_35:
	add.s32 	%r129, %r38, 4;
	setp.gt.s32 	%p46, %r129, -1;
	setp.lt.s32 	%p47, %r129, %r50;
	and.pred  	%p48, %p46, %p47;
	and.pred  	%p49, %p48, %p1;
	not.pred 	%p50, %p49;
	@%p50 bra 	$L__BB10_37;
	ld.global.f32 	%f91, [%rd4+16];
	ld.local.f32 	%f92, [%rd5+16];
	fma.rn.f32 	%f120, %f91, %f92, %f120;
$L__BB10_37:
	add.s32 	%r130, %r38, 5;
	setp.gt.s32 	%p51, %r130, -1;
	setp.lt.s32 	%p52, %r130, %r50;
	and.pred  	%p53, %p51, %p52;
	and.pred  	%p54, %p53, %p1;
	not.pred 	%p55, %p54;
	@%p55 bra 	$L__BB10_39;
	ld.global.f32 	%f93, [%rd4+20];
	ld.local.f32 	%f94, [%rd5+20];
	fma.rn.f32 	%f120, %f93, %f94, %f120;
$L__BB10_39:
	add.s32 	%r131, %r38, 6;
	setp.gt.s32 	%p56, %r131, -1;
	setp.lt.s32 	%p57, %r131, %r50;
	and.pred  	%p58, %p56, %p57;
	and.pred  	%p59, %p58, %p1;
	not.pred 	%p60, %p59;
	@%p60 bra 	$L__BB10_41;
	ld.global.f32 	%f95, [%rd4+24];
	ld.local.f32 	%f96, [%rd5+24];
	fma.rn.f32 	%f120, %f95, %f96, %f120;
$L__BB10_41:
	add.s32 	%r132, %r38, 7;
	setp.gt.s32 	%p61, %r132, -1;
	setp.lt.s32 	%p62, %r132, %r50;
	and.pred  	%p63, %p61, %p62;
	and.pred  	%p64, %p63, %p1;
	not.pred 	%p65, %p64;
	@%p65 bra 	$L__BB10_43;
	ld.global.f32 	%f97, [%rd4+28];
	ld.local.f32 	%f98, [%rd5+28];
	fma.rn.f32 	%f120, %f97, %f98, %f120;
$L__BB10_43:
	add.s32 	%r154, %r154, 8;
	and.b32  	%r156, %r115, 2147483640;
	setp.ne.s32 	%p66, %r154, %r156;
	@%p66 bra 	$L__BB10_27;
$L__BB10_44:
	and.b32  	%r134, %r10, 6;
	setp.lt.u32 	%p67, %r134, 3;
	@%p67 bra 	$L__BB10_54;
	add.s32 	%r42, %r29, %r156;
	setp.gt.s32 	%p68, %r42, -1;
	setp.lt.s32 	%p69, %r42, %r50;
	and.pred  	%p70, %p68, %p69;
	and.pred  	%p71, %p70, %p1;
	add.s32 	%r135, %r42, %r35;
	mul.wide.s32 	%rd31, %r135, 4;
	add.s64 	%rd6, %rd1, %rd31;
	not.pred 	%p72, %p71;
	@%p72 bra 	$L__BB10_47;
	ld.global.f32 	%f99, [%rd6];
	add.s32 	%r136, %r156, %r36;
	mul.wide.u32 	%rd32, %r136, 4;
	add.s64 	%rd33, %rd2, %rd32;
	ld.local.f32 	%f100, [%rd33];
	fma.rn.f32 	%f120, %f99, %f100, %f120;
$L__BB10_47:
	add.s32 	%r137, %r42, 1;
	setp.gt.s32 	%p73, %r137, -1;
	setp.lt.s32 	%p74, %r137, %r50;
	and.pred  	%p75, %p73, %p74;
	and.pred  	%p76, %p75, %p1;
	cvt.u64.u32 	%rd34, %r36;
	cvt.u64.u32 	%rd35, %r156;
	add.s64 	%rd36, %rd35, %rd34;
	shl.b64 	%rd37, %rd36, 2;
	add.s64 	%rd7, %rd2, %rd37;
	not.pred 	%p77, %p76;
	@%p77 bra 	$L__BB10_49;
	ld.global.f32 	%f101, [%rd6+4];
	ld.local.f32 	%f102, [%rd7+4];
	fma.rn.f32 	%f120, %f101, %f102, %f120;
$L__BB10_49:
	add.s32 	%r138, %r42, 2;
	setp.gt.s32 	%p78, %r138, -1;
	setp.lt.s32 	%p79, %r138, %r50;
	and.pred  	%p80, %p78, %p79;
	and.pred  	%p81, %p80, %p1;
	not.pred 	%p82, %p81;
	@%p82 bra 	$L__BB10_51;
	ld.global.f32 	%f103, [%rd6+8];
	ld.local.f32 	%f104, [%rd7+8];
	fma.rn.f32 	%f120, %f103, %f104, %f120;
$L__BB10_51:
	add.s32 	%r139, %r42, 3;
	setp.gt.s32 	%p83, %r139, -1;
	setp.lt.s32 	%p84, %r139, %r50;
	and.pred  	%p85, %p83, %p84;
	and.pred  	%p86, %p85, %p1;
	not.pred 	%p87, %p86;
	@%p87 bra 	$L__BB10_53;
	ld.global.f32 	%f105, [%rd6+12];
	ld.local.f32 	%f106, [%rd7+12];
	fma.rn.f32 	%f120, %f105, %f106, %f120;
$L__BB10_53:
	add.s32 	%r156, %r156, 4;
$L__BB10_54:
	and.b32  	%r140, %r10, 2;
	setp.eq.s32 	%p88, %r140, 0;
	@%p88 bra 	$L__BB10_60;
	add.s32 	%r45, %r29, %r156;
	setp.gt.s32 	%p89, %r45, -1;
	setp.lt.s32 	%p90, %r45, %r50;
	and.pred  	%p91, %p89, %p90;
	and.pred  	%p92, %p91, %p1;
	add.s32 	%r141, %r45, %r35;
	mul.wide.s32 	%rd38, %r141, 4;
	add.s64 	%rd8, %rd1, %rd38;
	not.pred 	%p93, %p92;
	@%p93 bra 	$L__BB10_57;
	ld.global.f32 	%f107, [%rd8];
	add.s32 	%r142, %r156, %r36;
	mul.wide.u32 	%rd39, %r142, 4;
	add.s64 	%rd40, %rd2, %rd39;
	ld.local.f32 	%f108, [%rd40];
	fma.rn.f32 	%f120, %f107, %f108, %f120;
$L__BB10_57:
	add.s32 	%r143, %r45, 1;
	setp.gt.s32 	%p94, %r143, -1;
	setp.lt.s32 	%p95, %r143, %r50;
	and.pred  	%p96, %p94, %p95;
	and.pred  	%p97, %p96, %p1;
	not.pred 	%p98, %p97;
	@%p98 bra 	$L__BB10_59;
	ld.global.f32 	%f109, [%rd8+4];
	cvt.u64.u32 	%rd41, %r36;
	cvt.u64.u32 	%rd42, %r156;
	add.s64 	%rd43, %rd42, %rd41;
	shl.b64 	%rd44, %rd43, 2;
	add.s64 	%rd45, %rd2, %rd44;
	ld.local.f32 	%f110, [%rd45+4];
	fma.rn.f32 	%f120, %f109, %f110, %f120;
$L__BB10_59:
	add.s32 	%r156, %r156, 2;
$L__BB10_60:
	add.s32 	%r48, %r29, %r156;
	setp.gt.s32 	%p99, %r48, -1;
	setp.lt.s32 	%p100, %r48, %r50;
	and.pred  	%p101, %p99, %p100;
	and.pred  	%p102, %p101, %p1;
	not.pred 	%p103, %p102;
	@%p103 bra 	$L__BB10_62;
	add.s32 	%r144, %r48, %r35;
	mul.wide.s32 	%rd46, %r144, 4;
	add.s64 	%rd47, %rd1, %rd46;
	ld.global.f32 	%f111, [%rd47];
	add.s32 	%r145, %r156, %r36;
	mul.wide.u32 	%rd48, %r145, 4;
	add.s64 	%rd49, %rd2, %rd48;
	ld.local.f32 	%f112, [%rd49];
	fma.rn.f32 	%f120, %f111, %f112, %f120;
$L__BB10_62:
	add.s32 	%r49, %r153, 1;
	setp.ne.s32 	%p104, %r153, %r10;
	mov.u32 	%r153, %r49;
	@%p104 bra 	$L__BB10_25;
$L__BB10_63:
	ld.param.u64 	%rd53, [_Z39GAUSSianBlur_Threshold_Map_Naive_KernelPfS_iiiff_param_0];
	bar.sync 	0;
	setp.gt.f32 	%p105, %f120, %f52;
	selp.f32 	%f113, 0f3F800000, 0f00000000, %p105;
	mad.lo.s32 	%r146, %r50, %r4, %r5;
	cvta.to.global.u64 	%rd50, %rd53;
	mul.wide.s32 	%rd51, %r146, 4;
	add.s64 	%rd52, %rd50, %rd51;
	st.global.f32 	[%rd52], %f113;
$L__BB10_64:
	ret;

}
	// .globl	_Z20Artifact_Grey_KernelPfPhS0_ii
.visible .entry _Z20Artifact_Grey_KernelPfPhS0_ii(
	.param .u64 .ptr .align 1 _Z20Artifact_Grey_KernelPfPhS0_ii_param_0,
	.param .u64 .ptr .align 1 _Z20Artifact_Grey_KernelPfPhS0_ii_param_1,
	.param .u64 .ptr .align 1 _Z20Artifact_Grey_KernelPfPhS0_ii_param_2,
	.param .u32 _Z20Artifact_Grey_KernelPfPhS0_ii_param_3,
	.param .u32 _Z20Artifact_Grey_KernelPfPhS0_ii_param_4
)
{
	.reg .pred 	%p<260>;
	.reg .b16 	%rs<129>;
	.reg .b32 	%r<322>;
	.reg .b32 	%f<1434>;
	.reg .b64 	%rd<58>;

	ld.param.u64 	%rd20, [_Z20Artifact_Grey_KernelPfPhS0_ii_param_1];
	ld.param.u64 	%rd21, [_Z20Artifact_Grey_KernelPfPhS0_ii_param_2];
	ld.param.u32 	%r147, [_Z20Artifact_Grey_KernelPfPhS0_ii_param_3];
	ld.param.u32 	%r148, [_Z20Artifact_Grey_KernelPfPhS0_ii_param_4];
	cvta.to.global.u64 	%rd1, %rd21;
	cvta.to.global.u64 	%rd2, %rd20;
	mov.u32 	%r149, %ctaid.y;
	mov.u32 	%r150, %ntid.y;
	mov.u32 	%r151, %tid.y;
	mad.lo.s32 	%r1, %r149, %r150, %r151;
	mov.u32 	%r152, %ctaid.x;
	mov.u32 	%r153, %ntid.x;
	mov.u32 	%r154, %tid.x;
	mad.lo.s32 	%r2, %r152, %r153, %r154;
	setp.ge.s32 	%p1, %r1, %r148;
	setp.ge.s32 	%p2, %r2, %r147;
	or.pred  	%p3, %p2, %p1;
	@%p3 bra 	$L__BB11_258;
	ld.param.u32 	%r244, [_Z20Artifact_Grey_KernelPfPhS0_ii_param_4];
	ld.param.u32 	%r218, [_Z20Artifact_Grey_KernelPfPhS0_ii_param_3];
	mul.lo.s32 	%r3, %r244, %r218;
	mad.lo.s32 	%r4, %r1, %r218, %r2;
	setp.ge.s32 	%p4, %r4, %r3;
	mov.f32 	%f986, 0fBF800000;
	mov.f32 	%f987, %f986;
	@%p4 bra 	$L__BB11_3;
	cvt.s64.s32 	%rd22, %r4;
	add.s64 	%rd23, %rd2, %rd22;
	ld.global.u8 	%rs1, [%rd23];
	cvt.rn.f32.u16 	%f986, %rs1;
	add.s64 	%rd24, %rd1, %rd22;
	ld.global.u8 	%rs2, [%rd24];
	cvt.rn.f32.u16 	%f987, %rs2;
$L__BB11_3:
	add.s32 	%r5, %r4, 1;
	setp.ge.s32 	%p5, %r5, %r3;
	cvt.s64.s32 	%rd25, %r4;
	add.s64 	%rd3, %rd2, %rd25;
	add.s64 	%rd4, %rd1, %rd25;
	mov.f32 	%f988, 0fBF800000;
	mov.f32 	%f989, %f988;
	@%p5 bra 	$L__BB11_5;
	ld.global.u8 	%rs3, [%rd3+1];
	cvt.rn.f32.u16 	%f988, %rs3;
	ld.global.u8 	%rs4, [%rd4+1];
	cvt.rn.f32.u16 	%f989, %rs4;
$L__BB11_5:
	add.s32 	%r155, %r4, 2;
	setp.ge.s32 	%p6, %r155, %r3;
	mov.f32 	%f990, 0fBF800000;
	mov.f32 	%f991, %f990;
	@%p6 bra 	$L__BB11_7;
	ld.global.u8 	%rs5, [%rd3+2];
	cvt.rn.f32.u16 	%f990, %rs5;
	ld.global.u8 	%rs6, [%rd4+2];
	cvt.rn.f32.u16 	%f991, %rs6;
$L__BB11_7:
	add.s32 	%r156, %r4, 3;
	setp.ge.s32 	%p7, %r156, %r3;
	mov.f32 	%f992, 0fBF800000;
	mov.f32 	%f993, %f992;
	@%p7 bra 	$L__BB11_9;
	ld.global.u8 	%rs7, [%rd3+3];
	cvt.rn.f32.u16 	%f992, %rs7;
	ld.global.u8 	%rs8, [%rd4+3];
	cvt.rn.f32.u16 	%f993, %rs8;
$L__BB11_9:
	add.s32 	%r157, %r4, 4;
	setp.ge.s32 	%p8, %r157, %r3;
	mov.f32 	%f994, 0fBF800000;
	mov.f32 	%f995, %f994;
	@%p8 bra 	$L__BB11_11;
	ld.global.u8 	%rs9, [%rd3+4];
	cvt.rn.f32.u16 	%f994, %rs9;
	ld.global.u8 	%rs10, [%rd4+4];
	cvt.rn.f32.u16 	%f995, %rs10;
$L__BB11_11:
	add.s32 	%r158, %r4, 5;
	setp.ge.s32 	%p9, %r158, %r3;
	mov.f32 	%f996, 0fBF800000;
	mov.f32 	%f997, %f996;
	@%p9 bra 	$L__BB11_13;
	ld.global.u8 	%rs11, [%rd3+5];
	cvt.rn.f32.u16 	%f996, %rs11;
	ld.global.u8 	%rs12, [%rd4+5];
	cvt.rn.f32.u16 	%f997, %rs12;
$L__BB11_13:
	add.s32 	%r159, %r4, 6;
	setp.ge.s32 	%p10, %r159, %r3;
	mov.f32 	%f998, 0fBF800000;
	mov.f32 	%f999, %f998;
	@%p10 bra 	$L__BB11_15;
	ld.global.u8 	%rs13, [%rd3+6];
	cvt.rn.f32.u16 	%f998, %rs13;
	ld.global.u8 	%rs14, [%rd4+6];
	cvt.rn.f32.u16 	%f999, %rs14;
$L__BB11_15:
	add.s32 	%r160, %r4, 7;
	setp.ge.s32 	%p11, %r160, %r3;
	mov.f32 	%f1000, 0fBF800000;
	mov.f32 	%f1001, %f1000;
	@%p11 bra 	$L__BB11_17;
	ld.global.u8 	%rs15, [%rd3+7];
	cvt.rn.f32.u16 	%f1000, %rs15;
	ld.global.u8 	%rs16, [%rd4+7];
	cvt.rn.f32.u16 	%f1001, %rs16;
$L__BB11_17:
	ld.param.u32 	%r219, [_Z20Artifact_Grey_KernelPfPhS0_ii_param_3];
	add.s32 	%r6, %r4, %r219;
	setp.ge.s32 	%p12, %r6, %r3;
	mov.f32 	%f1002, 0fBF800000;
	mov.f32 	%f1003, %f1002;
	@%p12 bra 	$L__BB11_19;
	cvt.s64.s32 	%rd26, %r6;
	add.s64 	%rd27, %rd2, %rd26;
	ld.global.u8 	%rs17, [%rd27];
	cvt.rn.f32.u16 	%f1002, %rs17;
	add.s64 	%rd28, %rd1, %rd26;
	ld.global.u8 	%rs18, [%rd28];
	cvt.rn.f32.u16 	%f1003, %rs18;
$L__BB11_19:
	ld.param.u32 	%r220, [_Z20Artifact_Grey_KernelPfPhS0_ii_param_3];
	add.s32 	%r7, %r5, %r220;
	setp.ge.s32 	%p13, %r7, %r3;
	cvt.s64.s32 	%rd29, %r6;
	add.s64 	%rd5, %rd2, %rd29;
	add.s64 	%rd6, %rd1, %rd29;
	mov.f32 	%f1004, 0fBF800000;
	mov.f32 	%f1005, %f1004;
	@%p13 bra 	$L__BB11_21;
	ld.global.u8 	%rs19, [%rd5+1];
	cvt.rn.f32.u16 	%f1004, %rs19;
	ld.global.u8 	%rs20, [%rd6+1];
	cvt.rn.f32.u16 	%f1005, %rs20;
$L__BB11_21:
	add.s32 	%r161, %r7, 1;
	setp.ge.s32 	%p14, %r161, %r3;
	mov.f32 	%f1006, 0fBF800000;
	mov.f32 	%f1007, %f1006;
	@%p14 bra 	$L__BB11_23;
	ld.global.u8 	%rs21, [%rd5+2];
	cvt.rn.f32.u16 	%f1006, %rs21;
	ld.global.u8 	%rs22, [%rd6+2];
	cvt.rn.f32.u16 	%f1007, %rs22;
$L__BB11_23:
	add.s32 	%r162, %r7, 2;
	setp.ge.s32 	%p15, %r162, %r3;
	mov.f32 	%f1008, 0fBF800000;
	mov.f32 	%f1009, %f1008;
	@%p15 bra 	$L__BB11_25;
	ld.global.u8 	%rs23, [%rd5+3];
	cvt.rn.f32.u16 	%f1008, %rs23;
	ld.global.u8 	%rs24, [%rd6+3];
	cvt.rn.f32.u16 	%f1009, %rs24;
$L__BB11_25:
	add.s32 	%r163, %r7, 3;
	setp.ge.s32 	%p16, %r163, %r3;
	mov.f32 	%f1010, 0fBF800000;
	mov.f32 	%f1011, %f1010;
	@%p16 bra 	$L__BB11_27;
	ld.global.u8 	%rs25, [%rd5+4];
	cvt.rn.f32.u16 	%f1010, %rs25;
	ld.global.u8 	%rs26, [%rd6+4];
	cvt.rn.f32.u16 	%f1011, %rs26;
$L__BB11_27:
	add.s32 	%r164, %r7, 4;
	setp.ge.s32 	%p17, %r164, %r3;
	mov.f32 	%f1012, 0fBF800000;
	mov.f32 	%f1013, %f1012;
	@%p17 bra 	$L__BB11_29;
	ld.global.u8 	%rs27, [%rd5+5];
	cvt.rn.f32.u16 	%f1012, %rs27;
	ld.global.u8 	%rs28, [%rd6+5];
	cvt.rn.f32.u16 	%f1013, %rs28;
$L__BB11_29:
	add.s32 	%r165, %r7, 5;
	setp.ge.s32 	%p18, %r165, %r3;
	mov.f32 	%f1014, 0fBF800000;
	mov.f32 	%f1015, %f1014;
	@%p18 bra 	$L__BB11_31;
	ld.global.u8 	%rs29, [%rd5+6];
	cvt.rn.f32.u16 	%f1014, %rs29;
	ld.global.u8 	%rs30, [%rd6+6];
	cvt.rn.f32.u16 	%f1015, %rs30;
$L__BB11_31:
	add.s32 	%r166, %r7, 6;
	setp.ge.s32 	%p19, %r166, %r3;
	mov.f32 	%f1016, 0fBF800000;
	mov.f32 	%f1017, %f1016;
	@%p19 bra 	$L__BB11_33;
	ld.global.u8 	%rs31, [%rd5+7];
	cvt.rn.f32.u16 	%f1016, %rs31;
	ld.global.u8 	%rs32, [%rd6+7];
	cvt.rn.f32.u16 	%f1017, %rs32;
$L__BB11_33:
	ld.param.u32 	%r221, [_Z20Artifact_Grey_KernelPfPhS0_ii_param_3];
	add.s32 	%r8, %r6, %r221;
	setp.ge.s32 	%p20, %r8, %r3;
	mov.f32 	%f1018, 0fBF800000;
	mov.f32 	%f1019, %f1018;
	@%p20 bra 	$L__BB11_35;
	cvt.s64.s32 	%rd30, %r8;
	add.s64 	%rd31, %rd2, %rd30;
	ld.global.u8 	%rs33, [%rd31];
	cvt.rn.f32.u16 	%f1018, %rs33;
	add.s64 	%rd32, %rd1, %rd30;
	ld.global.u8 	%rs34, [%rd32];
	cvt.rn.f32.u16 	%f1019, %rs34;
$L__BB11_35:
	ld.param.u32 	%r222, [_Z20Artifact_Grey_KernelPfPhS0_ii_param_3];
	add.s32 	%r9, %r7, %r222;
	setp.ge.s32 	%p21, %r9, %r3;
	cvt.s64.s32 	%rd33, %r8;
	add.s64 	%rd7, %rd2, %rd33;
	add.s64 	%rd8, %rd1, %rd33;
	mov.f32 	%f1020, 0fBF800000;
	mov.f32 	%f1021, %f1020;
	@%p21 bra 	$L__BB11_37;
	ld.global.u8 	%rs35, [%rd7+1];
	cvt.rn.f32.u16 	%f1020, %rs35;
	ld.global.u8 	%rs36, [%rd8+1];
	cvt.rn.f32.u16 	%f1021, %rs36;
$L__BB11_37:
	add.s32 	%r167, %r9, 1;
	setp.ge.s32 	%p22, %r167, %r3;
	mov.f32 	%f1022, 0fBF800000;
	mov.f32 	%f1023, %f1022;
	@%p22 bra 	$L__BB11_39;
	ld.global.u8 	%rs37, [%rd7+2];
	cvt.rn.f32.u16 	%f1022, %rs37;
	ld.global.u8 	%rs38, [%rd8+2];
	cvt.rn.f32.u16 	%f1023, %rs38;
$L__BB11_39:
	add.s32 	%r168, %r9, 2;
	setp.ge.s32 	%p23, %r168, %r3;
	mov.f32 	%f1024, 0fBF800000;
	mov.f32 	%f1025, %f1024;
	@%p23 bra 	$L__BB11_41;
	ld.global.u8 	%rs39, [%rd7+3];
	cvt.rn.f32.u16 	%f1024, %rs39;
	ld.global.u8 	%rs40, [%rd8+3];
	cvt.rn.f32.u16 	%f1025, %rs40;
$L__BB11_41:
	add.s32 	%r169, %r9, 3;
	setp.ge.s32 	%p24, %r169, %r3;
	mov.f32 	%f1026, 0fBF800000;
	mov.f32 	%f1027, %f1026;
	@%p24 bra 	$L__BB11_43;
	ld.global.u8 	%rs41, [%rd7+4];
	cvt.rn.f32.u16 	%f1026, %rs41;
	ld.global.u8 	%rs42, [%rd8+4];
	cvt.rn.f32.u16 	%f1027, %rs42;
$L__BB11_43:
	add.s32 	%r170, %r9, 4;
	setp.ge.s32 	%p25, %r170, %r3;
	mov.f32 	%f1028, 0fBF800000;
	mov.f32 	%f1029, %f1028;
	@%p25 bra 	$L__BB11_45;
	ld.global.u8 	%rs43, [%rd7+5];
	cvt.rn.f32.u16 	%f1028, %rs43;
	ld.global.u8 	%rs44, [%rd8+5];
	cvt.rn.f32.u16 	%f1029, %rs44;
$L__BB11_45:
	add.s32 	%r171, %r9, 5;
	setp.ge.s32 	%p26, %r171, %r3;
	mov.f32 	%f1030, 0fBF800000;
	mov.f32 	%f1031, %f1030;
	@%p26 bra 	$L__BB11_47;
	ld.global.u8 	%rs45, [%rd7+6];
	cvt.rn.f32.u16 	%f1030, %rs45;
	ld.global.u8 	%rs46, [%rd8+6];
	cvt.rn.f32.u16 	%f1031, %rs46;
$L__BB11_47:
	add.s32 	%r172, %r9, 6;
	setp.ge.s32 	%p27, %r172, %r3;
	mov.f32 	%f1032, 0fBF800000;
	mov.f32 	%f1033, %f1032;
	@%p27 bra 	$L__BB11_49;
	ld.global.u8 	%rs47, [%rd7+7];
	cvt.rn.f32.u16 	%f1032, %rs47;
	ld.global.u8 	%rs48, [%rd8+7];
	cvt.rn.f32.u16 	%f1033, %rs48;
$L__BB11_49:
	ld.param.u32 	%r223, [_Z20Artifact_Grey_KernelPfPhS0_ii_param_3];
	add.s32 	%r10, %r8, %r223;
	setp.ge.s32 	%p28, %r10, %r3;
	mov.f32 	%f1034, 0fBF800000;
	mov.f32 	%f1035, %f1034;
	@%p28 bra 	$L__BB11_51;
	cvt.s64.s32 	%rd34, %r10;
	add.s64 	%rd35, %rd2, %rd34;
	ld.global.u8 	%rs49, [%rd35];
	cvt.rn.f32.u16 	%f1034, %rs49;
	add.s64 	%rd36, %rd1, %rd34;
	ld.global.u8 	%rs50, [%rd36];
	cvt.rn.f32.u16 	%f1035, %rs50;
$L__BB11_51:
	ld.param.u32 	%r224, [_Z20Artifact_Grey_KernelPfPhS0_ii_param_3];
	add.s32 	%r11, %r9, %r224;
	setp.ge.s32 	%p29, %r11, %r3;
	cvt.s64.s32 	%rd37, %r10;
	add.s64 	%rd9, %rd2, %rd37;
	add.s64 	%rd10, %rd1, %rd37;
	mov.f32 	%f1036, 0fBF800000;
	mov.f32 	%f1037, %f1036;
	@%p29 bra 	$L__BB11_53;
	ld.global.u8 	%rs51, [%rd9+1];
	cvt.rn.f32.u16 	%f1036, %rs51;
	ld.global.u8 	%rs52, [%rd10+1];
	cvt.rn.f32.u16 	%f1037, %rs52;
$L__BB11_53:
	add.s32 	%r173, %r11, 1;
	setp.ge.s32 	%p30, %r173, %r3;
	mov.f32 	%f1038, 0fBF800000;
	mov.f32 	%f1039, %f1038;
	@%p30 bra 	$L__BB11_55;
	ld.global.u8 	%rs53, [%rd9+2];
	cvt.rn.f32.u16 	%f1038, %rs53;
	ld.global.u8 	%rs54, [%rd10+2];
	cvt.rn.f32.u16 	%f1039, %rs54;
$L__BB11_55:
	add.s32 	%r174, %r11, 2;
	setp.ge.s32 	%p31, %r174, %r3;
	mov.f32 	%f1040, 0fBF800000;
	mov.f32 	%f1041, %f1040;
	@%p31 bra 	$L__BB11_57;
	ld.global.u8 	%rs55, [%rd9+3];
	cvt.rn.f32.u16 	%f1040, %rs55;
	ld.global.u8 	%rs56, [%rd10+3];
	cvt.rn.f32.u16 	%f1041, %rs56;
$L__BB11_57:
	add.s32 	%r175, %r11, 3;
	setp.ge.s32 	%p32, %r175, %r3;
	mov.f32 	%f1042, 0fBF800000;
	mov.f32 	%f1043, %f1042;
	@%p32 bra 	$L__BB11_59;
	ld.global.u8 	%rs57, [%rd9+4];
	cvt.rn.f32.u16 	%f1042, %rs57;
	ld.global.u8 	%rs58, [%rd10+4];
	cvt.rn.f32.u16 	%f1043, %rs58;
$L__BB11_59:
	add.s32 	%r176, %r11, 4;
	setp.ge.s32 	%p33, %r176, %r3;
	mov.f32 	%f1044, 0fBF800000;
	mov.f32 	%f1045, %f1044;
	@%p33 bra 	$L__BB11_61;
	ld.global.u8 	%rs59, [%rd9+5];
	cvt.rn.f32.u16 	%f1044, %rs59;
	ld.global.u8 	%rs60, [%rd10+5];
	cvt.rn.f32.u16 	%f1045, %rs60;
$L__BB11_61:
	add.s32 	%r177, %r11, 5;
	setp.ge.s32 	%p34, %r177, %r3;
	mov.f32 	%f1046, 0fBF800000;
	mov.f32 	%f1047, %f1046;
	@%p34 bra 	$L__BB11_63;
	ld.global.u8 	%rs61, [%rd9+6];
	cvt.rn.f32.u16 	%f1046, %rs61;
	ld.global.u8 	%rs62, [%rd10+6];
	cvt.rn.f32.u16 	%f1047, %rs62;
$L__BB11_63:
	add.s32 	%r178, %r11, 6;
	setp.ge.s32 	%p35, %r178, %r3;
	mov.f32 	%f1048, 0fBF800000;
	mov.f32 	%f1049, %f1048;
	@%p35 bra 	$L__BB11_65;
	ld.global.u8 	%rs63, [%rd9+7];
	cvt.rn.f32.u16 	%f1048, %rs63;
	ld.global.u8 	%rs64, [%rd10+7];
	cvt.rn.f32.u16 	%f1049, %rs64;
$L__BB11_65:
	ld.param.u32 	%r225, [_Z20Artifact_Grey_KernelPfPhS0_ii_param_3];
	add.s32 	%r12, %r10, %r225;
	setp.ge.s32 	%p36, %r12, %r3;
	mov.f32 	%f1050, 0fBF800000;
	mov.f32 	%f1051, %f1050;
	@%p36 bra 	$L__BB11_67;
	cvt.s64.s32 	%rd38, %r12;
	add.s64 	%rd39, %rd2, %rd38;
	ld.global.u8 	%rs65, [%rd39];
	cvt.rn.f32.u16 	%f1050, %rs65;
	add.s64 	%rd40, %rd1, %rd38;
	ld.global.u8 	%rs66, [%rd40];
	cvt.rn.f32.u16 	%f1051, %rs66;
$L__BB11_67:
	ld.param.u32 	%r226, [_Z20Artifact_Grey_KernelPfPhS0_ii_param_3];
	add.s32 	%r13, %r11, %r226;
	setp.ge.s32 	%p37, %r13, %r3;
	cvt.s64.s32 	%rd41, %r12;
	add.s64 	%rd11, %rd2, %rd41;
	add.s64 	%rd12, %rd1, %rd41;
	mov.f32 	%f1052, 0fBF800000;
	mov.f32 	%f1053, %f1052;
	@%p37 bra 	$L__BB11_69;
	ld.global.u8 	%rs67, [%rd11+1];
	cvt.rn.f32.u16 	%f1052, %rs67;
	ld.global.u8 	%rs68, [%rd12+1];
	cvt.rn.f32.u16 	%f1053, %rs68;
$L__BB11_69:
	add.s32 	%r179, %r13, 1;
	setp.ge.s32 	%p38, %r179, %r3;
	mov.f32 	%f1054, 0fBF800000;
	mov.f32 	%f1055, %f1054;
	@%p38 bra 	$L__BB11_71;
	ld.global.u8 	%rs69, [%rd11+2];
	cvt.rn.f32.u16 	%f1054, %rs69;
	ld.global.u8 	%rs70, [%rd12+2];
	cvt.rn.f32.u16 	%f1055, %rs70;
$L__BB11_71:
	add.s32 	%r180, %r13, 2;
	setp.ge.s32 	%p39, %r180, %r3;
	mov.f32 	%f1056, 0fBF800000;
	mov.f32 	%f1057, %f1056;
	@%p39 bra 	$L__BB11_73;
	ld.global.u8 	%rs71, [%rd11+3];
	cvt.rn.f32.u16 	%f1056, %rs71;
	ld.global.u8 	%rs72, [%rd12+3];
	cvt.rn.f32.u16 	%f1057, %rs72;
$L__BB11_73:
	add.s32 	%r181, %r13, 3;
	setp.ge.s32 	%p40, %r181, %r3;
	mov.f32 	%f1058, 0fBF800000;
	mov.f32 	%f1059, %f1058;
	@%p40 bra 	$L__BB11_75;
	ld.global.u8 	%rs73, [%rd11+4];
	cvt.rn.f32.u16 	%f1058, %rs73;
	ld.global.u8 	%rs74, [%rd12+4];
	cvt.rn.f32.u16 	%f1059, %rs74;
$L__BB11_75:
	add.s32 	%r182, %r13, 4;
	setp.ge.s32 	%p41, %r182, %r3;
	mov.f32 	%f1060, 0fBF800000;
	mov.f32 	%f1061, %f1060;
	@%p41 bra 	$L__BB11_77;
	ld.global.u8 	%rs75, [%rd11+5];
	cvt.rn.f32.u16 	%f1060, %rs75;
	ld.global.u8 	%rs76, [%rd12+5];
	cvt.rn.f32.u16 	%f1061, %rs76;
$L__BB11_77:
	add.s32 	%r183, %r13, 5;
	setp.ge.s32 	%p42, %r183, %r3;
	mov.f32 	%f1062, 0fBF800000;
	mov.f32 	%f1063, %f1062;
	@%p42 bra 	$L__BB11_79;
	ld.global.u8 	%rs77, [%rd11+6];
	cvt.rn.f32.u16 	%f1062, %rs77;
	ld.global.u8 	%rs78, [%rd12+6];
	cvt.rn.f32.u16 	%f1063, %rs78;
$L__BB11_79:
	add.s32 	%r184, %r13, 6;
	setp.ge.s32 	%p43, %r184, %r3;
	mov.f32 	%f1064, 0fBF800000;
	mov.f32 	%f1065, %f1064;
	@%p43 bra 	$L__BB11_81;
	ld.global.u8 	%rs79, [%rd11+7];
	cvt.rn.f32.u16 	%f1064, %rs79;
	ld.global.u8 	%rs80, [%rd12+7];
	cvt.rn.f32.u16 	%f1065, %rs80;
$L__BB11_81:
	ld.param.u32 	%r227, [_Z20Artifact_Grey_KernelPfPhS0_ii_param_3];
	add.s32 	%r14, %r12, %r227;
	setp.ge.s32 	%p44, %r14, %r3;
	mov.f32 	%f1066, 0fBF800000;
	mov.f32 	%f1067, %f1066;
	@%p44 bra 	$L__BB11_83;
	cvt.s64.s32 	%rd42, %r14;
	add.s64 	%rd43, %rd2, %rd42;
	ld.global.u8 	%rs81, [%rd43];
	cvt.rn.f32.u16 	%f1066, %rs81;
	add.s64 	%rd44, %rd1, %rd42;
	ld.global.u8 	%rs82, [%rd44];
	cvt.rn.f32.u16 	%f1067, %rs82;
$L__BB11_83:
	ld.param.u32 	%r228, [_Z20Artifact_Grey_KernelPfPhS0_ii_param_3];
	add.s32 	%r15, %r13, %r228;
	setp.ge.s32 	%p45, %r15, %r3;
	cvt.s64.s32 	%rd45, %r14;
	add.s64 	%rd13, %rd2, %rd45;
	add.s64 	%rd14, %rd1, %rd45;
	mov.f32 	%f1068, 0fBF800000;
	mov.f32 	%f1069, %f1068;
	@%p45 bra 	$L__BB11_85;
	ld.global.u8 	%rs83, [%rd13+1];
	cvt.rn.f32.u16 	%f1068, %rs83;
	ld.global.u8 	%rs84, [%rd14+1];
	cvt.rn.f32.u16 	%f1069, %rs84;
$L__BB11_85:
	add.s32 	%r185, %r15, 1;
	setp.ge.s32 	%p46, %r185, %r3;
	mov.f32 	%f1070, 0fBF800000;
	mov.f32 	%f1071, %f1070;
	@%p46 bra 	$L__BB11_87;
	ld.global.u8 	%rs85, [%rd13+2];
	cvt.rn.f32.u16 	%f1070, %rs85;
	ld.global.u8 	%rs86, [%rd14+2];
	cvt.rn.f32.u16 	%f1071, %rs86;
$L__BB11_87:
	add.s32 	%r186, %r15, 2;
	setp.ge.s32 	%p47, %r186, %r3;
	mov.f32 	%f1072, 0fBF800000;
	mov.f32 	%f1073, %f1072;
	@%p47 bra 	$L__BB11_89;
	ld.global.u8 	%rs87, [%rd13+3];
	cvt.rn.f32.u16 	%f1072, %rs87;
	ld.global.u8 	%rs88, [%rd14+3];
	cvt.rn.f32.u16 	%f1073, %rs88;
$L__BB11_89:
	add.s32 	%r187, %r15, 3;
	setp.ge.s32 	%p48, %r187, %r3;
	mov.f32 	%f1074, 0fBF800000;
	mov.f32 	%f1075, %f1074;
	@%p48 bra 	$L__BB11_91;
	ld.global.u8 	%rs89, [%rd13+4];
	cvt.rn.f32.u16 	%f1074, %rs89;
	ld.global.u8 	%rs90, [%rd14+4];
	cvt.rn.f32.u16 	%f1075, %rs90;
$L__BB11_91:
	add.s32 	%r188, %r15, 4;
	setp.ge.s32 	%p49, %r188, %r3;
	mov.f32 	%f1076, 0fBF800000;
	mov.f32 	%f1077, %f1076;
	@%p49 bra 	$L__BB11_93;
	ld.global.u8 	%rs91, [%rd13+5];
	cvt.rn.f32.u16 	%f1076, %rs91;
	ld.global.u8 	%rs92, [%rd14+5];
	cvt.rn.f32.u16 	%f1077, %rs92;
$L__BB11_93:
	add.s32 	%r189, %r15, 5;
	setp.ge.s32 	%p50, %r189, %r3;
	mov.f32 	%f1078, 0fBF800000;
	mov.f32 	%f1079, %f1078;
	@%p50 bra 	$L__BB11_95;
	ld.global.u8 	%rs93, [%rd13+6];
	cvt.rn.f32.u16 	%f1078, %rs93;
	ld.global.u8 	%rs94, [%rd14+6];
	cvt.rn.f32.u16 	%f1079, %rs94;
$L__BB11_95:
	add.s32 	%r190, %r15, 6;
	setp.ge.s32 	%p51, %r190, %r3;
	mov.f32 	%f1080, 0fBF800000;
	mov.f32 	%f1081, %f1080;
	@%p51 bra 	$L__BB11_97;
	ld.global.u8 	%rs95, [%rd13+7];
	cvt.rn.f32.u16 	%f1080, %rs95;
	ld.global.u8 	%rs96, [%rd14+7];
	cvt.rn.f32.u16 	%f1081, %rs96;
$L__BB11_97:
	ld.param.u32 	%r229, [_Z20Artifact_Grey_KernelPfPhS0_ii_param_3];
	add.s32 	%r16, %r14, %r229;
	setp.ge.s32 	%p52, %r16, %r3;
	mov.f32 	%f1082, 0fBF800000;
	mov.f32 	%f1083, %f1082;
	@%p52 bra 	$L__BB11_99;
	cvt.s64.s32 	%rd46, %r16;
	add.s64 	%rd47, %rd2, %rd46;
	ld.global.u8 	%rs97, [%rd47];
	cvt.rn.f32.u16 	%f1082, %rs97;
	add.s64 	%rd48, %rd1, %rd46;
	ld.global.u8 	%rs98, [%rd48];
	cvt.rn.f32.u16 	%f1083, %rs98;
$L__BB11_99:
	ld.param.u32 	%r230, [_Z20Artifact_Grey_KernelPfPhS0_ii_param_3];
	add.s32 	%r17, %r15, %r230;
	setp.ge.s32 	%p53, %r17, %r3;
	cvt.s64.s32 	%rd49, %r16;
	add.s64 	%rd15, %rd2, %rd49;
	add.s64 	%rd16, %rd1, %rd49;
	mov.f32 	%f1084, 0fBF800000;
	mov.f32 	%f1085, %f1084;
	@%p53 bra 	$L__BB11_101;
	ld.global.u8 	%rs99, [%rd15+1];
	cvt.rn.f32.u16 	%f1084, %rs99;
	ld.global.u8 	%rs100, [%rd16+1];
	cvt.rn.f32.u16 	%f1085, %rs100;
$L__BB11_101:
	add.s32 	%r191, %r17, 1;
	setp.ge.s32 	%p54, %r191, %r3;
	mov.f32 	%f1086, 0fBF800000;
	mov.f32 	%f1087, %f1086;
	@%p54 bra 	$L__BB11_103;
	ld.global.u8 	%rs101, [%rd15+2];
	cvt.rn.f32.u16 	%f1086, %rs101;
	ld.global.u8 	%rs102, [%rd16+2];
	cvt.rn.f32.u16 	%f1087, %rs102;
$L__BB11_103:
	ld.param.u32 	%r245, [_Z20Artifact_Grey_KernelPfPhS0_ii_param_4];
	ld.param.u32 	%r231, [_Z20Artifact_Grey_KernelPfPhS0_ii_param_3];
	add.s32 	%r192, %r17, 2;
	mul.lo.s32 	%r193, %r245, %r231;
	setp.ge.s32 	%p55, %r192, %r193;
	mov.f32 	%f1088, 0fBF800000;
	mov.f32 	%f1089, %f1088;
	@%p55 bra 	$L__BB11_105;
	ld.global.u8 	%rs103, [%rd15+3];
	cvt.rn.f32.u16 	%f1088, %rs103;
	ld.global.u8 	%rs104, [%rd16+3];
	cvt.rn.f32.u16 	%f1089, %rs104;
$L__BB11_105:
	ld.param.u32 	%r246, [_Z20Artifact_Grey_KernelPfPhS0_ii_param_4];
	ld.param.u32 	%r232, [_Z20Artifact_Grey_KernelPfPhS0_ii_param_3];
	add.s32 	%r194, %r17, 3;
	mul.lo.s32 	%r195, %r246, %r232;
	setp.ge.s32 	%p56, %r194, %r195;
	mov.f32 	%f1090, 0fBF800000;
	mov.f32 	%f1091, %f1090;
	@%p56 bra 	$L__BB11_107;
	ld.global.u8 	%rs105, [%rd15+4];
	cvt.rn.f32.u16 	%f1090, %rs105;
	ld.global.u8 	%rs106, [%rd16+4];
	cvt.rn.f32.u16 	%f1091, %rs106;
$L__BB11_107:
	ld.param.u32 	%r247, [_Z20Artifact_Grey_KernelPfPhS0_ii_param_4];
	ld.param.u32 	%r233, [_Z20Artifact_Grey_KernelPfPhS0_ii_param_3];
	add.s32 	%r196, %r17, 4;
	mul.lo.s32 	%r197, %r247, %r233;
	setp.ge.s32 	%p57, %r196, %r197;
	mov.f32 	%f1092, 0fBF800000;
	mov.f32 	%f1093, %f1092;
	@%p57 bra 	$L__BB11_109;
	ld.global.u8 	%rs107, [%rd15+5];
	cvt.rn.f32.u16 	%f1092, %rs107;
	ld.global.u8 	%rs108, [%rd16+5];
	cvt.rn.f32.u16 	%f1093, %rs108;
$L__BB11_109:
	ld.param.u32 	%r248, [_Z20Artifact_Grey_KernelPfPhS0_ii_param_4];
	ld.param.u32 	%r234, [_Z20Artifact_Grey_KernelPfPhS0_ii_param_3];
	add.s32 	%r198, %r17, 5;
	mul.lo.s32 	%r199, %r248, %r234;
	setp.ge.s32 	%p58, %r198, %r199;
	mov.f32 	%f1094, 0fBF800000;
	mov.f32 	%f1095, %f1094;
	@%p58 bra 	$L__BB11_111;
	ld.global.u8 	%rs109, [%rd15+6];
	cvt.rn.f32.u16 	%f1094, %rs109;
	ld.global.u8 	%rs110, [%rd16+6];
	cvt.rn.f32.u16 	%f1095, %rs110;
$L__BB11_111:
	ld.param.u32 	%r249, [_Z20Artifact_Grey_KernelPfPhS0_ii_param_4];
	ld.param.u32 	%r235, [_Z20Artifact_Grey_KernelPfPhS0_ii_param_3];
	add.s32 	%r200, %r17, 6;
	mul.lo.s32 	%r201, %r249, %r235;
	setp.ge.s32 	%p59, %r200, %r201;
	mov.f32 	%f1096, 0fBF800000;
	mov.f32 	%f1097, %f1096;
	@%p59 bra 	$L__BB11_113;
	ld.global.u8 	%rs111, [%rd15+7];
	cvt.rn.f32.u16 	%f1096, %rs111;
	ld.global.u8 	%rs112, [%rd16+7];
	cvt.rn.f32.u16 	%f1097, %rs112;
$L__BB11_113:
	ld.param.u32 	%r250, [_Z20Artifact_Grey_KernelPfPhS0_ii_param_4];
	ld.param.u32 	%r236, [_Z20Artifact_Grey_KernelPfPhS0_ii_param_3];
	add.s32 	%r18, %r16, %r236;
	mul.lo.s32 	%r202, %r250, %r236;
	setp.ge.s32 	%p60, %r18, %r202;
	mov.f32 	%f1098, 0fBF800000;
	mov.f32 	%f1099, %f1098;
	@%p60 bra 	$L__BB11_115;
	cvt.s64.s32 	%rd50, %r18;
	add.s64 	%rd51, %rd2, %rd50;
	ld.global.u8 	%rs113, [%rd51];
	cvt.rn.f32.u16 	%f1098, %rs113;
	add.s64 	%rd52, %rd1, %rd50;
	ld.global.u8 	%rs114, [%rd52];
	cvt.rn.f32.u16 	%f1099, %rs114;
$L__BB11_115:
	ld.param.u32 	%r251, [_Z20Artifact_Grey_KernelPfPhS0_ii_param_4];
	ld.param.u32 	%r237, [_Z20Artifact_Grey_KernelPfPhS0_ii_param_3];
	add.s32 	%r19, %r17, %r237;
	mul.lo.s32 	%r203, %r251, %r237;
	setp.ge.s32 	%p61, %r19, %r203;
	cvt.s64.s32 	%rd53, %r18;
	add.s64 	%rd17, %rd2, %rd53;
	add.s64 	%rd18, %rd1, %rd53;
	mov.f32 	%f1100, 0fBF800000;
	mov.f32 	%f1101, %f1100;
	@%p61 bra 	$L__BB11_117;
	ld.global.u8 	%rs115, [%rd17+1];
	cvt.rn.f32.u16 	%f1100, %rs115;
	ld.global.u8 	%rs116, [%rd18+1];
	cvt.rn.f32.u16 	%f1101, %rs116;
$L__BB11_117:
	ld.param.u32 	%r252, [_Z20Artifact_Grey_KernelPfPhS0_ii_param_4];
	ld.param.u32 	%r238, [_Z20Artifact_Grey_KernelPfPhS0_ii_param_3];
	add.s32 	%r204, %r19, 1;
	mul.lo.s32 	%r205, %r252, %r238;
	setp.ge.s32 	%p62, %r204, %r205;
	mov.f32 	%f1102, 0fBF800000;
	mov.f32 	%f1103, %f1102;
	@%p62 bra 	$L__BB11_119;
	ld.global.u8 	%rs117, [%rd17+2];
	cvt.rn.f32.u16 	%f1102, %rs117;
	ld.global.u8 	%rs118, [%rd18+2];
	cvt.rn.f32.u16 	%f1103, %rs118;
$L__BB11_119:
	ld.param.u32 	%r253, [_Z20Artifact_Grey_KernelPfPhS0_ii_param_4];
	ld.param.u32 	%r239, [_Z20Artifact_Grey_KernelPfPhS0_ii_param_3];
	add.s32 	%r206, %r19, 2;
	mul.lo.s32 	%r207, %r253, %r239;
	setp.ge.s32 	%p63, %r206, %r207;
	mov.f32 	%f1104, 0fBF800000;
	mov.f32 	%f1105, %f1104;
	@%p63 bra 	$L__BB11_121;
	ld.global.u8 	%rs119, [%rd17+3];
	cvt.rn.f32.u16 	%f1104, %rs119;
	ld.global.u8 	%rs120, [%rd18+3];
	cvt.rn.f32.u16 	%f1105, %rs120;
$L__BB11_121:
	ld.param.u32 	%r254, [_Z20Artifact_Grey_KernelPfPhS0_ii_param_4];
	ld.param.u32 	%r240, [_Z20Artifact_Grey_KernelPfPhS0_ii_param_3];
	add.s32 	%r208, %r19, 3;
	mul.lo.s32 	%r209, %r254, %r240;
	setp.ge.s32 	%p64, %r208, %r209;
	mov.f32 	%f1106, 0fBF800000;
	mov.f32 	%f1107, %f1106;
	@%p64 bra 	$L__BB11_123;
	ld.global.u8 	%rs121, [%rd17+4];
	cvt.rn.f32.u16 	%f1106, %rs121;
	ld.global.u8 	%rs122, [%rd18+4];
	cvt.rn.f32.u16 	%f1107, %rs122;
$L__BB11_123:
	ld.param.u32 	%r255, [_Z20Artifact_Grey_KernelPfPhS0_ii_param_4];
	ld.param.u32 	%r241, [_Z20Artifact_Grey_KernelPfPhS0_ii_param_3];
	add.s32 	%r210, %r19, 4;
	mul.lo.s32 	%r211, %r255, %r241;
	setp.ge.s32 	%p65, %r210, %r211;
	mov.f32 	%f1108, 0fBF800000;
	mov.f32 	%f1109, %f1108;
	@%p65 bra 	$L__BB11_125;
	ld.global.u8 	%rs123, [%rd17+5];
	cvt.rn.f32.u16 	%f1108, %rs123;
	ld.global.u8 	%rs124, [%rd18+5];
	cvt.rn.f32.u16 	%f1109, %rs124;
$L__BB11_125:
	ld.param.u32 	%r256, [_Z20Artifact_Grey_KernelPfPhS0_ii_param_4];
	ld.param.u32 	%r242, [_Z20Artifact_Grey_KernelPfPhS0_ii_param_3];
	add.s32 	%r212, %r19, 5;
	mul.lo.s32 	%r213, %r256, %r242;
	setp.ge.s32 	%p66, %r212, %r213;
	mov.f32 	%f1110, 0fBF800000;
	mov.f32 	%f1111, %f1110;
	@%p66 bra 	$L__BB11_127;
	ld.global.u8 	%rs125, [%rd17+6];
	cvt.rn.f32.u16 	%f1110, %rs125;
	ld.global.u8 	%rs126, [%rd18+6];
	cvt.rn.f32.u16 	%f1111, %rs126;
$L__BB11_127:
	ld.param.u32 	%r257, [_Z20Artifact_Grey_KernelPfPhS0_ii_param_4];
	ld.param.u32 	%r243, [_Z20Artifact_Grey_KernelPfPhS0_ii_param_3];
	add.s32 	%r214, %r19, 6;
	mul.lo.s32 	%r215, %r257, %r243;
	setp.ge.s32 	%p67, %r214, %r215;
	mov.f32 	%f1112, 0fBF800000;
	mov.f32 	%f1113, %f1112;
	@%p67 bra 	$L__BB11_129;
	ld.global.u8 	%rs127, [%rd17+7];
	cvt.rn.f32.u16 	%f1112, %rs127;
	ld.global.u8 	%rs128, [%rd18+7];
	cvt.rn.f32.u16 	%f1113, %rs128;
$L__BB11_129:
	setp.ltu.f32 	%p68, %f986, 0f00000000;
	setp.ltu.f32 	%p69, %f987, 0f00000000;
	or.pred  	%p70, %p68, %p69;
	mov.b32 	%r259, 0;
	mov.f32 	%f1119, 0f00000000;
	mov.f32 	%f1120, %f1119;
	mov.f32 	%f1121, %f1119;
	mov.f32 	%f1122, %f1119;
	mov.f32 	%f1123, %f1119;
	@%p70 bra 	$L__BB11_131;
	mul.f32 	%f1119, %f986, %f986;
	mul.f32 	%f1122, %f987, %f987;
	fma.rn.f32 	%f1123, %f986, %f987, 0f00000000;
	mov.b32 	%r259, 1;
	mov.f32 	%f1120, %f987;
	mov.f32 	%f1121, %f986;
$L__BB11_131:
	setp.ltu.f32 	%p71, %f988, 0f00000000;
	setp.ltu.f32 	%p72, %f989, 0f00000000;
	or.pred  	%p73, %p71, %p72;
	@%p73 bra 	$L__BB11_133;
	add.f32 	%f1121, %f1121, %f988;
	add.f32 	%f1120, %f1120, %f989;
	fma.rn.f32 	%f1119, %f988, %f988, %f1119;
	fma.rn.f32 	%f1122, %f989, %f989, %f1122;
	fma.rn.f32 	%f1123, %f988, %f989, %f1123;
	add.s32 	%r259, %r259, 1;
$L__BB11_133:
	setp.ltu.f32 	%p74, %f990, 0f00000000;
	setp.ltu.f32 	%p75, %f991, 0f00000000;
	or.pred  	%p76, %p74, %p75;
	@%p76 bra 	$L__BB11_135;
	add.f32 	%f1121, %f1121, %f990;
	add.f32 	%f1120, %f1120, %f991;
	fma.rn.f32 	%f1119, %f990, %f990, %f1119;
	fma.rn.f32 	%f1122, %f991, %f991, %f1122;
	fma.rn.f32 	%f1123, %f990, %f991, %f1123;
	add.s32 	%r259, %r259, 1;
$L__BB11_135:
	setp.ltu.f32 	%p77, %f992, 0f00000000;
	setp.ltu.f32 	%p78, %f993, 0f00000000;
	or.pred  	%p79, %p77, %p78;
	@%p79 bra 	$L__BB11_137;
	add.f32 	%f1121, %f1121, %f992;
	add.f32 	%f1120, %f1120, %f993;
	fma.rn.f32 	%f1119, %f992, %f992, %f1119;
	fma.rn.f32 	%f1122, %f993, %f993, %f1122;
	fma.rn.f32 	%f1123, %f992, %f993, %f1123;
	add.s32 	%r259, %r259, 1;
$L__BB11_137:
	setp.ltu.f32 	%p80, %f994, 0f00000000;
	setp.ltu.f32 	%p81, %f995, 0f00000000;
	or.pred  	%p82, %p80, %p81;
	@%p82 bra 	$L__BB11_139;
	add.f32 	%f1121, %f1121, %f994;
	add.f32 	%f1120, %f1120, %f995;
	fma.rn.f32 	%f1119, %f994, %f994, %f1119;
	fma.rn.f32 	%f1122, %f995, %f995, %f1122;
	fma.rn.f32 	%f1123, %f994, %f995, %f1123;
	add.s32 	%r259, %r259, 1;
$L__BB11_139:
	setp.ltu.f32 	%p83, %f996, 0f00000000;
	setp.ltu.f32 	%p84, %f997, 0f00000000;
	or.pred  	%p85, %p83, %p84;
	@%p85 bra 	$L__BB11_141;
	add.f32 	%f1121, %f1121, %f996;
	add.f32 	%f1120, %f1120, %f997;
	fma.rn.f32 	%f1119, %f996, %f996, %f1119;
	fma.rn.f32 	%f1122, %f997, %f997, %f1122;
	fma.rn.f32 	%f1123, %f996, %f997, %f1123;
	add.s32 	%r259, %r259, 1;
$L__BB11_141:
	setp.ltu.f32 	%p86, %f998, 0f00000000;
	setp.ltu.f32 	%p87, %f999, 0f00000000;
	or.pred  	%p88, %p86, %p87;
	@%p88 bra 	$L__BB11_143;
	add.f32 	%f1121, %f1121, %f998;
	add.f32 	%f1120, %f1120, %f999;
	fma.rn.f32 	%f1119, %f998, %f998, %f1119;
	fma.rn.f32 	%f1122, %f999, %f999, %f1122;
	fma.rn.f32 	%f1123, %f998, %f999, %f1123;
	add.s32 	%r259, %r259, 1;
$L__BB11_143:
	setp.ltu.f32 	%p89, %f1000, 0f00000000;
	setp.ltu.f32 	%p90, %f1001, 0f00000000;
	or.pred  	%p91, %p89, %p90;
	@%p91 bra 	$L__BB11_145;
	add.f32 	%f1121, %f1121, %f1000;
	add.f32 	%f1120, %f1120, %f1001;
	fma.rn.f32 	%f1119, %f1000, %f1000, %f1119;
	fma.rn.f32 	%f1122, %f1001, %f1001, %f1122;
	fma.rn.f32 	%f1123, %f1000, %f1001, %f1123;
	add.s32 	%r259, %r259, 1;
$L__BB11_145:
	setp.ltu.f32 	%p92, %f1002, 0f00000000;
	setp.ltu.f32 	%p93, %f1003, 0f00000000;
	or.pred  	%p94, %p92, %p93;
	@%p94 bra 	$L__BB11_147;
	add.f32 	%f1121, %f1121, %f1002;
	add.f32 	%f1120, %f1120, %f1003;
	fma.rn.f32 	%f1119, %f1002, %f1002, %f1119;
	fma.rn.f32 	%f1122, %f1003, %f1003, %f1122;
	fma.rn.f32 	%f1123, %f1002, %f1003, %f1123;
	add.s32 	%r259, %r259, 1;
$L__BB11_147:
	setp.ltu.f32 	%p95, %f1004, 0f00000000;
	setp.ltu.f32 	%p96, %f1005, 0f00000000;
	or.pred  	%p97, %p95, %p96;
	@%p97 bra 	$L__BB11_149;
	add.f32 	%f1121, %f1121, %f1004;
	add.f32 	%f1120, %f1120, %f1005;
	fma.rn.f32 	%f1119, %f1004, %f1004, %f1119;
	fma.rn.f32 	%f1122, %f1005, %f1005, %f1122;
	fma.rn.f32 	%f1123, %f1004, %f1005, %f1123;
	add.s32 	%r259, %r259, 1;
$L__BB11_149:
	setp.ltu.f32 	%p98, %f1006, 0f00000000;
	setp.ltu.f32 	%p99, %f1007, 0f00000000;
	or.pred  	%p100, %p98, %p99;
	@%p100 bra 	$L__BB11_151;
	add.f32 	%f1121, %f1121, %f1006;
	add.f32 	%f1120, %f1120, %f1007;
	fma.rn.f32 	%f1119, %f1006, %f1006, %f1119;
	fma.rn.f32 	%f1122, %f1007, %f1007, %f1122;
	fma.rn.f32 	%f1123, %f1006, %f1007, %f1123;
	add.s32 	%r259, %r259, 1;
$L__BB11_151:
	setp.ltu.f32 	%p101, %f1008, 0f00000000;
	setp.ltu.f32 	%p102, %f1009, 0f00000000;
	or.pred  	%p103, %p101, %p102;
	@%p103 bra 	$L__BB11_153;
	add.f32 	%f1121, %f1121, %f1008;
	add.f32 	%f1120, %f1120, %f1009;
	fma.rn.f32 	%f1119, %f1008, %f1008, %f1119;
	fma.rn.f32 	%f1122, %f1009, %f1009, %f1122;
	fma.rn.f32 	%f1123, %f1008, %f1009, %f1123;
	add.s32 	%r259, %r259, 1;
$L__BB11_153:
	setp.ltu.f32 	%p104, %f1010, 0f00000000;
	setp.ltu.f32 	%p105, %f1011, 0f00000000;
	or.pred  	%p106, %p104, %p105;
	@%p106 bra 	$L__BB11_155;
	add.f32 	%f1121, %f1121, %f1010;
	add.f32 	%f1120, %f1120, %f1011;
	fma.rn.f32 	%f1119, %f1010, %f1010, %f1119;
	fma.rn.f32 	%f1122, %f1011, %f1011, %f1122;
	fma.rn.f32 	%f1123, %f1010, %f1011, %f1123;
	add.s32 	%r259, %r259, 1;
$L__BB11_155:
	setp.ltu.f32 	%p107, %f1012, 0f00000000;
	setp.ltu.f32 	%p108, %f1013, 0f00000000;
	or.pred  	%p109, %p107, %p108;
	@%p109 bra 	$L__BB11_157;
	add.f32 	%f1121, %f1121, %f1012;
	add.f32 	%f1120, %f1120, %f1013;
	fma.rn.f32 	%f1119, %f1012, %f1012, %f1119;
	fma.rn.f32 	%f1122, %f1013, %f1013, %f1122;
	fma.rn.f32 	%f1123, %f1012, %f1013, %f1123;
	add.s32 	%r259, %r259, 1;
$L__BB11_157:
	setp.ltu.f32 	%p110, %f1014, 0f00000000;
	setp.ltu.f32 	%p111, %f1015, 0f00000000;
	or.pred  	%p112, %p110, %p111;
	@%p112 bra 	$L__BB11_159;
	add.f32 	%f1121, %f1121, %f1014;
	add.f32 	%f1120, %f1120, %f1015;
	fma.rn.f32 	%f1119, %f1014, %f1014, %f1119;
	fma.rn.f32 	%f1122, %f1015, %f1015, %f1122;
	fma.rn.f32 	%f1123, %f1014, %f1015, %f1123;
	add.s32 	%r259, %r259, 1;
$L__BB11_159:
	setp.ltu.f32 	%p113, %f1016, 0f00000000;
	setp.ltu.f32 	%p114, %f1017, 0f00000000;
	or.pred  	%p115, %p113, %p114;
	@%p115 bra 	$L__BB11_161;
	add.f32 	%f1121, %f1121, %f1016;
	add.f32 	%f1120, %f1120, %f1017;
	fma.rn.f32 	%f1119, %f1016, %f1016, %f1119;
	fma.rn.f32 	%f1122, %f1017, %f1017, %f1122;
	fma.rn.f32 	%f1123, %f1016, %f1017, %f1123;
	add.s32 	%r259, %r259, 1;
$L__BB11_161:
	setp.ltu.f32 	%p116, %f1018, 0f00000000;
	setp.ltu.f32 	%p117, %f1019, 0f00000000;
	or.pred  	%p118, %p116, %p117;
	@%p118 bra 	$L__BB11_163;
	add.f32 	%f1121, %f1121, %f1018;
	add.f32 	%f1120, %f1120, %f1019;
	fma.rn.f32 	%f1119, %f1018, %f1018, %f1119;
	fma.rn.f32 	%f1122, %f1019, %f1019, %f1122;
	fma.rn.f32 	%f1123, %f1018, %f1019, %f1123;
	add.s32 	%r259, %r259, 1;
$L__BB11_163:
	setp.ltu.f32 	%p119, %f1020, 0f00000000;
	setp.ltu.f32 	%p120, %f1021, 0f00000000;
	or.pred  	%p121, %p119, %p120;
	@%p121 bra 	$L__BB11_165;
	add.f32 	%f1121, %f1121, %f1020;
	add.f32 	%f1120, %f1120, %f1021;
	fma.rn.f32 	%f1119, %f1020, %f1020, %f1119;
	fma.rn.f32 	%f1122, %f1021, %f1021, %f1122;
	fma.rn.f32 	%f1123, %f1020, %f1021, %f1123;
	add.s32 	%r259, %r259, 1;
$L__BB11_165:
	setp.ltu.f32 	%p122, %f1022, 0f00000000;
	setp.ltu.f32 	%p123, %f1023, 0f00000000;
	or.pred  	%p124, %p122, %p123;
	@%p124 bra 	$L__BB11_167;
	add.f32 	%f1121, %f1121, %f1022;
	add.f32 	%f1120, %f1120, %f1023;
	fma.rn.f32 	%f1119, %f1022, %f1022, %f1119;
	fma.rn.f32 	%f1122, %f1023, %f1023, %f1122;
	fma.rn.f32 	%f1123, %f1022, %f1023, %f1123;
	add.s32 	%r259, %r259, 1;
$L__BB11_167:
	setp.ltu.f32 	%p125, %f1024, 0f00000000;
	setp.ltu.f32 	%p126, %f1025, 0f00000000;
	or.pred  	%p127, %p125, %p126;
	@%p127 bra 	$L__BB11_169;
	add.f32 	%f1121, %f1121, %f1024;
	add.f32 	%f1120, %f1120, %f1025;
	fma.rn.f32 	%f1119, %f1024, %f1024, %f1119;
	fma.rn.f32 	%f1122, %f1025, %f1025, %f1122;
	fma.rn.f32 	%f1123, %f1024, %f1025, %f1123;
	add.s32 	%r259, %r259, 1;
$L__BB11_169:
	setp.ltu.f32 	%p128, %f1026, 0f00000000;
	setp.ltu.f32 	%p129, %f1027, 0f00000000;
	or.pred  	%p130, %p128, %p129;
	@%p130 bra 	$L__BB11_171;
	add.f32 	%f1121, %f1121, %f1026;
	add.f32 	%f1120, %f1120, %f1027;
	fma.rn.f32 	%f1119, %f1026, %f1026, %f1119;
	fma.rn.f32 	%f1122, %f1027, %f1027, %f1122;
	fma.rn.f32 	%f1123, %f1026, %f1027, %f1123;
	add.s32 	%r259, %r259, 1;
$L__BB11_171:
	setp.ltu.f32 	%p131, %f1028, 0f00000000;
	setp.ltu.f32 	%p132, %f1029, 0f00000000;
	or.pred  	%p133, %p131, %p132;
	@%p133 bra 	$L__BB11_173;
	add.f32 	%f1121, %f1121, %f1028;
	add.f32 	%f1120, %f1120, %f1029;
	fma.rn.f32 	%f1119, %f1028, %f1028, %f1119;
	fma.rn.f32 	%f1122, %f1029, %f1029, %f1122;
	fma.rn.f32 	%f1123, %f1028, %f1029, %f1123;
	add.s32 	%r259, %r259, 1;
$L__BB11_173:
	setp.ltu.f32 	%p134, %f1030, 0f00000000;
	setp.ltu.f32 	%p135, %f1031, 0f00000000;
	or.pred  	%p136, %p134, %p135;
	@%p136 bra 	$L__BB11_175;
	add.f32 	%f1121, %f1121, %f1030;
	add.f32 	%f1120, %f1120, %f1031;
	fma.rn.f32 	%f1119, %f1030, %f1030, %f1119;
	fma.rn.f32 	%f1122, %f1031, %f1031, %f1122;
	fma.rn.f32 	%f1123, %f1030, %f1031, %f1123;
	add.s32 	%r259, %r259, 1;
$L__BB11_175:
	setp.ltu.f32 	%p137, %f1032, 0f00000000;
	setp.ltu.f32 	%p138, %f1033, 0f00000000;
	or.pred  	%p139, %p137, %p138;
	@%p139 bra 	$L__BB11_177;
	add.f32 	%f1121, %f1121, %f1032;
	add.f32 	%f1120, %f1120, %f1033;
	fma.rn.f32 	%f1119, %f1032, %f1032, %f1119;
	fma.rn.f32 	%f1122, %f1033, %f1033, %f1122;
	fma.rn.f32 	%f1123, %f1032, %f1033, %f1123;
	add.s32 	%r259, %r259, 1;
$L__BB11_177:
	setp.ltu.f32 	%p140, %f1034, 0f00000000;
	setp.ltu.f32 	%p141, %f1035, 0f00000000;
	or.pred  	%p142, %p140, %p141;
	@%p142 bra 	$L__BB11_179;
	add.f32 	%f1121, %f1121, %f1034;
	add.f32 	%f1120, %f1120, %f1035;
	fma.rn.f32 	%f1119, %f1034, %f1034, %f1119;
	fma.rn.f32 	%f1122, %f1035, %f1035, %f1122;
	fma.rn.f32 	%f1123, %f1034, %f1035, %f1123;
	add.s32 	%r259, %r259, 1;
$L__BB11_179:
	setp.ltu.f32 	%p143, %f1036, 0f00000000;
	setp.ltu.f32 	%p144, %f1037, 0f00000000;
	or.pred  	%p145, %p143, %p144;
	@%p145 bra 	$L__BB11_181;
	add.f32 	%f1121, %f1121, %f1036;
	add.f32 	%f1120, %f1120, %f1037;
	fma.rn.f32 	%f1119, %f1036, %f1036, %f1119;
	fma.rn.f32 	%f1122, %f1037, %f1037, %f1122;
	fma.rn.f32 	%f1123, %f1036, %f1037, %f1123;
	add.s32 	%r259, %r259, 1;
$L__BB11_181:
	setp.ltu.f32 	%p146, %f1038, 0f00000000;
	setp.ltu.f32 	%p147, %f1039, 0f00000000;
	or.pred  	%p148, %p146, %p147;
	@%p148 bra 	$L__BB11_183;
	add.f32 	%f1121, %f1121, %f1038;
	add.f32 	%f1120, %f1120, %f1039;
	fma.rn.f32 	%f1119, %f1038, %f1038, %f1119;
	fma.rn.f32 	%f1122, %f1039, %f1039, %f1122;
	fma.rn.f32 	%f1123, %f1038, %f1039, %f1123;
	add.s32 	%r259, %r259, 1;
$L__BB11_183:
	setp.ltu.f32 	%p149, %f1040, 0f00000000;
	setp.ltu.f32 	%p150, %f1041, 0f00000000;
	or.pred  	%p151, %p149, %p150;
	@%p151 bra 	$L__BB11_185;
	add.f32 	%f1121, %f1121, %f1040;
	add.f32 	%f1120, %f1120, %f1041;
	fma.rn.f32 	%f1119, %f1040, %f1040, %f1119;
	fma.rn.f32 	%f1122, %f1041, %f1041, %f1122;
	fma.rn.f32 	%f1123, %f1040, %f1041, %f1123;
	add.s32 	%r259, %r259, 1;
$L__BB11_185:
	setp.ltu.f32 	%p152, %f1042, 0f00000000;
	setp.ltu.f32 	%p153, %f1043, 0f00000000;
	or.pred  	%p154, %p152, %p153;
	@%p154 bra 	$L__BB11_187;
	add.f32 	%f1121, %f1121, %f1042;
	add.f32 	%f1120, %f1120, %f1043;
	fma.rn.f32 	%f1119, %f1042, %f1042, %f1119;
	fma.rn.f32 	%f1122, %f1043, %f1043, %f1122;
	fma.rn.f32 	%f1123, %f1042, %f1043, %f1123;
	add.s32 	%r259, %r259, 1;
$L__BB11_187:
	setp.ltu.f32 	%p155, %f1044, 0f00000000;
	setp.ltu.f32 	%p156, %f1045, 0f00000000;
	or.pred  	%p157, %p155, %p156;
	@%p157 bra 	$L__BB11_189;
	add.f32 	%f1121, %f1121, %f1044;
	add.f32 	%f1120, %f1120, %f1045;
	fma.rn.f32 	%f1119, %f1044, %f1044, %f1119;
	fma.rn.f32 	%f1122, %f1045, %f1045, %f1122;
	fma.rn.f32 	%f1123, %f1044, %f1045, %f1123;
	add.s32 	%r259, %r259, 1;
$L__BB11_189:
	setp.ltu.f32 	%p158, %f1046, 0f00000000;
	setp.ltu.f32 	%p159, %f1047, 0f00000000;
	or.pred  	%p160, %p158, %p159;
	@%p160 bra 	$L__BB11_191;
	add.f32 	%f1121, %f1121, %f1046;
	add.f32 	%f1120, %f1120, %f1047;
	fma.rn.f32 	%f1119, %f1046, %f1046, %f1119;
	fma.rn.f32 	%f1122, %f1047, %f1047, %f1122;
	fma.rn.f32 	%f1123, %f1046, %f1047, %f1123;
	add.s32 	%r259, %r259, 1;
$L__BB11_191:
	setp.ltu.f32 	%p161, %f1048, 0f00000000;
	setp.ltu.f32 	%p162, %f1049, 0f00000000;
	or.pred  	%p163, %p161, %p162;
	@%p163 bra 	$L__BB11_193;
	add.f32 	%f1121, %f1121, %f1048;
	add.f32 	%f1120, %f1120, %f1049;
	fma.rn.f32 	%f1119, %f1048, %f1048, %f1119;
	fma.rn.f32 	%f1122, %f1049, %f1049, %f1122;
	fma.rn.f32 	%f1123, %f1048, %f1049, %f1123;
	add.s32 	%r259, %r259, 1;
$L__BB11_193:
	setp.ltu.f32 	%p164, %f1050, 0f00000000;
	setp.ltu.f32 	%p165, %f1051, 0f00000000;
	or.pred  	%p166, %p164, %p165;
	@%p166 bra 	$L__BB11_195;
	add.f32 	%f1121, %f1121, %f1050;
	add.f32 	%f1120, %f1120, %f1051;
	fma.rn.f32 	%f1119, %f1050, %f1050, %f1119;
	fma.rn.f32 	%f1122, %f1051, %f1051, %f1122;
	fma.rn.f32 	%f1123, %f1050, %f1051, %f1123;
	add.s32 	%r259, %r259, 1;
$L__BB11_195:
	setp.ltu.f32 	%p167, %f1052, 0f00000000;
	setp.ltu.f32 	%p168, %f1053, 0f00000000;
	or.pred  	%p169, %p167, %p168;
	@%p169 bra 	$L__BB11_197;
	add.f32 	%f1121, %f1121, %f1052;
	add.f32 	%f1120, %f1120, %f1053;
	fma.rn.f32 	%f1119, %f1052, %f1052, %f1119;
	fma.rn.f32 	%f1122, %f1053, %f1053, %f1122;
	fma.rn.f32 	%f1123, %f1052, %f1053, %f1123;
	add.s32 	%r259, %r259, 1;
$L__BB11_197:
	setp.ltu.f32 	%p170, %f1054, 0f00000000;
	setp.ltu.f32 	%p171, %f1055, 0f00000000;
	or.pred  	%p172, %p170, %p171;
	@%p172 bra 	$L__BB11_199;
	add.f32 	%f1121, %f1121, %f1054;
	add.f32 	%f1120, %f1120, %f1055;
	fma.rn.f32 	%f1119, %f1054, %f1054, %f1119;
	fma.rn.f32 	%f1122, %f1055, %f1055, %f1122;
	fma.rn.f32 	%f1123, %f1054, %f1055, %f1123;
	add.s32 	%r259, %r259, 1;
$L__BB11_199:
	setp.ltu.f32 	%p173, %f1056, 0f00000000;
	setp.ltu.f32 	%p174, %f1057, 0f00000000;
	or.pred  	%p175, %p173, %p174;
	@%p175 bra 	$L__BB11_201;
	add.f32 	%f1121, %f1121, %f1056;
	add.f32 	%f1120, %f1120, %f1057;
	fma.rn.f32 	%f1119, %f1056, %f1056, %f1119;
	fma.rn.f32 	%f1122, %f1057, %f1057, %f1122;
	fma.rn.f32 	%f1123, %f1056, %f1057, %f1123;
	add.s32 	%r259, %r259, 1;
$L__BB11_201:
	setp.ltu.f32 	%p176, %f1058, 0f00000000;
	setp.ltu.f32 	%p177, %f1059, 0f00000000;
	or.pred  	%p178, %p176, %p177;
	@%p178 bra 	$L__BB11_203;
	add.f32 	%f1121, %f1121, %f1058;
	add.f32 	%f1120, %f1120, %f1059;
	fma.rn.f32 	%f1119, %f1058, %f1058, %f1119;
	fma.rn.f32 	%f1122, %f1059, %f1059, %f1122;
	fma.rn.f32 	%f1123, %f1058, %f1059, %f1123;
	add.s32 	%r259, %r259, 1;
$L__BB11_203:
	setp.ltu.f32 	%p179, %f1060, 0f00000000;
	setp.ltu.f32 	%p180, %f1061, 0f00000000;
	or.pred  	%p181, %p179, %p180;
	@%p181 bra 	$L__BB11_205;
	add.f32 	%f1121, %f1121, %f1060;
	add.f32 	%f1120, %f1120, %f1061;
	fma.rn.f32 	%f1119, %f1060, %f1060, %f1119;
	fma.rn.f32 	%f1122, %f1061, %f1061, %f1122;
	fma.rn.f32 	%f1123, %f1060, %f1061, %f1123;
	add.s32 	%r259, %r259, 1;
$L__BB11_205:
	setp.ltu.f32 	%p182, %f1062, 0f00000000;
	setp.ltu.f32 	%p183, %f1063, 0f00000000;
	or.pred  	%p184, %p182, %p183;
	@%p184 bra 	$L__BB11_207;
	add.f32 	%f1121, %f1121, %f1062;
	add.f32 	%f1120, %f1120, %f1063;
	fma.rn.f32 	%f1119, %f1062, %f1062, %f1119;
	fma.rn.f32 	%f1122, %f1063, %f1063, %f1122;
	fma.rn.f32 	%f1123, %f1062, %f1063, %f1123;
	add.s32 	%r259, %r259, 1;
$L__BB11_207:
	setp.ltu.f32 	%p185, %f1064, 0f00000000;
	setp.ltu.f32 	%p186, %f1065, 0f00000000;
	or.pred  	%p187, %p185, %p186;
	@%p187 bra 	$L__BB11_209;
	add.f32 	%f1121, %f1121, %f1064;
	add.f32 	%f1120, %f1120, %f1065;
	fma.rn.f32 	%f1119, %f1064, %f1064, %f1119;
	fma.rn.f32 	%f1122, %f1065, %f1065, %f1122;
	fma.rn.f32 	%f1123, %f1064, %f1065, %f1123;
	add.s32 	%r259, %r259, 1;
$L__BB11_209:
	setp.ltu.f32 	%p188, %f1066, 0f00000000;
	setp.ltu.f32 	%p189, %f1067, 0f00000000;
	or.pred  	%p190, %p188, %p189;
	@%p190 bra 	$L__BB11_211;
	add.f32 	%f1121, %f1121, %f1066;
	add.f32 	%f1120, %f1120, %f1067;
	fma.rn.f32 	%f1119, %f1066, %f1066, %f1119;
	fma.rn.f32 	%f1122, %f1067, %f1067, %f1122;
	fma.rn.f32 	%f1123, %f1066, %f1067, %f1123;
	add.s32 	%r259, %r259, 1;
$L__BB11_211:
	setp.ltu.f32 	%p191, %f1068, 0f00000000;
	setp.ltu.f32 	%p192, %f1069, 0f00000000;
	or.pred  	%p193, %p191, %p192;
	@%p193 bra 	$L__BB11_213;
	add.f32 	%f1121, %f1121, %f1068;
	add.f32 	%f1120, %f1120, %f1069;
	fma.rn.f32 	%f1119, %f1068, %f1068, %f1119;
	fma.rn.f32 	%f1122, %f1069, %f1069, %f1122;
	fma.rn.f32 	%f1123, %f1068, %f1069, %f1123;
	add.s32 	%r259, %r259, 1;
$L__BB11_213:
	setp.ltu.f32 	%p194, %f1070, 0f00000000;
	setp.ltu.f32 	%p195, %f1071, 0f00000000;
	or.pred  	%p196, %p194, %p195;
	@%p196 bra 	$L__BB11_215;
	add.f32 	%f1121, %f1121, %f1070;
	add.f32 	%f1120, %f1120, %f1071;
	fma.rn.f32 	%f1119, %f1070, %f1070, %f1119;
	fma.rn.f32 	%f1122, %f1071, %f1071, %f1122;
	fma.rn.f32 	%f1123, %f1070, %f1071, %f1123;
	add.s32 	%r259, %r259, 1;
$L__BB11_215:
	setp.ltu.f32 	%p197, %f1072, 0f00000000;
	setp.ltu.f32 	%p198, %f1073, 0f00000000;
	or.pred  	%p199, %p197, %p198;
	@%p199 bra 	$L__BB11_217;
	add.f32 	%f1121, %f1121, %f1072;
	add.f32 	%f1120, %f1120, %f1073;
	fma.rn.f32 	%f1119, %f1072, %f1072, %f1119;
	fma.rn.f32 	%f1122, %f1073, %f1073, %f1122;
	fma.rn.f32 	%f1123, %f1072, %f1073, %f1123;
	add.s32 	%r259, %r259, 1;
$L__BB11_217:
	setp.ltu.f32 	%p200, %f1074, 0f00000000;
	setp.ltu.f32 	%p201, %f1075, 0f00000000;
	or.pred  	%p202, %p200, %p201;
	@%p202 bra 	$L__BB11_219;
	add.f32 	%f1121, %f1121, %f1074;
	add.f32 	%f1120, %f1120, %f1075;
	fma.rn.f32 	%f1119, %f1074, %f1074, %f1119;
	fma.rn.f32 	%f1122, %f1075, %f1075, %f1122;
	fma.rn.f32 	%f1123, %f1074, %f1075, %f1123;
	add.s32 	%r259, %r259, 1;
$L__BB11_219:
	setp.ltu.f32 	%p203, %f1076, 0f00000000;
	setp.ltu.f32 	%p204, %f1077, 0f00000000;
	or.pred  	%p205, %p203, %p204;
	@%p205 bra 	$L__BB11_221;
	add.f32 	%f1121, %f1121, %f1076;
	add.f32 	%f1120, %f1120, %f1077;
	fma.rn.f32 	%f1119, %f1076, %f1076, %f1119;
	fma.rn.f32 	%f1122, %f1077, %f1077, %f1122;
	fma.rn.f32 	%f1123, %f1076, %f1077, %f1123;
	add.s32 	%r259, %r259, 1;
$L__BB11_221:
	setp.ltu.f32 	%p206, %f1078, 0f00000000;
	setp.ltu.f32 	%p207, %f1079, 0f00000000;
	or.pred  	%p208, %p206, %p207;
	@%p208 bra 	$L__BB11_223;
	add.f32 	%f1121, %f1121, %f1078;
	add.f32 	%f1120, %f1120, %f1079;
	fma.rn.f32 	%f1119, %f1078, %f1078, %f1119;
	fma.rn.f32 	%f1122, %f1079, %f1079, %f1122;
	fma.rn.f32 	%f1123, %f1078, %f1079, %f1123;
	add.s32 	%r259, %r259, 1;
$L__BB11_223:
	setp.ltu.f32 	%p209, %f1080, 0f00000000;
	setp.ltu.f32 	%p210, %f1081, 0f00000000;
	or.pred  	%p211, %p209, %p210;
	@%p211 bra 	$L__BB11_225;
	add.f32 	%f1121, %f1121, %f1080;
	add.f32 	%f1120, %f1120, %f1081;
	fma.rn.f32 	%f1119, %f1080, %f1080, %f1119;
	fma.rn.f32 	%f1122, %f1081, %f1081, %f1122;
	fma.rn.f32 	%f1123, %f1080, %f1081, %f1123;
	add.s32 	%r259, %r259, 1;
$L__BB11_225:
	setp.ltu.f32 	%p212, %f1082, 0f00000000;
	setp.ltu.f32 	%p213, %f1083, 0f00000000;
	or.pred  	%p214, %p212, %p213;
	@%p214 bra 	$L__BB11_227;
	add.f32 	%f1121, %f1121, %f1082;
	add.f32 	%f1120, %f1120, %f1083;
	fma.rn.f32 	%f1119, %f1082, %f1082, %f1119;
	fma.rn.f32 	%f1122, %f1083, %f1083, %f1122;
	fma.rn.f32 	%f1123, %f1082, %f1083, %f1123;
	add.s32 	%r259, %r259, 1;
$L__BB11_227:
	setp.ltu.f32 	%p215, %f1084, 0f00000000;
	setp.ltu.f32 	%p216, %f1085, 0f00000000;
	or.pred  	%p217, %p215, %p216;
	@%p217 bra 	$L__BB11_229;
	add.f32 	%f1121, %f1121, %f1084;
	add.f32 	%f1120, %f1120, %f1085;
	fma.rn.f32 	%f1119, %f1084, %f1084, %f1119;
	fma.rn.f32 	%f1122, %f1085, %f1085, %f1122;
	fma.rn.f32 	%f1123, %f1084, %f1085, %f1123;
	add.s32 	%r259, %r259, 1;
$L__BB11_229:
	setp.ltu.f32 	%p218, %f1086, 0f00000000;
	setp.ltu.f32 	%p219, %f1087, 0f00000000;
	or.pred  	%p220, %p218, %p219;
	@%p220 bra 	$L__BB11_231;
	add.f32 	%f1121, %f1121, %f1086;
	add.f32 	%f1120, %f1120, %f1087;
	fma.rn.f32 	%f1119, %f1086, %f1086, %f1119;
	fma.rn.f32 	%f1122, %f1087, %f1087, %f1122;
	fma.rn.f32 	%f1123, %f1086, %f1087, %f1123;
	add.s32 	%r259, %r259, 1;
$L__BB11_231:
	setp.ltu.f32 	%p221, %f1088, 0f00000000;
	setp.ltu.f32 	%p222, %f1089, 0f00000000;
	or.pred  	%p223, %p221, %p222;
	@%p223 bra 	$L__BB11_233;
	add.f32 	%f1121, %f1121, %f1088;
	add.f32 	%f1120, %f1120, %f1089;
	fma.rn.f32 	%f1119, %f1088, %f1088, %f1119;
	fma.rn.f32 	%f1122, %f1089, %f1089, %f1122;
	fma.rn.f32 	%f1123, %f1088, %f1089, %f1123;
	add.s32 	%r259, %r259, 1;
$L__BB11_233:
	setp.ltu.f32 	%p224, %f1090, 0f00000000;
	setp.ltu.f32 	%p225, %f1091, 0f00000000;
	or.pred  	%p226, %p224, %p225;
	@%p226 bra 	$L__BB11_235;
	add.f32 	%f1121, %f1121, %f1090;
	add.f32 	%f1120, %f1120, %f1091;
	fma.rn.f32 	%f1119, %f1090, %f1090, %f1119;
	fma.rn.f32 	%f1122, %f1091, %f1091, %f1122;
	fma.rn.f32 	%f1123, %f1090, %f1091, %f1123;
	add.s32 	%r259, %r259, 1;
$L__BB11_235:
	setp.ltu.f32 	%p227, %f1092, 0f00000000;
	setp.ltu.f32 	%p228, %f1093, 0f00000000;
	or.pred  	%p229, %p227, %p228;
	@%p229 bra 	$L__BB11_237;
	add.f32 	%f1121, %f1121, %f1092;
	add.f32 	%f1120, %f1120, %f1093;
	fma.rn.f32 	%f1119, %f1092, %f1092, %f1119;
	fma.rn.f32 	%f1122, %f1093, %f1093, %f1122;
	fma.rn.f32 	%f1123, %f1092, %f1093, %f1123;
	add.s32 	%r259, %r259, 1;
$L__BB11_237:
	setp.ltu.f32 	%p230, %f1094, 0f00000000;
	setp.ltu.f32 	%p231, %f1095, 0f00000000;
	or.pred  	%p232, %p230, %p231;
	@%p232 bra 	$L__BB11_239;
	add.f32 	%f1121, %f1121, %f1094;
	add.f32 	%f1120, %f1120, %f1095;
	fma.rn.f32 	%f1119, %f1094, %f1094, %f1119;
	fma.rn.f32 	%f1122, %f1095, %f1095, %f1122;
	fma.rn.f32 	%f1123, %f1094, %f1095, %f1123;
	add.s32 	%r259, %r259, 1;
$L__BB11_239:
	setp.ltu.f32 	%p233, %f1096, 0f00000000;
	setp.ltu.f32 	%p234, %f1097, 0f00000000;
	or.pred  	%p235, %p233, %p234;
	@%p235 bra 	$L__BB11_241;
	add.f32 	%f1121, %f1121, %f1096;
	add.f32 	%f1120, %f1120, %f1097;
	fma.rn.f32 	%f1119, %f1096, %f1096, %f1119;
	fma.rn.f32 	%f1122, %f1097, %f1097, %f1122;
	fma.rn.f32 	%f1123, %f1096, %f1097, %f1123;
	add.s32 	%r259, %r259, 1;
$L__BB11_241:
	setp.ltu.f32 	%p236, %f1098, 0f00000000;
	setp.ltu.f32 	%p237, %f1099, 0f00000000;
	or.pred  	%p238, %p236, %p237;
	@%p238 bra 	$L__BB11_243;
	add.f32 	%f1121, %f1121, %f1098;
	add.f32 	%f1120, %f1120, %f1099;
	fma.rn.f32 	%f1119, %f1098, %f1098, %f1119;
	fma.rn.f32 	%f1122, %f1099, %f1099, %f1122;
	fma.rn.f32 	%f1123, %f1098, %f1099, %f1123;
	add.s32 	%r259, %r259, 1;
$L__BB11_243:
	setp.ltu.f32 	%p239, %f1100, 0f00000000;
	setp.ltu.f32 	%p240, %f1101, 0f00000000;
	or.pred  	%p241, %p239, %p240;
	@%p241 bra 	$L__BB11_245;
	add.f32 	%f1121, %f1121, %f1100;
	add.f32 	%f1120, %f1120, %f1101;
	fma.rn.f32 	%f1119, %f1100, %f1100, %f1119;
	fma.rn.f32 	%f1122, %f1101, %f1101, %f1122;
	fma.rn.f32 	%f1123, %f1100, %f1101, %f1123;
	add.s32 	%r259, %r259, 1;
$L__BB11_245:
	setp.ltu.f32 	%p242, %f1102, 0f00000000;
	setp.ltu.f32 	%p243, %f1103, 0f00000000;
	or.pred  	%p244, %p242, %p243;
	@%p244 bra 	$L__BB11_247;
	add.f32 	%f1121, %f1121, %f1102;
	add.f32 	%f1120, %f1120, %f1103;
	fma.rn.f32 	%f1119, %f1102, %f1102, %f1119;
	fma.rn.f32 	%f1122, %f1103, %f1103, %f1122;
	fma.rn.f32 	%f1123, %f1102, %f1103, %f1123;
	add.s32 	%r259, %r259, 1;
$L__BB11_247:
	setp.ltu.f32 	%p245, %f1104, 0f00000000;
	setp.ltu.f32 	%p246, %f1105, 0f00000000;
	or.pred  	%p247, %p245, %p246;
	@%p247 bra 	$L__BB11_249;
	add.f32 	%f1121, %f1121, %f1104;
	add.f32 	%f1120, %f1120, %f1105;
	fma.rn.f32 	%f1119, %f1104, %f1104, %f1119;
	fma.rn.f32 	%f1122, %f1105, %f1105, %f1122;
	fma.rn.f32 	%f1123, %f1104, %f1105, %f1123;
	add.s32 	%r259, %r259, 1;
$L__BB11_249:
	setp.ltu.f32 	%p248, %f1106, 0f00000000;
	setp.ltu.f32 	%p249, %f1107, 0f00000000;
	or.pred  	%p250, %p248, %p249;
	@%p250 bra 	$L__BB11_251;
	add.f32 	%f1121, %f1121, %f1106;
	add.f32 	%f1120, %f1120, %f1107;
	fma.rn.f32 	%f1119, %f1106, %f1106, %f1119;
	fma.rn.f32 	%f1122, %f1107, %f1107, %f1122;
	fma.rn.f32 	%f1123, %f1106, %f1107, %f1123;
	add.s32 	%r259, %r259, 1;
$L__BB11_251:
	setp.ltu.f32 	%p251, %f1108, 0f00000000;
	setp.ltu.f32 	%p252, %f1109, 0f00000000;
	or.pred  	%p253, %p251, %p252;
	@%p253 bra 	$L__BB11_253;
	add.f32 	%f1121, %f1121, %f1108;
	add.f32 	%f1120, %f1120, %f1109;
	fma.rn.f32 	%f1119, %f1108, %f1108, %f1119;
	fma.rn.f32 	%f1122, %f1109, %f1109, %f1122;
	fma.rn.f32 	%f1123, %f1108, %f1109, %f1123;
	add.s32 	%r259, %r259, 1;
$L__BB11_253:
	setp.ltu.f32 	%p254, %f1110, 0f00000000;
	setp.ltu.f32 	%p255, %f1111, 0f00000000;
	or.pred  	%p256, %p254, %p255;
	@%p256 bra 	$L__BB11_255;
	add.f32 	%f1121, %f1121, %f1110;
	add.f32 	%f1120, %f1120, %f1111;
	fma.rn.f32 	%f1119, %f1110, %f1110, %f1119;
	fma.rn.f32 	%f1122, %f1111, %f1111, %f1122;
	fma.rn.f32 	%f1123, %f1110, %f1111, %f1123;
	add.s32 	%r259, %r259, 1;
$L__BB11_255:
	setp.ltu.f32 	%p257, %f1112, 0f00000000;
	setp.ltu.f32 	%p258, %f1113, 0f00000000;
	or.pred  	%p259, %p257, %p258;
	@%p259 bra 	$L__BB11_257;
	add.f32 	%f1121, %f1121, %f1112;
	add.f32 	%f1120, %f1120, %f1113;
	fma.rn.f32 	%f1119, %f1112, %f1112, %f1119;
	fma.rn.f32 	%f1122, %f1113, %f1113, %f1122;
	fma.rn.f32 	%f1123, %f1112, %f1113, %f1123;
	add.s32 	%r259, %r259, 1;
$L__BB11_257:
	ld.param.u64 	%rd57, [_Z20Artifact_Grey_KernelPfPhS0_ii_param_0];
	cvt.rn.f32.u32 	%f960, %r259;
	div.rn.f32 	%f961, %f1121, %f960;
	div.rn.f32 	%f962, %f1120, %f960;
	div.rn.f32 	%f963, %f1119, %f960;
	mul.f32 	%f964, %f961, %f961;
	sub.f32 	%f965, %f963, %f964;
	div.rn.f32 	%f966, %f1122, %f960;
	mul.f32 	%f967, %f962, %f962;
	sub.f32 	%f968, %f966, %f967;
	div.rn.f32 	%f969, %f1123, %f960;
	mul.f32 	%f970, %f961, %f962;
	sub.f32 	%f971, %f969, %f970;
	add.f32 	%f972, %f961, %f961;
	fma.rn.f32 	%f973, %f962, %f972, 0f40D0147B;
	fma.rn.f32 	%f974, %f971, 0f40000000, 0f426A170A;
	mul.f32 	%f975, %f973, %f974;
	add.f32 	%f976, %f964, %f967;
	add.f32 	%f977, %f976, 0f40D0147B;
	add.f32 	%f978, %f965, %f968;
	add.f32 	%f979, %f978, 0f426A170A;
	mul.f32 	%f980, %f977, %f979;
	div.rn.f32 	%f981, %f975, %f980;
	sub.f32 	%f982, %f986, %f987;
	div.rn.f32 	%f983, %f982, 0f437F0000;
	abs.f32 	%f984, %f983;
	mul.f32 	%f985, %f981, %f984;
	cvta.to.global.u64 	%rd54, %rd57;
	mul.wide.s32 	%rd55, %r4, 4;
	add.s64 	%rd56, %rd54, %rd55;
	st.global.f32 	[%rd56], %f985;
$L__BB11_258:
	ret;

}


// ===== COMPILED SASS (sm_100) =====

	.target	sm_100

	.elftype	@"ET_EXEC"


//--------------------- .note.nv.tkinfo           --------------------------
	.section	.note.nv.tkinfo,"",@"SHT_NOTE"
	.sectionflags	@"SHF_NOTE_NV_TKINFO"
	.tkinfo
        /*0018*/ 	.word	0x00000002
        /*0030*/ 	.string	""
        /*0030*/ 	.string	"ptxas"
        /*0030*/ 	.string	"Cuda compilation tools, release 13.0, V13.0.88"
        /*0030*/ 	.string	"Build cuda_13.0.r13.0/compiler.36424714_0"
        /*0030*/ 	.string	"-arch sm_100 -m 64 "



//--------------------- .note.nv.cuinfo           --------------------------
	.section	.note.nv.cuinfo,"",@"SHT_NOTE"
	.sectionflags	@"SHF_NOTE_NV_CUINFO"
        /*0018*/ 	.short	0x0002
        /*001a*/ 	.short	0x0064
        /*001c*/ 	.short	0x0082
	.zero		2


//--------------------- .nv.info                  --------------------------
	.section	.nv.info,"",@"SHT_CUDA_INFO"
	.align	4


	//----- nvinfo : EIATTR_REGCOUNT
	.align		4
        /*0000*/ 	.byte	0x04, 0x2f
        /*0002*/ 	.short	(.L_2 - .L_1)
	.align		4
.L_1:
        /*0004*/ 	.word	index@(_Z19RGB2GreyscaleKernelPhS_ii)
        /*0008*/ 	.word	0x0000000b


	//----- nvinfo : EIATTR_FRAME_SIZE
	.align		4
.L_2:
        /*000c*/ 	.byte	0x04, 0x11
        /*000e*/ 	.short	(.L_4 - .L_3)
	.align		4
.L_3:
        /*0010*/ 	.word	index@(_Z19RGB2GreyscaleKernelPhS_ii)
        /*0014*/ 	.word	0x00000000


	//----- nvinfo : EIATTR_REGCOUNT
	.align		4
.L_4:
        /*0018*/ 	.byte	0x04, 0x2f
        /*001a*/ 	.short	(.L_6 - .L_5)
	.align		4
.L_5:
        /*001c*/ 	.word	index@(_Z16rgbToRGBA_KernelP6RGBA_tPhi)
        /*0020*/ 	.word	0x00000012


	//----- nvinfo : EIATTR_FRAME_SIZE
	.align		4
.L_6:
        /*0024*/ 	.byte	0x04, 0x11
        /*0026*/ 	.short	(.L_8 - .L_7)
	.align		4
.L_7:
        /*0028*/ 	.word	index@(_Z16rgbToRGBA_KernelP6RGBA_tPhi)
        /*002c*/ 	.word	0x00000000


	//----- nvinfo : EIATTR_REGCOUNT
	.align		4
.L_8:
        /*0030*/ 	.byte	0x04, 0x2f
        /*0032*/ 	.short	(.L_10 - .L_9)
	.align		4
.L_9:
        /*0034*/ 	.word	index@(_Z16rgbaToRGB_KernelPhP6RGBA_ti)
        /*0038*/ 	.word	0x0000000c


	//----- nvinfo : EIATTR_FRAME_SIZE
	.align		4
.L_10:
        /*003c*/ 	.byte	0x04, 0x11
        /*003e*/ 	.short	(.L_12 - .L_11)
	.align		4
.L_11:
        /*0040*/ 	.word	index@(_Z16rgbaToRGB_KernelPhP6RGBA_ti)
        /*0044*/ 	.word	0x00000000


	//----- nvinfo : EIATTR_REGCOUNT
	.align		4
.L_12:
        /*0048*/ 	.byte	0x04, 0x2f
        /*004a*/ 	.short	(.L_14 - .L_13)
	.align		4
.L_13:
        /*004c*/ 	.word	index@(_Z26bicubicInterpolationKernelPhS_iiiii)
        /*0050*/ 	.word	0x0000003e


	//----- nvinfo : EIATTR_FRAME_SIZE
	.align		4
.L_14:
        /*0054*/ 	.byte	0x04, 0x11
        /*0056*/ 	.short	(.L_16 - .L_15)
	.align		4
.L_15:
        /*0058*/ 	.word	index@($__internal_6_$__cuda_sm20_div_rn_f64_full)
        /*005c*/ 	.word	0x00000000


	//----- nvinfo : EIATTR_FRAME_SIZE
	.align		4
.L_16:
        /*0060*/ 	.byte	0x04, 0x11
        /*0062*/ 	.short	(.L_18 - .L_17)
	.align		4
.L_17:
        /*0064*/ 	.word	index@(_Z26bicubicInterpolationKernelPhS_iiiii)
        /*0068*/ 	.word	0x00000000


	//----- nvinfo : EIATTR_REGCOUNT
	.align		4
.L_18:
        /*006c*/ 	.byte	0x04, 0x2f
        /*006e*/ 	.short	(.L_20 - .L_19)
	.align		4
.L_19:
        /*0070*/ 	.word	index@(_Z40bicubicInterpolation_GreyCon_Kernel_RGBAP6RGBA_tPhS0_iiiii)
        /*0074*/ 	.word	0x00000038


	//----- nvinfo : EIATTR_FRAME_SIZE
	.align		4
.L_20:
        /*0078*/ 	.byte	0x04, 0x11
        /*007a*/ 	.short	(.L_22 - .L_21)
	.align		4
.L_21:
        /*007c*/ 	.word	index@($__internal_5_$__cuda_sm20_div_rn_f64_full)
        /*0080*/ 	.word	0x00000000


	//----- nvinfo : EIATTR_FRAME_SIZE
	.align		4
.L_22:
        /*0084*/ 	.byte	0x04, 0x11
        /*0086*/ 	.short	(.L_24 - .L_23)
	.align		4
.L_23:
        /*0088*/ 	.word	index@(_Z40bicubicInterpolation_GreyCon_Kernel_RGBAP6RGBA_tPhS0_iiiii)
        /*008c*/ 	.word	0x00000000


	//----- nvinfo : EIATTR_REGCOUNT
	.align		4
.L_24:
        /*0090*/ 	.byte	0x04, 0x2f
        /*0092*/ 	.short	(.L_26 - .L_25)
	.align		4
.L_25:
        /*0094*/ 	.word	index@(_Z54bicubicInterpolation_Shared_Memory_GreyCon_Kernel_RGBAP6RGBA_tPhS0_iiiii)
        /*0098*/ 	.word	0x00000038


	//----- nvinfo : EIATTR_FRAME_SIZE
	.align		4
.L_26:
        /*009c*/ 	.byte	0x04, 0x11
        /*009e*/ 	.short	(.L_28 - .L_27)
	.align		4
.L_27:
        /*00a0*/ 	.word	index@($__internal_4_$__cuda_sm3x_div_rn_noftz_f32_slowpath)
        /*00a4*/ 	.word	0x00000000


	//----- nvinfo : EIATTR_FRAME_SIZE
	.align		4
.L_28:
        /*00a8*/ 	.byte	0x04, 0x11
        /*00aa*/ 	.short	(.L_30 - .L_29)
	.align		4
.L_29:
        /*00ac*/ 	.word	index@(_Z54bicubicInterpolation_Shared_Memory_GreyCon_Kernel_RGBAP6RGBA_tPhS0_iiiii)
        /*00b0*/ 	.word	0x00000000


	//----- nvinfo : EIATTR_REGCOUNT
	.align		4
.L_30:
        /*00b4*/ 	.byte	0x04, 0x2f
        /*00b6*/ 	.short	(.L_32 - .L_31)
	.align		4
.L_31:
        /*00b8*/ 	.word	index@(_Z36nearestNeighbors_GreyCon_Kernel_RGBAP6RGBA_tPhS0_iiiii)
        /*00bc*/ 	.word	0x0000000e


	//----- nvinfo : EIATTR_FRAME_SIZE
	.align		4
.L_32:
        /*00c0*/ 	.byte	0x04, 0x11
        /*00c2*/ 	.short	(.L_34 - .L_33)
	.align		4
.L_33:
        /*00c4*/ 	.word	index@(_Z36nearestNeighbors_GreyCon_Kernel_RGBAP6RGBA_tPhS0_iiiii)
        /*00c8*/ 	.word	0x00000000


	//----- nvinfo : EIATTR_REGCOUNT
	.align		4
.L_34:
        /*00cc*/ 	.byte	0x04, 0x2f
        /*00ce*/ 	.short	(.L_36 - .L_35)
	.align		4
.L_35:
        /*00d0*/ 	.word	index@(_Z29Artifact_Shared_Memory_KernelPfPhS0_ii)
        /*00d4*/ 	.word	0x00000018


	//----- nvinfo : EIATTR_FRAME_SIZE
	.align		4
.L_36:
        /*00d8*/ 	.byte	0x04, 0x11
        /*00da*/ 	.short	(.L_38 - .L_37)
	.align		4
.L_37:
        /*00dc*/ 	.word	index@($__internal_3_$__cuda_sm3x_div_rn_noftz_f32_slowpath)
        /*00e0*/ 	.word	0x00000000


	//----- nvinfo : EIATTR_FRAME_SIZE
	.align		4
.L_38:
        /*00e4*/ 	.byte	0x04, 0x11
        /*00e6*/ 	.short	(.L_40 - .L_39)
	.align		4
.L_39:
        /*00e8*/ 	.word	index@(_Z29Artifact_Shared_Memory_KernelPfPhS0_ii)
        /*00ec*/ 	.word	0x00000000


	//----- nvinfo : EIATTR_REGCOUNT
	.align		4
.L_40:
        /*00f0*/ 	.byte	0x04, 0x2f
        /*00f2*/ 	.short	(.L_42 - .L_41)
	.align		4
.L_41:
        /*00f4*/ 	.word	index@(_Z30horizontalGAUSSianBlurConvolvePfS_iii)
        /*00f8*/ 	.word	0x0000001c


	//----- nvinfo : EIATTR_FRAME_SIZE
	.align		4
.L_42:
        /*00fc*/ 	.byte	0x04, 0x11
        /*00fe*/ 	.short	(.L_44 - .L_43)
	.align		4
.L_43:
        /*0100*/ 	.word	index@(_Z30horizontalGAUSSianBlurConvolvePfS_iii)
        /*0104*/ 	.word	0x00000000


	//----- nvinfo : EIATTR_REGCOUNT
	.align		4
.L_44:
        /*0108*/ 	.byte	0x04, 0x2f
        /*010a*/ 	.short	(.L_46 - .L_45)
	.align		4
.L_45:
        /*010c*/ 	.word	index@(_Z28verticalGAUSSianBlurConvolvePfS_iifi)
        /*0110*/ 	.word	0x0000001d


	//----- nvinfo : EIATTR_FRAME_SIZE
	.align		4
.L_46:
        /*0114*/ 	.byte	0x04, 0x11
        /*0116*/ 	.short	(.L_48 - .L_47)
	.align		4
.L_47:
        /*0118*/ 	.word	index@(_Z28verticalGAUSSianBlurConvolvePfS_iifi)
        /*011c*/ 	.word	0x00000000


	//----- nvinfo : EIATTR_REGCOUNT
	.align		4
.L_48:
        /*0120*/ 	.byte	0x04, 0x2f
        /*0122*/ 	.short	(.L_50 - .L_49)
	.align		4
.L_49:
        /*0124*/ 	.word	index@(_Z39GAUSSianBlur_Threshold_Map_Naive_KernelPfS_iiiff)
        /*0128*/ 	.word	0x0000001d


	//----- nvinfo : EIATTR_FRAME_SIZE
	.align		4
.L_50:
        /*012c*/ 	.byte	0x04, 0x11
        /*012e*/ 	.short	(.L_52 - .L_51)
	.align		4
.L_51:
        /*0130*/ 	.word	index@($__internal_2_$__cuda_sm3x_div_rn_noftz_f32_slowpath)
        /*0134*/ 	.word	0x000000c8


	//----- nvinfo : EIATTR_FRAME_SIZE
	.align		4
.L_52:
        /*0138*/ 	.byte	0x04, 0x11
        /*013a*/ 	.short	(.L_54 - .L_53)
	.align		4
.L_53:
        /*013c*/ 	.word	index@($__internal_1_$__cuda_sm20_div_rn_f64_full)
        /*0140*/ 	.word	0x000000c8


	//----- nvinfo : EIATTR_FRAME_SIZE
	.align		4
.L_54:
        /*0144*/ 	.byte	0x04, 0x11
        /*0146*/ 	.short	(.L_56 - .L_55)
	.align		4
.L_55:
        /*0148*/ 	.word	index@(_Z39GAUSSianBlur_Threshold_Map_Naive_KernelPfS_iiiff)
        /*014c*/ 	.word	0x000000c8


	//----- nvinfo : EIATTR_REGCOUNT
	.align		4
.L_56:
        /*0150*/ 	.byte	0x04, 0x2f
        /*0152*/ 	.short	(.L_58 - .L_57)
	.align		4
.L_57:
        /*0154*/ 	.word	index@(_Z20Artifact_Grey_KernelPfPhS0_ii)
        /*0158*/ 	.word	0x0000008e


	//----- nvinfo : EIATTR_FRAME_SIZE
	.align		4
.L_58:
        /*015c*/ 	.byte	0x04, 0x11
        /*015e*/ 	.short	(.L_60 - .L_59)
	.align		4
.L_59:
        /*0160*/ 	.word	index@($__internal_0_$__cuda_sm3x_div_rn_noftz_f32_slowpath)
        /*0164*/ 	.word	0x00000000


	//----- nvinfo : EIATTR_FRAME_SIZE
	.align		4
.L_60:
        /*0168*/ 	.byte	0x04, 0x11
        /*016a*/ 	.short	(.L_62 - .L_61)
	.align		4
.L_61:
        /*016c*/ 	.word	index@(_Z20Artifact_Grey_KernelPfPhS0_ii)
        /*0170*/ 	.word	0x00000000


	//----- nvinfo : EIATTR_MIN_STACK_SIZE
	.align		4
.L_62:
        /*0174*/ 	.byte	0x04, 0x12
        /*0176*/ 	.short	(.L_64 - .L_63)
	.align		4
.L_63:
        /*0178*/ 	.word	index@(_Z20Artifact_Grey_KernelPfPhS0_ii)
        /*017c*/ 	.word	0x00000000


	//----- nvinfo : EIATTR_MIN_STACK_SIZE
	.align		4
.L_64:
        /*0180*/ 	.byte	0x04, 0x12
        /*0182*/ 	.short	(.L_66 - .L_65)
	.align		4
.L_65:
        /*0184*/ 	.word	index@(_Z39GAUSSianBlur_Threshold_Map_Naive_KernelPfS_iiiff)
        /*0188*/ 	.word	0x000000c8


	//----- nvinfo : EIATTR_MIN_STACK_SIZE
	.align		4
.L_66:
        /*018c*/ 	.byte	0x04, 0x12
        /*018e*/ 	.short	(.L_68 - .L_67)
	.align		4
.L_67:
        /*0190*/ 	.word	index@(_Z28verticalGAUSSianBlurConvolvePfS_iifi)
        /*0194*/ 	.word	0x00000000


	//----- nvinfo : EIATTR_MIN_STACK_SIZE
	.align		4
.L_68:
        /*0198*/ 	.byte	0x04, 0x12
        /*019a*/ 	.short	(.L_70 - .L_69)
	.align		4
.L_69:
        /*019c*/ 	.word	index@(_Z30horizontalGAUSSianBlurConvolvePfS_iii)
        /*01a0*/ 	.word	0x00000000


	//----- nvinfo : EIATTR_MIN_STACK_SIZE
	.align		4
.L_70:
        /*01a4*/ 	.byte	0x04, 0x12
        /*01a6*/ 	.short	(.L_72 - .L_71)
	.align		4
.L_71:
        /*01a8*/ 	.word	index@(_Z29Artifact_Shared_Memory_KernelPfPhS0_ii)
        /*01ac*/ 	.word	0x00000000


	//----- nvinfo : EIATTR_MIN_STACK_SIZE
	.align		4
.L_72:
        /*01b0*/ 	.byte	0x04, 0x12
        /*01b2*/ 	.short	(.L_74 - .L_73)
	.align		4
.L_73:
        /*01b4*/ 	.word	index@(_Z36nearestNeighbors_GreyCon_Kernel_RGBAP6RGBA_tPhS0_iiiii)
        /*01b8*/ 	.word	0x00000000


	//----- nvinfo : EIATTR_MIN_STACK_SIZE
	.align		4
.L_74:
        /*01bc*/ 	.byte	0x04, 0x12
        /*01be*/ 	.short	(.L_76 - .L_75)
	.align		4
.L_75:
        /*01c0*/ 	.word	index@(_Z54bicubicInterpolation_Shared_Memory_GreyCon_Kernel_RGBAP6RGBA_tPhS0_iiiii)
        /*01c4*/ 	.word	0x00000000


	//----- nvinfo : EIATTR_MIN_STACK_SIZE
	.align		4
.L_76:
        /*01c8*/ 	.byte	0x04, 0x12
        /*01ca*/ 	.short	(.L_78 - .L_77)
	.align		4
.L_77:
        /*01cc*/ 	.word	index@(_Z40bicubicInterpolation_GreyCon_Kernel_RGBAP6RGBA_tPhS0_iiiii)
        /*01d0*/ 	.word	0x00000000


	//----- nvinfo : EIATTR_MIN_STACK_SIZE
	.align		4
.L_78:
        /*01d4*/ 	.byte	0x04, 0x12
        /*01d6*/ 	.short	(.L_80 - .L_79)
	.align		4
.L_79:
        /*01d8*/ 	.word	index@(_Z26bicubicInterpolationKernelPhS_iiiii)
        /*01dc*/ 	.word	0x00000000


	//----- nvinfo : EIATTR_MIN_STACK_SIZE
	.align		4
.L_80:
        /*01e0*/ 	.byte	0x04, 0x12
        /*01e2*/ 	.short	(.L_82 - .L_81)
	.align		4
.L_81:
        /*01e4*/ 	.word	index@(_Z16rgbaToRGB_KernelPhP6RGBA_ti)
        /*01e8*/ 	.word	0x00000000


	//----- nvinfo : EIATTR_MIN_STACK_SIZE
	.align		4
.L_82:
        /*01ec*/ 	.byte	0x04, 0x12
        /*01ee*/ 	.short	(.L_84 - .L_83)
	.align		4
.L_83:
        /*01f0*/ 	.word	index@(_Z16rgbToRGBA_KernelP6RGBA_tPhi)
        /*01f4*/ 	.word	0x00000000


	//----- nvinfo : EIATTR_MIN_STACK_SIZE
	.align		4
.L_84:
        /*01f8*/ 	.byte	0x04, 0x12
        /*01fa*/ 	.short	(.L_86 - .L_85)
	.align		4
.L_85:
        /*01fc*/ 	.word	index@(_Z19RGB2GreyscaleKernelPhS_ii)
        /*0200*/ 	.word	0x00000000
.L_86:


//--------------------- .nv.compat                --------------------------
	.section	.nv.compat,"",@"SHT_CUDA_COMPAT_INFO"
	.align	4
        /*0000*/ 	.byte	0x02, 0x09, 0x00, 0x00, 0x02, 0x02, 0x01, 0x00, 0x02, 0x05, 0x05, 0x00, 0x03, 0x07, 0x01, 0x01
        /*0010*/ 	.byte	0x02, 0x03, 0x00, 0x00, 0x02, 0x06, 0x01, 0x00, 0x04, 0x0b, 0x08, 0x00, 0x01, 0x00, 0x00, 0x00
        /*0020*/ 	.byte	0x00, 0x00, 0x00, 0x00


//--------------------- .nv.info._Z20Artifact_Grey_KernelPfPhS0_ii --------------------------
	.section	.nv.info._Z20Artifact_Grey_KernelPfPhS0_ii,"",@"SHT_CUDA_INFO"
	.sectionflags	@""
	.align	4


	//----- nvinfo : EIATTR_CUDA_API_VERSION
	.align		4
        /*0000*/ 	.byte	0x04, 0x37
        /*0002*/ 	.short	(.L_88 - .L_87)
.L_87:
        /*0004*/ 	.word	0x00000082


	//----- nvinfo : EIATTR_KPARAM_INFO
	.align		4
.L_88:
        /*0008*/ 	.byte	0x04, 0x17
        /*000a*/ 	.short	(.L_90 - .L_89)
.L_89:
        /*000c*/ 	.word	0x00000000
        /*0010*/ 	.short	0x0004
        /*0012*/ 	.short	0x001c
        /*0014*/ 	.byte	0x00, 0xf0, 0x11, 0x00


	//----- nvinfo : EIATTR_KPARAM_INFO
	.align		4
.L_90:
        /*0018*/ 	.byte	0x04, 0x17
        /*001a*/ 	.short	(.L_92 - .L_91)
.L_91:
        /*001c*/ 	.word	0x00000000
        /*0020*/ 	.short	0x0003
        /*0022*/ 	.short	0x0018
        /*0024*/ 	.byte	0x00, 0xf0, 0x11, 0x00


	//----- nvinfo : EIATTR_KPARAM_INFO
	.align		4
.L_92:
        /*0028*/ 	.byte	0x04, 0x17
        /*002a*/ 	.short	(.L_94 - .L_93)
.L_93:
        /*002c*/ 	.word	0x00000000
        /*0030*/ 	.short	0x0002
        /*0032*/ 	.short	0x0010
        /*0034*/ 	.byte	0x00, 0xf5, 0x21, 0x00


	//----- nvinfo : EIATTR_KPARAM_INFO
	.align		4
.L_94:
        /*0038*/ 	.byte	0x04, 0x17
        /*003a*/ 	.short	(.L_96 - .L_95)
.L_95:
        /*003c*/ 	.word	0x00000000
        /*0040*/ 	.short	0x0001
        /*0042*/ 	.short	0x0008
        /*0044*/ 	.byte	0x00, 0xf5, 0x21, 0x00


	//----- nvinfo : EIATTR_KPARAM_INFO
	.align		4
.L_96:
        /*0048*/ 	.byte	0x04, 0x17
        /*004a*/ 	.short	(.L_98 - .L_97)
.L_97:
        /*004c*/ 	.word	0x00000000
        /*0050*/ 	.short	0x0000
        /*0052*/ 	.short	0x0000
        /*0054*/ 	.byte	0x00, 0xf5, 0x21, 0x00


	//----- nvinfo : EIATTR_SPARSE_MMA_MASK
	.align		4
.L_98:
        /*0058*/ 	.byte	0x03, 0x50
        /*005a*/ 	.short	0x0000


	//----- nvinfo : EIATTR_MAXREG_COUNT
	.align		4
        /*005c*/ 	.byte	0x03, 0x1b
        /*005e*/ 	.short	0x00ff


	//----- nvinfo : EIATTR_MERCURY_ISA_VERSION
	.align		4
        /*0060*/ 	.byte	0x03, 0x5f
        /*0062*/ 	.short	0x0101


	//----- nvinfo : EIATTR_VRC_CTA_INIT_COUNT
	.align		4
        /*0064*/ 	.byte	0x02, 0x4a
	.zero		1
	.zero		1


	//----- nvinfo : EIATTR_EXIT_INSTR_OFFSETS
	.align		4
        /*0068*/ 	.byte	0x04, 0x1c
        /*006a*/ 	.short	(.L_100 - .L_99)


	//   ....[0]....
.L_99:
        /*006c*/ 	.word	0x000000c0


	//   ....[1]....
        /*0070*/ 	.word	0x00004ba0


	//----- nvinfo : EIATTR_CRS_STACK_SIZE
	.align		4
.L_100:
        /*0074*/ 	.byte	0x04, 0x1e
        /*0076*/ 	.short	(.L_102 - .L_101)
.L_101:
        /*0078*/ 	.word	0x00000000


	//----- nvinfo : EIATTR_CBANK_PARAM_SIZE
	.align		4
.L_102:
        /*007c*/ 	.byte	0x03, 0x19
        /*007e*/ 	.short	0x0020


	//----- nvinfo : EIATTR_PARAM_CBANK
	.align		4
        /*0080*/ 	.byte	0x04, 0x0a
        /*0082*/ 	.short	(.L_104 - .L_103)
	.align		4
.L_103:
        /*0084*/ 	.word	index@(.nv.constant0._Z20Artifact_Grey_KernelPfPhS0_ii)
        /*0088*/ 	.short	0x0380
        /*008a*/ 	.short	0x0020


	//----- nvinfo : EIATTR_SW_WAR
	.align		4
.L_104:
        /*008c*/ 	.byte	0x04, 0x36
        /*008e*/ 	.short	(.L_106 - .L_105)
.L_105:
        /*0090*/ 	.word	0x00000008
.L_106:


//--------------------- .nv.info._Z39GAUSSianBlur_Threshold_Map_Naive_KernelPfS_iiiff --------------------------
	.section	.nv.info._Z39GAUSSianBlur_Threshold_Map_Naive_KernelPfS_iiiff,"",@"SHT_CUDA_INFO"
	.sectionflags	@""
	.align	4


	//----- nvinfo : EIATTR_CUDA_API_VERSION
	.align		4
        /*0000*/ 	.byte	0x04, 0x37
        /*0002*/ 	.short	(.L_108 - .L_107)
.L_107:
        /*0004*/ 	.word	0x00000082


	//----- nvinfo : EIATTR_KPARAM_INFO
	.align		4
.L_108:
        /*0008*/ 	.byte	0x04, 0x17
        /*000a*/ 	.short	(.L_110 - .L_109)
.L_109:
        /*000c*/ 	.word	0x00000000
        /*0010*/ 	.short	0x0006
        /*0012*/ 	.short	0x0020
        /*0014*/ 	.byte	0x00, 0xf0, 0x11, 0x00


	//----- nvinfo : EIATTR_KPARAM_INFO
	.align		4
.L_110:
        /*0018*/ 	.byte	0x04, 0x17
        /*001a*/ 	.short	(.L_112 - .L_111)
.L_111:
        /*001c*/ 	.word	0x00000000
        /*0020*/ 	.short	0x0005
        /*0022*/ 	.short	0x001c
        /*0024*/ 	.byte	0x00, 0xf0, 0x11, 0x00


	//----- nvinfo : EIATTR_KPARAM_INFO
	.align		4
.L_112:
        /*0028*/ 	.byte	0x04, 0x17
        /*002a*/ 	.short	(.L_114 - .L_113)
.L_113:
        /*002c*/ 	.word	0x00000000
        /*0030*/ 	.short	0x0004
        /*0032*/ 	.short	0x0018
        /*0034*/ 	.byte	0x00, 0xf0, 0x11, 0x00


	//----- nvinfo : EIATTR_KPARAM_INFO
	.align		4
.L_114:
        /*0038*/ 	.byte	0x04, 0x17
        /*003a*/ 	.short	(.L_116 - .L_115)
.L_115:
        /*003c*/ 	.word	0x00000000
        /*0040*/ 	.short	0x0003
        /*0042*/ 	.short	0x0014
        /*0044*/ 	.byte	0x00, 0xf0, 0x11, 0x00


	//----- nvinfo : EIATTR_KPARAM_INFO
	.align		4
.L_116:
        /*0048*/ 	.byte	0x04, 0x17
        /*004a*/ 	.short	(.L_118 - .L_117)
.L_117:
        /*004c*/ 	.word	0x00000000
        /*0050*/ 	.short	0x0002
        /*0052*/ 	.short	0x0010
        /*0054*/ 	.byte	0x00, 0xf0, 0x11, 0x00


	//----- nvinfo : EIATTR_KPARAM_INFO
	.align		4
.L_118:
        /*0058*/ 	.byte	0x04, 0x17
        /*005a*/ 	.short	(.L_120 - .L_119)
.L_119:
        /*005c*/ 	.word	0x00000000
        /*0060*/ 	.short	0x0001
        /*0062*/ 	.short	0x0008
        /*0064*/ 	.byte	0x00, 0xf5, 0x21, 0x00


	//----- nvinfo : EIATTR_KPARAM_INFO
	.align		4
.L_120:
        /*0068*/ 	.byte	0x04, 0x17
        /*006a*/ 	.short	(.L_122 - .L_121)
.L_121:
        /*006c*/ 	.word	0x00000000
        /*0070*/ 	.short	0x0000
        /*0072*/ 	.short	0x0000
        /*0074*/ 	.byte	0x00, 0xf5, 0x21, 0x00


	//----- nvinfo : EIATTR_SPARSE_MMA_MASK
	.align		4
.L_122:
        /*0078*/ 	.byte	0x03, 0x50
        /*007a*/ 	.short	0x0000


	//----- nvinfo : EIATTR_MAXREG_COUNT
	.align		4
        /*007c*/ 	.byte	0x03, 0x1b
        /*007e*/ 	.short	0x00ff


	//----- nvinfo : EIATTR_NUM_BARRIERS
	.align		4
        /*0080*/ 	.byte	0x02, 0x4c
        /*0082*/ 	.byte	0x01
	.zero		1


	//----- nvinfo : EIATTR_MERCURY_ISA_VERSION
	.align		4
        /*0084*/ 	.byte	0x03, 0x5f
        /*0086*/ 	.short	0x0101


	//----- nvinfo : EIATTR_VRC_CTA_INIT_COUNT
	.align		4
        /*0088*/ 	.byte	0x02, 0x4a
	.zero		1
	.zero		1


	//----- nvinfo : EIATTR_EXIT_INSTR_OFFSETS
	.align		4
        /*008c*/ 	.byte	0x04, 0x1c
        /*008e*/ 	.short	(.L_124 - .L_123)


	//   ....[0]....
.L_123:
        /*0090*/ 	.word	0x00000260


	//   ....[1]....
        /*0094*/ 	.word	0x00002aa0


	//----- nvinfo : EIATTR_CRS_STACK_SIZE
	.align		4
.L_124:
        /*0098*/ 	.byte	0x04, 0x1e
        /*009a*/ 	.short	(.L_126 - .L_125)
.L_125:
        /*009c*/ 	.word	0x00000000


	//----- nvinfo : EIATTR_CBANK_PARAM_SIZE
	.align		4
.L_126:
        /*00a0*/ 	.byte	0x03, 0x19
        /*00a2*/ 	.short	0x0024


	//----- nvinfo : EIATTR_PARAM_CBANK
	.align		4
        /*00a4*/ 	.byte	0x04, 0x0a
        /*00a6*/ 	.short	(.L_128 - .L_127)
	.align		4
.L_127:
        /*00a8*/ 	.word	index@(.nv.constant0._Z39GAUSSianBlur_Threshold_Map_Naive_KernelPfS_iiiff)
        /*00ac*/ 	.short	0x0380
        /*00ae*/ 	.short	0x0024


	//----- nvinfo : EIATTR_SW_WAR
	.align		4
.L_128:
        /*00b0*/ 	.byte	0x04, 0x36
        /*00b2*/ 	.short	(.L_130 - .L_129)
.L_129:
        /*00b4*/ 	.word	0x00000008
.L_130:


//--------------------- .nv.info._Z28verticalGAUSSianBlurConvolvePfS_iifi --------------------------
	.section	.nv.info._Z28verticalGAUSSianBlurConvolvePfS_iifi,"",@"SHT_CUDA_INFO"
	.sectionflags	@""
	.align	4


	//----- nvinfo : EIATTR_CUDA_API_VERSION
	.align		4
        /*0000*/ 	.byte	0x04, 0x37
        /*0002*/ 	.short	(.L_132 - .L_131)
.L_131:
        /*0004*/ 	.word	0x00000082


	//----- nvinfo : EIATTR_KPARAM_INFO
	.align		4
.L_132:
        /*0008*/ 	.byte	0x04, 0x17
        /*000a*/ 	.short	(.L_134 - .L_133)
.L_133:
        /*000c*/ 	.word	0x00000000
        /*0010*/ 	.short	0x0005
        /*0012*/ 	.short	0x001c
        /*0014*/ 	.byte	0x00, 0xf0, 0x11, 0x00


	//----- nvinfo : EIATTR_KPARAM_INFO
	.align		4
.L_134:
        /*0018*/ 	.byte	0x04, 0x17
        /*001a*/ 	.short	(.L_136 - .L_135)
.L_135:
        /*001c*/ 	.word	0x00000000
        /*0020*/ 	.short	0x0004
        /*0022*/ 	.short	0x0018
        /*0024*/ 	.byte	0x00, 0xf0, 0x11, 0x00


	//----- nvinfo : EIATTR_KPARAM_INFO
	.align		4
.L_136:
        /*0028*/ 	.byte	0x04, 0x17
        /*002a*/ 	.short	(.L_138 - .L_137)
.L_137:
        /*002c*/ 	.word	0x00000000
        /*0030*/ 	.short	0x0003
        /*0032*/ 	.short	0x0014
        /*0034*/ 	.byte	0x00, 0xf0, 0x11, 0x00


	//----- nvinfo : EIATTR_KPARAM_INFO
	.align		4
.L_138:
        /*0038*/ 	.byte	0x04, 0x17
        /*003a*/ 	.short	(.L_140 - .L_139)
.L_139:
        /*003c*/ 	.word	0x00000000
        /*0040*/ 	.short	0x0002
        /*0042*/ 	.short	0x0010
        /*0044*/ 	.byte	0x00, 0xf0, 0x11, 0x00


	//----- nvinfo : EIATTR_KPARAM_INFO
	.align		4
.L_140:
        /*0048*/ 	.byte	0x04, 0x17
        /*004a*/ 	.short	(.L_142 - .L_141)
.L_141:
        /*004c*/ 	.word	0x00000000
        /*0050*/ 	.short	0x0001
        /*0052*/ 	.short	0x0008
        /*0054*/ 	.byte	0x00, 0xf5, 0x21, 0x00


	//----- nvinfo : EIATTR_KPARAM_INFO
	.align		4
.L_142:
        /*0058*/ 	.byte	0x04, 0x17
        /*005a*/ 	.short	(.L_144 - .L_143)
.L_143:
        /*005c*/ 	.word	0x00000000
        /*0060*/ 	.short	0x0000
        /*0062*/ 	.short	0x0000
        /*0064*/ 	.byte	0x00, 0xf5, 0x21, 0x00


	//----- nvinfo : EIATTR_SPARSE_MMA_MASK
	.align		4
.L_144:
        /*0068*/ 	.byte	0x03, 0x50
        /*006a*/ 	.short	0x0000


	//----- nvinfo : EIATTR_MAXREG_COUNT
	.align		4
        /*006c*/ 	.byte	0x03, 0x1b
        /*006e*/ 	.short	0x00ff


	//----- nvinfo : EIATTR_NUM_BARRIERS
	.align		4
        /*0070*/ 	.byte	0x02, 0x4c
        /*0072*/ 	.byte	0x01
	.zero		1


	//----- nvinfo : EIATTR_MERCURY_ISA_VERSION
	.align		4
        /*0074*/ 	.byte	0x03, 0x5f
        /*0076*/ 	.short	0x0101


	//----- nvinfo : EIATTR_VRC_CTA_INIT_COUNT
	.align		4
        /*0078*/ 	.byte	0x02, 0x4a
	.zero		1
	.zero		1


	//----- nvinfo : EIATTR_EXIT_INSTR_OFFSETS
	.align		4
        /*007c*/ 	.byte	0x04, 0x1c
        /*007e*/ 	.short	(.L_146 - .L_145)


	//   ....[0]....
.L_145:
        /*0080*/ 	.word	0x000002b0


	//   ....[1]....
        /*0084*/ 	.word	0x00000b30


	//----- nvinfo : EIATTR_CRS_STACK_SIZE
	.align		4
.L_146:
        /*0088*/ 	.byte	0x04, 0x1e
        /*008a*/ 	.short	(.L_148 - .L_147)
.L_147:
        /*008c*/ 	.word	0x00000000


	//----- nvinfo : EIATTR_CBANK_PARAM_SIZE
	.align		4
.L_148:
        /*0090*/ 	.byte	0x03, 0x19
        /*0092*/ 	.short	0x0020


	//----- nvinfo : EIATTR_PARAM_CBANK
	.align		4
        /*0094*/ 	.byte	0x04, 0x0a
        /*0096*/ 	.short	(.L_150 - .L_149)
	.align		4
.L_149:
        /*0098*/ 	.word	index@(.nv.constant0._Z28verticalGAUSSianBlurConvolvePfS_iifi)
        /*009c*/ 	.short	0x0380
        /*009e*/ 	.short	0x0020


	//----- nvinfo : EIATTR_SW_WAR
	.align		4
.L_150:
        /*00a0*/ 	.byte	0x04, 0x36
        /*00a2*/ 	.short	(.L_152 - .L_151)
.L_151:
        /*00a4*/ 	.word	0x00000008
.L_152:


//--------------------- .nv.info._Z30horizontalGAUSSianBlurConvolvePfS_iii --------------------------
	.section	.nv.info._Z30horizontalGAUSSianBlurConvolvePfS_iii,"",@"SHT_CUDA_INFO"
	.sectionflags	@""
	.align	4


	//----- nvinfo : EIATTR_CUDA_API_VERSION
	.align		4
        /*0000*/ 	.byte	0x04, 0x37
        /*0002*/ 	.short	(.L_154 - .L_153)
.L_153:
        /*0004*/ 	.word	0x00000082


	//----- nvinfo : EIATTR_KPARAM_INFO
	.align		4
.L_154:
        /*0008*/ 	.byte	0x04, 0x17
        /*000a*/ 	.short	(.L_156 - .L_155)
.L_155:
        /*000c*/ 	.word	0x00000000
        /*0010*/ 	.short	0x0004
        /*0012*/ 	.short	0x0018
        /*0014*/ 	.byte	0x00, 0xf0, 0x11, 0x00


	//----- nvinfo : EIATTR_KPARAM_INFO
	.align		4
.L_156:
        /*0018*/ 	.byte	0x04, 0x17
        /*001a*/ 	.short	(.L_158 - .L_157)
.L_157:
        /*001c*/ 	.word	0x00000000
        /*0020*/ 	.short	0x0003
        /*0022*/ 	.short	0x0014
        /*0024*/ 	.byte	0x00, 0xf0, 0x11, 0x00


	//----- nvinfo : EIATTR_KPARAM_INFO
	.align		4
.L_158:
        /*0028*/ 	.byte	0x04, 0x17
        /*002a*/ 	.short	(.L_160 - .L_159)
.L_159:
        /*002c*/ 	.word	0x00000000
        /*0030*/ 	.short	0x0002
        /*0032*/ 	.short	0x0010
        /*0034*/ 	.byte	0x00, 0xf0, 0x11, 0x00


	//----- nvinfo : EIATTR_KPARAM_INFO
	.align		4
.L_160:
        /*0038*/ 	.byte	0x04, 0x17
        /*003a*/ 	.short	(.L_162 - .L_161)
.L_161:
        /*003c*/ 	.word	0x00000000
        /*0040*/ 	.short	0x0001
        /*0042*/ 	.short	0x0008
        /*0044*/ 	.byte	0x00, 0xf5, 0x21, 0x00


	//----- nvinfo : EIATTR_KPARAM_INFO
	.align		4
.L_162:
        /*0048*/ 	.byte	0x04, 0x17
        /*004a*/ 	.short	(.L_164 - .L_163)
.L_163:
        /*004c*/ 	.word	0x00000000
        /*0050*/ 	.short	0x0000
        /*0052*/ 	.short	0x0000
        /*0054*/ 	.byte	0x00, 0xf5, 0x21, 0x00


	//----- nvinfo : EIATTR_SPARSE_MMA_MASK
	.align		4
.L_164:
        /*0058*/ 	.byte	0x03, 0x50
        /*005a*/ 	.short	0x0000


	//----- nvinfo : EIATTR_MAXREG_COUNT
	.align		4
        /*005c*/ 	.byte	0x03, 0x1b
        /*005e*/ 	.short	0x00ff


	//----- nvinfo : EIATTR_NUM_BARRIERS
	.align		4
        /*0060*/ 	.byte	0x02, 0x4c
        /*0062*/ 	.byte	0x01
	.zero		1


	//----- nvinfo : EIATTR_MERCURY_ISA_VERSION
	.align		4
        /*0064*/ 	.byte	0x03, 0x5f
        /*0066*/ 	.short	0x0101


	//----- nvinfo : EIATTR_VRC_CTA_INIT_COUNT
	.align		4
        /*0068*/ 	.byte	0x02, 0x4a
	.zero		1
	.zero		1


	//----- nvinfo : EIATTR_EXIT_INSTR_OFFSETS
	.align		4
        /*006c*/ 	.byte	0x04, 0x1c
        /*006e*/ 	.short	(.L_166 - .L_165)


	//   ....[0]....
.L_165:
        /*0070*/ 	.word	0x000002b0


	//   ....[1]....
        /*0074*/ 	.word	0x000009b0


	//----- nvinfo : EIATTR_CRS_STACK_SIZE
	.align		4
.L_166:
        /*0078*/ 	.byte	0x04, 0x1e
        /*007a*/ 	.short	(.L_168 - .L_167)
.L_167:
        /*007c*/ 	.word	0x00000000


	//----- nvinfo : EIATTR_CBANK_PARAM_SIZE
	.align		4
.L_168:
        /*0080*/ 	.byte	0x03, 0x19
        /*0082*/ 	.short	0x001c


	//----- nvinfo : EIATTR_PARAM_CBANK
	.align		4
        /*0084*/ 	.byte	0x04, 0x0a
        /*0086*/ 	.short	(.L_170 - .L_169)
	.align		4
.L_169:
        /*0088*/ 	.word	index@(.nv.constant0._Z30horizontalGAUSSianBlurConvolvePfS_iii)
        /*008c*/ 	.short	0x0380
        /*008e*/ 	.short	0x001c


	//----- nvinfo : EIATTR_SW_WAR
	.align		4
.L_170:
        /*0090*/ 	.byte	0x04, 0x36
        /*0092*/ 	.short	(.L_172 - .L_171)
.L_171:
        /*0094*/ 	.word	0x00000008
.L_172:


//--------------------- .nv.info._Z29Artifact_Shared_Memory_KernelPfPhS0_ii --------------------------
	.section	.nv.info._Z29Artifact_Shared_Memory_KernelPfPhS0_ii,"",@"SHT_CUDA_INFO"
	.sectionflags	@""
	.align	4


	//----- nvinfo : EIATTR_CUDA_API_VERSION
	.align		4
        /*0000*/ 	.byte	0x04, 0x37
        /*0002*/ 	.short	(.L_174 - .L_173)
.L_173:
        /*0004*/ 	.word	0x00000082


	//----- nvinfo : EIATTR_KPARAM_INFO
	.align		4
.L_174:
        /*0008*/ 	.byte	0x04, 0x17
        /*000a*/ 	.short	(.L_176 - .L_175)
.L_175:
        /*000c*/ 	.word	0x00000000
        /*0010*/ 	.short	0x0004
        /*0012*/ 	.short	0x001c
        /*0014*/ 	.byte	0x00, 0xf0, 0x11, 0x00


	//----- nvinfo : EIATTR_KPARAM_INFO
	.align		4
.L_176:
        /*0018*/ 	.byte	0x04, 0x17
        /*001a*/ 	.short	(.L_178 - .L_177)
.L_177:
        /*001c*/ 	.word	0x00000000
        /*0020*/ 	.short	0x0003
        /*0022*/ 	.short	0x0018
        /*0024*/ 	.byte	0x00, 0xf0, 0x11, 0x00


	//----- nvinfo : EIATTR_KPARAM_INFO
	.align		4
.L_178:
        /*0028*/ 	.byte	0x04, 0x17
        /*002a*/ 	.short	(.L_180 - .L_179)
.L_179:
        /*002c*/ 	.word	0x00000000
        /*0030*/ 	.short	0x0002
        /*0032*/ 	.short	0x0010
        /*0034*/ 	.byte	0x00, 0xf5, 0x21, 0x00


	//----- nvinfo : EIATTR_KPARAM_INFO
	.align		4
.L_180:
        /*0038*/ 	.byte	0x04, 0x17
        /*003a*/ 	.short	(.L_182 - .L_181)
.L_181:
        /*003c*/ 	.word	0x00000000
        /*0040*/ 	.short	0x0001
        /*0042*/ 	.short	0x0008
        /*0044*/ 	.byte	0x00, 0xf5, 0x21, 0x00


	//----- nvinfo : EIATTR_KPARAM_INFO
	.align		4
.L_182:
        /*0048*/ 	.byte	0x04, 0x17
        /*004a*/ 	.short	(.L_184 - .L_183)
.L_183:
        /*004c*/ 	.word	0x00000000
        /*0050*/ 	.short	0x0000
        /*0052*/ 	.short	0x0000
        /*0054*/ 	.byte	0x00, 0xf5, 0x21, 0x00


	//----- nvinfo : EIATTR_SPARSE_MMA_MASK
	.align		4
.L_184:
        /*0058*/ 	.byte	0x03, 0x50
        /*005a*/ 	.short	0x0000


	//----- nvinfo : EIATTR_MAXREG_COUNT
	.align		4
        /*005c*/ 	.byte	0x03, 0x1b
        /*005e*/ 	.short	0x00ff


	//----- nvinfo : EIATTR_NUM_BARRIERS
	.align		4
        /*0060*/ 	.byte	0x02, 0x4c
        /*0062*/ 	.byte	0x01
	.zero		1


	//----- nvinfo : EIATTR_MERCURY_ISA_VERSION
	.align		4
        /*0064*/ 	.byte	0x03, 0x5f
        /*0066*/ 	.short	0x0101


	//----- nvinfo : EIATTR_VRC_CTA_INIT_COUNT
	.align		4
        /*0068*/ 	.byte	0x02, 0x4a
	.zero		1
	.zero		1


	//----- nvinfo : EIATTR_EXIT_INSTR_OFFSETS
	.align		4
        /*006c*/ 	.byte	0x04, 0x1c
        /*006e*/ 	.short	(.L_186 - .L_185)


	//   ....[0]....
.L_185:
        /*0070*/ 	.word	0x00000fb0


	//----- nvinfo : EIATTR_CRS_STACK_SIZE
	.align		4
.L_186:
        /*0074*/ 	.byte	0x04, 0x1e
        /*0076*/ 	.short	(.L_188 - .L_187)
.L_187:
        /*0078*/ 	.word	0x00000000


	//----- nvinfo : EIATTR_CBANK_PARAM_SIZE
	.align		4
.L_188:
        /*007c*/ 	.byte	0x03, 0x19
        /*007e*/ 	.short	0x0020


	//----- nvinfo : EIATTR_PARAM_CBANK
	.align		4
        /*0080*/ 	.byte	0x04, 0x0a
        /*0082*/ 	.short	(.L_190 - .L_189)
	.align		4
.L_189:
        /*0084*/ 	.word	index@(.nv.constant0._Z29Artifact_Shared_Memory_KernelPfPhS0_ii)
        /*0088*/ 	.short	0x0380
        /*008a*/ 	.short	0x0020


	//----- nvinfo : EIATTR_SW_WAR
	.align		4
.L_190:
        /*008c*/ 	.byte	0x04, 0x36
        /*008e*/ 	.short	(.L_192 - .L_191)
.L_191:
        /*0090*/ 	.word	0x00000008
.L_192:


//--------------------- .nv.info._Z36nearestNeighbors_GreyCon_Kernel_RGBAP6RGBA_tPhS0_iiiii --------------------------
	.section	.nv.info._Z36nearestNeighbors_GreyCon_Kernel_RGBAP6RGBA_tPhS0_iiiii,"",@"SHT_CUDA_INFO"
	.sectionflags	@""
	.align	4


	//----- nvinfo : EIATTR_CUDA_API_VERSION
	.align		4
        /*0000*/ 	.byte	0x04, 0x37
        /*0002*/ 	.short	(.L_194 - .L_193)
.L_193:
        /*0004*/ 	.word	0x00000082


	//----- nvinfo : EIATTR_KPARAM_INFO
	.align		4
.L_194:
        /*0008*/ 	.byte	0x04, 0x17
        /*000a*/ 	.short	(.L_196 - .L_195)
.L_195:
        /*000c*/ 	.word	0x00000000
        /*0010*/ 	.short	0x0007
        /*0012*/ 	.short	0x0028
        /*0014*/ 	.byte	0x00, 0xf0, 0x11, 0x00


	//----- nvinfo : EIATTR_KPARAM_INFO
	.align		4
.L_196:
        /*0018*/ 	.byte	0x04, 0x17
        /*001a*/ 	.short	(.L_198 - .L_197)
.L_197:
        /*001c*/ 	.word	0x00000000
        /*0020*/ 	.short	0x0006
        /*0022*/ 	.short	0x0024
        /*0024*/ 	.byte	0x00, 0xf0, 0x11, 0x00


	//----- nvinfo : EIATTR_KPARAM_INFO
	.align		4
.L_198:
        /*0028*/ 	.byte	0x04, 0x17
        /*002a*/ 	.short	(.L_200 - .L_199)
.L_199:
        /*002c*/ 	.word	0x00000000
        /*0030*/ 	.short	0x0005
        /*0032*/ 	.short	0x0020
        /*0034*/ 	.byte	0x00, 0xf0, 0x11, 0x00


	//----- nvinfo : EIATTR_KPARAM_INFO
	.align		4
.L_200:
        /*0038*/ 	.byte	0x04, 0x17
        /*003a*/ 	.short	(.L_202 - .L_201)
.L_201:
        /*003c*/ 	.word	0x00000000
        /*0040*/ 	.short	0x0004
        /*0042*/ 	.short	0x001c
        /*0044*/ 	.byte	0x00, 0xf0, 0x11, 0x00


	//----- nvinfo : EIATTR_KPARAM_INFO
	.align		4
.L_202:
        /*0048*/ 	.byte	0x04, 0x17
        /*004a*/ 	.short	(.L_204 - .L_203)
.L_203:
        /*004c*/ 	.word	0x00000000
        /*0050*/ 	.short	0x0003
        /*0052*/ 	.short	0x0018
        /*0054*/ 	.byte	0x00, 0xf0, 0x11, 0x00


	//----- nvinfo : EIATTR_KPARAM_INFO
	.align		4
.L_204:
        /*0058*/ 	.byte	0x04, 0x17
        /*005a*/ 	.short	(.L_206 - .L_205)
.L_205:
        /*005c*/ 	.word	0x00000000
        /*0060*/ 	.short	0x0002
        /*0062*/ 	.short	0x0010
        /*0064*/ 	.byte	0x00, 0xf5, 0x21, 0x00


	//----- nvinfo : EIATTR_KPARAM_INFO
	.align		4
.L_206:
        /*0068*/ 	.byte	0x04, 0x17
        /*006a*/ 	.short	(.L_208 - .L_207)
.L_207:
        /*006c*/ 	.word	0x00000000
        /*0070*/ 	.short	0x0001
        /*0072*/ 	.short	0x0008
        /*0074*/ 	.byte	0x00, 0xf5, 0x21, 0x00


	//----- nvinfo : EIATTR_KPARAM_INFO
	.align		4
.L_208:
        /*0078*/ 	.byte	0x04, 0x17
        /*007a*/ 	.short	(.L_210 - .L_209)
.L_209:
        /*007c*/ 	.word	0x00000000
        /*0080*/ 	.short	0x0000
        /*0082*/ 	.short	0x0000
        /*0084*/ 	.byte	0x00, 0xf5, 0x21, 0x00


	//----- nvinfo : EIATTR_SPARSE_MMA_MASK
	.align		4
.L_210:
        /*0088*/ 	.byte	0x03, 0x50
        /*008a*/ 	.short	0x0000


	//----- nvinfo : EIATTR_MAXREG_COUNT
	.align		4
        /*008c*/ 	.byte	0x03, 0x1b
        /*008e*/ 	.short	0x00ff


	//----- nvinfo : EIATTR_MERCURY_ISA_VERSION
	.align		4
        /*0090*/ 	.byte	0x03, 0x5f
        /*0092*/ 	.short	0x0101


	//----- nvinfo : EIATTR_VRC_CTA_INIT_COUNT
	.align		4
        /*0094*/ 	.byte	0x02, 0x4a
	.zero		1
	.zero		1


	//----- nvinfo : EIATTR_EXIT_INSTR_OFFSETS
	.align		4
        /*0098*/ 	.byte	0x04, 0x1c
        /*009a*/ 	.short	(.L_212 - .L_211)


	//   ....[0]....
.L_211:
        /*009c*/ 	.word	0x000000c0


	//   ....[1]....
        /*00a0*/ 	.word	0x00000510


	//----- nvinfo : EIATTR_CBANK_PARAM_SIZE
	.align		4
.L_212:
        /*00a4*/ 	.byte	0x03, 0x19
        /*00a6*/ 	.short	0x002c


	//----- nvinfo : EIATTR_PARAM_CBANK
	.align		4
        /*00a8*/ 	.byte	0x04, 0x0a
        /*00aa*/ 	.short	(.L_214 - .L_213)
	.align		4
.L_213:
        /*00ac*/ 	.word	index@(.nv.constant0._Z36nearestNeighbors_GreyCon_Kernel_RGBAP6RGBA_tPhS0_iiiii)
        /*00b0*/ 	.short	0x0380
        /*00b2*/ 	.short	0x002c


	//----- nvinfo : EIATTR_SW_WAR
	.align		4
.L_214:
        /*00b4*/ 	.byte	0x04, 0x36
        /*00b6*/ 	.short	(.L_216 - .L_215)
.L_215:
        /*00b8*/ 	.word	0x00000008
.L_216:


//--------------------- .nv.info._Z54bicubicInterpolation_Shared_Memory_GreyCon_Kernel_RGBAP6RGBA_tPhS0_iiiii --------------------------
	.section	.nv.info._Z54bicubicInterpolation_Shared_Memory_GreyCon_Kernel_RGBAP6RGBA_tPhS0_iiiii,"",@"SHT_CUDA_INFO"
	.sectionflags	@""
	.align	4


	//----- nvinfo : EIATTR_CUDA_API_VERSION
	.align		4
        /*0000*/ 	.byte	0x04, 0x37
        /*0002*/ 	.short	(.L_218 - .L_217)
.L_217:
        /*0004*/ 	.word	0x00000082


	//----- nvinfo : EIATTR_KPARAM_INFO
	.align		4
.L_218:
        /*0008*/ 	.byte	0x04, 0x17
        /*000a*/ 	.short	(.L_220 - .L_219)
.L_219:
        /*000c*/ 	.word	0x00000000
        /*0010*/ 	.short	0x0007
        /*0012*/ 	.short	0x0028
        /*0014*/ 	.byte	0x00, 0xf0, 0x11, 0x00


	//----- nvinfo : EIATTR_KPARAM_INFO
	.align		4
.L_220:
        /*0018*/ 	.byte	0x04, 0x17
        /*001a*/ 	.short	(.L_222 - .L_221)
.L_221:
        /*001c*/ 	.word	0x00000000
        /*0020*/ 	.short	0x0006
        /*0022*/ 	.short	0x0024
        /*0024*/ 	.byte	0x00, 0xf0, 0x11, 0x00


	//----- nvinfo : EIATTR_KPARAM_INFO
	.align		4
.L_222:
        /*0028*/ 	.byte	0x04, 0x17
        /*002a*/ 	.short	(.L_224 - .L_223)
.L_223:
        /*002c*/ 	.word	0x00000000
        /*0030*/ 	.short	0x0005
        /*0032*/ 	.short	0x0020
        /*0034*/ 	.byte	0x00, 0xf0, 0x11, 0x00


	//----- nvinfo : EIATTR_KPARAM_INFO
	.align		4
.L_224:
        /*0038*/ 	.byte	0x04, 0x17
        /*003a*/ 	.short	(.L_226 - .L_225)
.L_225:
        /*003c*/ 	.word	0x00000000
        /*0040*/ 	.short	0x0004
        /*0042*/ 	.short	0x001c
        /*0044*/ 	.byte	0x00, 0xf0, 0x11, 0x00


	//----- nvinfo : EIATTR_KPARAM_INFO
	.align		4
.L_226:
        /*0048*/ 	.byte	0x04, 0x17
        /*004a*/ 	.short	(.L_228 - .L_227)
.L_227:
        /*004c*/ 	.word	0x00000000
        /*0050*/ 	.short	0x0003
        /*0052*/ 	.short	0x0018
        /*0054*/ 	.byte	0x00, 0xf0, 0x11, 0x00


	//----- nvinfo : EIATTR_KPARAM_INFO
	.align		4
.L_228:
        /*0058*/ 	.byte	0x04, 0x17
        /*005a*/ 	.short	(.L_230 - .L_229)
.L_229:
        /*005c*/ 	.word	0x00000000
        /*0060*/ 	.short	0x0002
        /*0062*/ 	.short	0x0010
        /*0064*/ 	.byte	0x00, 0xf5, 0x21, 0x00


	//----- nvinfo : EIATTR_KPARAM_INFO
	.align		4
.L_230:
        /*0068*/ 	.byte	0x04, 0x17
        /*006a*/ 	.short	(.L_232 - .L_231)
.L_231:
        /*006c*/ 	.word	0x00000000
        /*0070*/ 	.short	0x0001
        /*0072*/ 	.short	0x0008
        /*0074*/ 	.byte	0x00, 0xf5, 0x21, 0x00


	//----- nvinfo : EIATTR_KPARAM_INFO
	.align		4
.L_232:
        /*0078*/ 	.byte	0x04, 0x17
        /*007a*/ 	.short	(.L_234 - .L_233)
.L_233:
        /*007c*/ 	.word	0x00000000
        /*0080*/ 	.short	0x0000
        /*0082*/ 	.short	0x0000
        /*0084*/ 	.byte	0x00, 0xf5, 0x21, 0x00


	//----- nvinfo : EIATTR_SPARSE_MMA_MASK
	.align		4
.L_234:
        /*0088*/ 	.byte	0x03, 0x50
        /*008a*/ 	.short	0x0000


	//----- nvinfo : EIATTR_MAXREG_COUNT
	.align		4
        /*008c*/ 	.byte	0x03, 0x1b
        /*008e*/ 	.short	0x00ff


	//----- nvinfo : EIATTR_NUM_BARRIERS
	.align		4
        /*0090*/ 	.byte	0x02, 0x4c
        /*0092*/ 	.byte	0x01
	.zero		1


	//----- nvinfo : EIATTR_MERCURY_ISA_VERSION
	.align		4
        /*0094*/ 	.byte	0x03, 0x5f
        /*0096*/ 	.short	0x0101


	//----- nvinfo : EIATTR_UNUSED_LOAD_BYTE_OFFSET
	.align		4
        /*0098*/ 	.byte	0x04, 0x44
        /*009a*/ 	.short	(.L_236 - .L_235)


	//   ....[0]....
.L_235:
        /*009c*/ 	.word	0x000007a0
        /*00a0*/ 	.word	0x00000007


	//   ....[1]....
        /*00a4*/ 	.word	0x000007c0
        /*00a8*/ 	.word	0x00000007


	//   ....[2]....
        /*00ac*/ 	.word	0x000007d0
        /*00b0*/ 	.word	0x00000007


	//   ....[3]....
        /*00b4*/ 	.word	0x000007e0
        /*00b8*/ 	.word	0x00000007


	//   ....[4]....
        /*00bc*/ 	.word	0x00000960
        /*00c0*/ 	.word	0x00000007


	//   ....[5]....
        /*00c4*/ 	.word	0x00000990
        /*00c8*/ 	.word	0x00000007


	//   ....[6]....
        /*00cc*/ 	.word	0x000009c0
        /*00d0*/ 	.word	0x00000007


	//   ....[7]....
        /*00d4*/ 	.word	0x000009d0
        /*00d8*/ 	.word	0x00000007


	//   ....[8]....
        /*00dc*/ 	.word	0x00000a00
        /*00e0*/ 	.word	0x00000007


	//   ....[9]....
        /*00e4*/ 	.word	0x00000ad0
        /*00e8*/ 	.word	0x00000007


	//   ....[10]....
        /*00ec*/ 	.word	0x00000ba0
        /*00f0*/ 	.word	0x00000007


	//   ....[11]....
        /*00f4*/ 	.word	0x00000be0
        /*00f8*/ 	.word	0x00000007


	//   ....[12]....
        /*00fc*/ 	.word	0x00000c00
        /*0100*/ 	.word	0x00000007


	//   ....[13]....
        /*0104*/ 	.word	0x00000c70
        /*0108*/ 	.word	0x00000007


	//   ....[14]....
        /*010c*/ 	.word	0x00000ca0
        /*0110*/ 	.word	0x00000007


	//----- nvinfo : EIATTR_VRC_CTA_INIT_COUNT
	.align		4
.L_236:
        /*0114*/ 	.byte	0x02, 0x4a
	.zero		1
	.zero		1


	//----- nvinfo : EIATTR_EXIT_INSTR_OFFSETS
	.align		4
        /*0118*/ 	.byte	0x04, 0x1c
        /*011a*/ 	.short	(.L_238 - .L_237)


	//   ....[0]....
.L_237:
        /*011c*/ 	.word	0x00000480


	//   ....[1]....
        /*0120*/ 	.word	0x00001f80


	//----- nvinfo : EIATTR_CRS_STACK_SIZE
	.align		4
.L_238:
        /*0124*/ 	.byte	0x04, 0x1e
        /*0126*/ 	.short	(.L_240 - .L_239)
.L_239:
        /*0128*/ 	.word	0x00000000


	//----- nvinfo : EIATTR_CBANK_PARAM_SIZE
	.align		4
.L_240:
        /*012c*/ 	.byte	0x03, 0x19
        /*012e*/ 	.short	0x002c


	//----- nvinfo : EIATTR_PARAM_CBANK
	.align		4
        /*0130*/ 	.byte	0x04, 0x0a
        /*0132*/ 	.short	(.L_242 - .L_241)
	.align		4
.L_241:
        /*0134*/ 	.word	index@(.nv.constant0._Z54bicubicInterpolation_Shared_Memory_GreyCon_Kernel_RGBAP6RGBA_tPhS0_iiiii)
        /*0138*/ 	.short	0x0380
        /*013a*/ 	.short	0x002c


	//----- nvinfo : EIATTR_SW_WAR
	.align		4
.L_242:
        /*013c*/ 	.byte	0x04, 0x36
        /*013e*/ 	.short	(.L_244 - .L_243)
.L_243:
        /*0140*/ 	.word	0x00000008
.L_244:


//--------------------- .nv.info._Z40bicubicInterpolation_GreyCon_Kernel_RGBAP6RGBA_tPhS0_iiiii --------------------------
	.section	.nv.info._Z40bicubicInterpolation_GreyCon_Kernel_RGBAP6RGBA_tPhS0_iiiii,"",@"SHT_CUDA_INFO"
	.sectionflags	@""
	.align	4


	//----- nvinfo : EIATTR_CUDA_API_VERSION
	.align		4
        /*0000*/ 	.byte	0x04, 0x37
        /*0002*/ 	.short	(.L_246 - .L_245)
.L_245:
        /*0004*/ 	.word	0x00000082


	//----- nvinfo : EIATTR_KPARAM_INFO
	.align		4
.L_246:
        /*0008*/ 	.byte	0x04, 0x17
        /*000a*/ 	.short	(.L_248 - .L_247)
.L_247:
        /*000c*/ 	.word	0x00000000
        /*0010*/ 	.short	0x0007
        /*0012*/ 	.short	0x0028
        /*0014*/ 	.byte	0x00, 0xf0, 0x11, 0x00


	//----- nvinfo : EIATTR_KPARAM_INFO
	.align		4
.L_248:
        /*0018*/ 	.byte	0x04, 0x17
        /*001a*/ 	.short	(.L_250 - .L_249)
.L_249:
        /*001c*/ 	.word	0x00000000
        /*0020*/ 	.short	0x0006
        /*0022*/ 	.short	0x0024
        /*0024*/ 	.byte	0x00, 0xf0, 0x11, 0x00


	//----- nvinfo : EIATTR_KPARAM_INFO
	.align		4
.L_250:
        /*0028*/ 	.byte	0x04, 0x17
        /*002a*/ 	.short	(.L_252 - .L_251)
.L_251:
        /*002c*/ 	.word	0x00000000
        /*0030*/ 	.short	0x0005
        /*0032*/ 	.short	0x0020
        /*0034*/ 	.byte	0x00, 0xf0, 0x11, 0x00


	//----- nvinfo : EIATTR_KPARAM_INFO
	.align		4
.L_252:
        /*0038*/ 	.byte	0x04, 0x17
        /*003a*/ 	.short	(.L_254 - .L_253)
.L_253:
        /*003c*/ 	.word	0x00000000
        /*0040*/ 	.short	0x0004
        /*0042*/ 	.short	0x001c
        /*0044*/ 	.byte	0x00, 0xf0, 0x11, 0x00


	//----- nvinfo : EIATTR_KPARAM_INFO
	.align		4
.L_254:
        /*0048*/ 	.byte	0x04, 0x17
        /*004a*/ 	.short	(.L_256 - .L_255)
.L_255:
        /*004c*/ 	.word	0x00000000
        /*0050*/ 	.short	0x0003
        /*0052*/ 	.short	0x0018
        /*0054*/ 	.byte	0x00, 0xf0, 0x11, 0x00


	//----- nvinfo : EIATTR_KPARAM_INFO
	.align		4
.L_256:
        /*0058*/ 	.byte	0x04, 0x17
        /*005a*/ 	.short	(.L_258 - .L_257)
.L_257:
        /*005c*/ 	.word	0x00000000
        /*0060*/ 	.short	0x0002
        /*0062*/ 	.short	0x0010
        /*0064*/ 	.byte	0x00, 0xf5, 0x21, 0x00


	//----- nvinfo : EIATTR_KPARAM_INFO
	.align		4
.L_258:
        /*0068*/ 	.byte	0x04, 0x17
        /*006a*/ 	.short	(.L_260 - .L_259)
.L_259:
        /*006c*/ 	.word	0x00000000
        /*0070*/ 	.short	0x0001
        /*0072*/ 	.short	0x0008
        /*0074*/ 	.byte	0x00, 0xf5, 0x21, 0x00


	//----- nvinfo : EIATTR_KPARAM_INFO
	.align		4
.L_260:
        /*0078*/ 	.byte	0x04, 0x17
        /*007a*/ 	.short	(.L_262 - .L_261)
.L_261:
        /*007c*/ 	.word	0x00000000
        /*0080*/ 	.short	0x0000
        /*0082*/ 	.short	0x0000
        /*0084*/ 	.byte	0x00, 0xf5, 0x21, 0x00


	//----- nvinfo : EIATTR_SPARSE_MMA_MASK
	.align		4
.L_262:
        /*0088*/ 	.byte	0x03, 0x50
        /*008a*/ 	.short	0x0000


	//----- nvinfo : EIATTR_MAXREG_COUNT
	.align		4
        /*008c*/ 	.byte	0x03, 0x1b
        /*008e*/ 	.short	0x00ff


	//----- nvinfo : EIATTR_MERCURY_ISA_VERSION
	.align		4
        /*0090*/ 	.byte	0x03, 0x5f
        /*0092*/ 	.short	0x0101


	//----- nvinfo : EIATTR_UNUSED_LOAD_BYTE_OFFSET
	.align		4
        /*0094*/ 	.byte	0x04, 0x44
        /*0096*/ 	.short	(.L_264 - .L_263)


	//   ....[0]....
.L_263:
        /*0098*/ 	.word	0x000008f0
        /*009c*/ 	.word	0x00000007


	//   ....[1]....
        /*00a0*/ 	.word	0x00000910
        /*00a4*/ 	.word	0x00000007


	//   ....[2]....
        /*00a8*/ 	.word	0x00000930
        /*00ac*/ 	.word	0x00000007


	//   ....[3]....
        /*00b0*/ 	.word	0x00000960
        /*00b4*/ 	.word	0x00000007


	//   ....[4]....
        /*00b8*/ 	.word	0x00000a40
        /*00bc*/ 	.word	0x00000007


	//   ....[5]....
        /*00c0*/ 	.word	0x00000a60
        /*00c4*/ 	.word	0x00000007


	//   ....[6]....
        /*00c8*/ 	.word	0x00000a70
        /*00cc*/ 	.word	0x00000007


	//   ....[7]....
        /*00d0*/ 	.word	0x00000aa0
        /*00d4*/ 	.word	0x00000007


	//   ....[8]....
        /*00d8*/ 	.word	0x00000b10
        /*00dc*/ 	.word	0x00000007


	//   ....[9]....
        /*00e0*/ 	.word	0x00000b30
        /*00e4*/ 	.word	0x00000007


	//   ....[10]....
        /*00e8*/ 	.word	0x00000b40
        /*00ec*/ 	.word	0x00000007


	//   ....[11]....
        /*00f0*/ 	.word	0x00000c10
        /*00f4*/ 	.word	0x00000007


	//   ....[12]....
        /*00f8*/ 	.word	0x00000c40
        /*00fc*/ 	.word	0x00000007


	//   ....[13]....
        /*0100*/ 	.word	0x00000c50
        /*0104*/ 	.word	0x00000007


	//   ....[14]....
        /*0108*/ 	.word	0x00000c80
        /*010c*/ 	.word	0x00000007


	//----- nvinfo : EIATTR_VRC_CTA_INIT_COUNT
	.align		4
.L_264:
        /*0110*/ 	.byte	0x02, 0x4a
	.zero		1
	.zero		1


	//----- nvinfo : EIATTR_EXIT_INSTR_OFFSETS
	.align		4
        /*0114*/ 	.byte	0x04, 0x1c
        /*0116*/ 	.short	(.L_266 - .L_265)


	//   ....[0]....
.L_265:
        /*0118*/ 	.word	0x000000c0


	//   ....[1]....
        /*011c*/ 	.word	0x00002940


	//----- nvinfo : EIATTR_CRS_STACK_SIZE
	.align		4
.L_266:
        /*0120*/ 	.byte	0x04, 0x1e
        /*0122*/ 	.short	(.L_268 - .L_267)
.L_267:
        /*0124*/ 	.word	0x00000000


	//----- nvinfo : EIATTR_CBANK_PARAM_SIZE
	.align		4
.L_268:
        /*0128*/ 	.byte	0x03, 0x19
        /*012a*/ 	.short	0x002c


	//----- nvinfo : EIATTR_PARAM_CBANK
	.align		4
        /*012c*/ 	.byte	0x04, 0x0a
        /*012e*/ 	.short	(.L_270 - .L_269)
	.align		4
.L_269:
        /*0130*/ 	.word	index@(.nv.constant0._Z40bicubicInterpolation_GreyCon_Kernel_RGBAP6RGBA_tPhS0_iiiii)
        /*0134*/ 	.short	0x0380
        /*0136*/ 	.short	0x002c


	//----- nvinfo : EIATTR_SW_WAR
	.align		4
.L_270:
        /*0138*/ 	.byte	0x04, 0x36
        /*013a*/ 	.short	(.L_272 - .L_271)
.L_271:
        /*013c*/ 	.word	0x00000008
.L_272:


//--------------------- .nv.info._Z26bicubicInterpolationKernelPhS_iiiii --------------------------
	.section	.nv.info._Z26bicubicInterpolationKernelPhS_iiiii,"",@"SHT_CUDA_INFO"
	.sectionflags	@""
	.align	4


	//----- nvinfo : EIATTR_CUDA_API_VERSION
	.align		4
        /*0000*/ 	.byte	0x04, 0x37
        /*0002*/ 	.short	(.L_274 - .L_273)
.L_273:
        /*0004*/ 	.word	0x00000082


	//----- nvinfo : EIATTR_KPARAM_INFO
	.align		4
.L_274:
        /*0008*/ 	.byte	0x04, 0x17
        /*000a*/ 	.short	(.L_276 - .L_275)
.L_275:
        /*000c*/ 	.word	0x00000000
        /*0010*/ 	.short	0x0006
        /*0012*/ 	.short	0x0020
        /*0014*/ 	.byte	0x00, 0xf0, 0x11, 0x00


	//----- nvinfo : EIATTR_KPARAM_INFO
	.align		4
.L_276:
        /*0018*/ 	.byte	0x04, 0x17
        /*001a*/ 	.short	(.L_278 - .L_277)
.L_277:
        /*001c*/ 	.word	0x00000000
        /*0020*/ 	.short	0x0005
        /*0022*/ 	.short	0x001c
        /*0024*/ 	.byte	0x00, 0xf0, 0x11, 0x00


	//----- nvinfo : EIATTR_KPARAM_INFO
	.align		4
.L_278:
        /*0028*/ 	.byte	0x04, 0x17
        /*002a*/ 	.short	(.L_280 - .L_279)
.L_279:
        /*002c*/ 	.word	0x00000000
        /*0030*/ 	.short	0x0004
        /*0032*/ 	.short	0x0018
        /*0034*/ 	.byte	0x00, 0xf0, 0x11, 0x00


	//----- nvinfo : EIATTR_KPARAM_INFO
	.align		4
.L_280:
        /*0038*/ 	.byte	0x04, 0x17
        /*003a*/ 	.short	(.L_282 - .L_281)
.L_281:
        /*003c*/ 	.word	0x00000000
        /*0040*/ 	.short	0x0003
        /*0042*/ 	.short	0x0014
        /*0044*/ 	.byte	0x00, 0xf0, 0x11, 0x00


	//----- nvinfo : EIATTR_KPARAM_INFO
	.align		4
.L_282:
        /*0048*/ 	.byte	0x04, 0x17
        /*004a*/ 	.short	(.L_284 - .L_283)
.L_283:
        /*004c*/ 	.word	0x00000000
        /*0050*/ 	.short	0x0002
        /*0052*/ 	.short	0x0010
        /*0054*/ 	.byte	0x00, 0xf0, 0x11, 0x00


	//----- nvinfo : EIATTR_KPARAM_INFO
	.align		4
.L_284:
        /*0058*/ 	.byte	0x04, 0x17
        /*005a*/ 	.short	(.L_286 - .L_285)
.L_285:
        /*005c*/ 	.word	0x00000000
        /*0060*/ 	.short	0x0001
        /*0062*/ 	.short	0x0008
        /*0064*/ 	.byte	0x00, 0xf5, 0x21, 0x00


	//----- nvinfo : EIATTR_KPARAM_INFO
	.align		4
.L_286:
        /*0068*/ 	.byte	0x04, 0x17
        /*006a*/ 	.short	(.L_288 - .L_287)
.L_287:
        /*006c*/ 	.word	0x00000000
        /*0070*/ 	.short	0x0000
        /*0072*/ 	.short	0x0000
        /*0074*/ 	.byte	0x00, 0xf5, 0x21, 0x00


	//----- nvinfo : EIATTR_SPARSE_MMA_MASK
	.align		4
.L_288:
        /*0078*/ 	.byte	0x03, 0x50
        /*007a*/ 	.short	0x0000


	//----- nvinfo : EIATTR_MAXREG_COUNT
	.align		4
        /*007c*/ 	.byte	0x03, 0x1b
        /*007e*/ 	.short	0x00ff


	//----- nvinfo : EIATTR_MERCURY_ISA_VERSION
	.align		4
        /*0080*/ 	.byte	0x03, 0x5f
        /*0082*/ 	.short	0x0101


	//----- nvinfo : EIATTR_VRC_CTA_INIT_COUNT
	.align		4
        /*0084*/ 	.byte	0x02, 0x4a
	.zero		1
	.zero		1


	//----- nvinfo : EIATTR_EXIT_INSTR_OFFSETS
	.align		4
        /*0088*/ 	.byte	0x04, 0x1c
        /*008a*/ 	.short	(.L_290 - .L_289)


	//   ....[0]....
.L_289:
        /*008c*/ 	.word	0x000000c0


	//   ....[1]....
        /*0090*/ 	.word	0x00002c80


	//----- nvinfo : EIATTR_CRS_STACK_SIZE
	.align		4
.L_290:
        /*0094*/ 	.byte	0x04, 0x1e
        /*0096*/ 	.short	(.L_292 - .L_291)
.L_291:
        /*0098*/ 	.word	0x00000000


	//----- nvinfo : EIATTR_CBANK_PARAM_SIZE
	.align		4
.L_292:
        /*009c*/ 	.byte	0x03, 0x19
        /*009e*/ 	.short	0x0024


	//----- nvinfo : EIATTR_PARAM_CBANK
	.align		4
        /*00a0*/ 	.byte	0x04, 0x0a
        /*00a2*/ 	.short	(.L_294 - .L_293)
	.align		4
.L_293:
        /*00a4*/ 	.word	index@(.nv.constant0._Z26bicubicInterpolationKernelPhS_iiiii)
        /*00a8*/ 	.short	0x0380
        /*00aa*/ 	.short	0x0024


	//----- nvinfo : EIATTR_SW_WAR
	.align		4
.L_294:
        /*00ac*/ 	.byte	0x04, 0x36
        /*00ae*/ 	.short	(.L_296 - .L_295)
.L_295:
        /*00b0*/ 	.word	0x00000008
.L_296:


//--------------------- .nv.info._Z16rgbaToRGB_KernelPhP6RGBA_ti --------------------------
	.section	.nv.info._Z16rgbaToRGB_KernelPhP6RGBA_ti,"",@"SHT_CUDA_INFO"
	.sectionflags	@""
	.align	4


	//----- nvinfo : EIATTR_CUDA_API_VERSION
	.align		4
        /*0000*/ 	.byte	0x04, 0x37
        /*0002*/ 	.short	(.L_298 - .L_297)
.L_297:
        /*0004*/ 	.word	0x00000082


	//----- nvinfo : EIATTR_KPARAM_INFO
	.align		4
.L_298:
        /*0008*/ 	.byte	0x04, 0x17
        /*000a*/ 	.short	(.L_300 - .L_299)
.L_299:
        /*000c*/ 	.word	0x00000000
        /*0010*/ 	.short	0x0002
        /*0012*/ 	.short	0x0010
        /*0014*/ 	.byte	0x00, 0xf0, 0x11, 0x00


	//----- nvinfo : EIATTR_KPARAM_INFO
	.align		4
.L_300:
        /*0018*/ 	.byte	0x04, 0x17
        /*001a*/ 	.short	(.L_302 - .L_301)
.L_301:
        /*001c*/ 	.word	0x00000000
        /*0020*/ 	.short	0x0001
        /*0022*/ 	.short	0x0008
        /*0024*/ 	.byte	0x00, 0xf5, 0x21, 0x00


	//----- nvinfo : EIATTR_KPARAM_INFO
	.align		4
.L_302:
        /*0028*/ 	.byte	0x04, 0x17
        /*002a*/ 	.short	(.L_304 - .L_303)
.L_303:
        /*002c*/ 	.word	0x00000000
        /*0030*/ 	.short	0x0000
        /*0032*/ 	.short	0x0000
        /*0034*/ 	.byte	0x00, 0xf5, 0x21, 0x00


	//----- nvinfo : EIATTR_SPARSE_MMA_MASK
	.align		4
.L_304:
        /*0038*/ 	.byte	0x03, 0x50
        /*003a*/ 	.short	0x0000


	//----- nvinfo : EIATTR_MAXREG_COUNT
	.align		4
        /*003c*/ 	.byte	0x03, 0x1b
        /*003e*/ 	.short	0x00ff


	//----- nvinfo : EIATTR_NUM_BARRIERS
	.align		4
        /*0040*/ 	.byte	0x02, 0x4c
        /*0042*/ 	.byte	0x01
	.zero		1


	//----- nvinfo : EIATTR_MERCURY_ISA_VERSION
	.align		4
        /*0044*/ 	.byte	0x03, 0x5f
        /*0046*/ 	.short	0x0101


	//----- nvinfo : EIATTR_UNUSED_LOAD_BYTE_OFFSET
	.align		4
        /*0048*/ 	.byte	0x04, 0x44
        /*004a*/ 	.short	(.L_306 - .L_305)


	//   ....[0]....
.L_305:
        /*004c*/ 	.word	0x00000120
        /*0050*/ 	.word	0x00000007


	//----- nvinfo : EIATTR_VRC_CTA_INIT_COUNT
	.align		4
.L_306:
        /*0054*/ 	.byte	0x02, 0x4a
	.zero		1
	.zero		1


	//----- nvinfo : EIATTR_EXIT_INSTR_OFFSETS
	.align		4
        /*0058*/ 	.byte	0x04, 0x1c
        /*005a*/ 	.short	(.L_308 - .L_307)


	//   ....[0]....
.L_307:
        /*005c*/ 	.word	0x00000110


	//   ....[1]....
        /*0060*/ 	.word	0x000001d0


	//----- nvinfo : EIATTR_CBANK_PARAM_SIZE
	.align		4
.L_308:
        /*0064*/ 	.byte	0x03, 0x19
        /*0066*/ 	.short	0x0014


	//----- nvinfo : EIATTR_PARAM_CBANK
	.align		4
        /*0068*/ 	.byte	0x04, 0x0a
        /*006a*/ 	.short	(.L_310 - .L_309)
	.align		4
.L_309:
        /*006c*/ 	.word	index@(.nv.constant0._Z16rgbaToRGB_KernelPhP6RGBA_ti)
        /*0070*/ 	.short	0x0380
        /*0072*/ 	.short	0x0014


	//----- nvinfo : EIATTR_SW_WAR
	.align		4
.L_310:
        /*0074*/ 	.byte	0x04, 0x36
        /*0076*/ 	.short	(.L_312 - .L_311)
.L_311:
        /*0078*/ 	.word	0x00000008
.L_312:


//--------------------- .nv.info._Z16rgbToRGBA_KernelP6RGBA_tPhi --------------------------
	.section	.nv.info._Z16rgbToRGBA_KernelP6RGBA_tPhi,"",@"SHT_CUDA_INFO"
	.sectionflags	@""
	.align	4


	//----- nvinfo : EIATTR_CUDA_API_VERSION
	.align		4
        /*0000*/ 	.byte	0x04, 0x37
        /*0002*/ 	.short	(.L_314 - .L_313)
.L_313:
        /*0004*/ 	.word	0x00000082


	//----- nvinfo : EIATTR_KPARAM_INFO
	.align		4
.L_314:
        /*0008*/ 	.byte	0x04, 0x17
        /*000a*/ 	.short	(.L_316 - .L_315)
.L_315:
        /*000c*/ 	.word	0x00000000
        /*0010*/ 	.short	0x0002
        /*0012*/ 	.short	0x0010
        /*0014*/ 	.byte	0x00, 0xf0, 0x11, 0x00


	//----- nvinfo : EIATTR_KPARAM_INFO
	.align		4
.L_316:
        /*0018*/ 	.byte	0x04, 0x17
        /*001a*/ 	.short	(.L_318 - .L_317)
.L_317:
        /*001c*/ 	.word	0x00000000
        /*0020*/ 	.short	0x0001
        /*0022*/ 	.short	0x0008
        /*0024*/ 	.byte	0x00, 0xf5, 0x21, 0x00


	//----- nvinfo : EIATTR_KPARAM_INFO
	.align		4
.L_318:
        /*0028*/ 	.byte	0x04, 0x17
        /*002a*/ 	.short	(.L_320 - .L_319)
.L_319:
        /*002c*/ 	.word	0x00000000
        /*0030*/ 	.short	0x0000
        /*0032*/ 	.short	0x0000
        /*0034*/ 	.byte	0x00, 0xf5, 0x21, 0x00


	//----- nvinfo : EIATTR_SPARSE_MMA_MASK
	.align		4
.L_320:
        /*0038*/ 	.byte	0x03, 0x50
        /*003a*/ 	.short	0x0000


	//----- nvinfo : EIATTR_MAXREG_COUNT
	.align		4
        /*003c*/ 	.byte	0x03, 0x1b
        /*003e*/ 	.short	0x00ff


	//----- nvinfo : EIATTR_NUM_BARRIERS
	.align		4
        /*0040*/ 	.byte	0x02, 0x4c
        /*0042*/ 	.byte	0x01
	.zero		1


	//----- nvinfo : EIATTR_MERCURY_ISA_VERSION
	.align		4
        /*0044*/ 	.byte	0x03, 0x5f
        /*0046*/ 	.short	0x0101


	//----- nvinfo : EIATTR_VRC_CTA_INIT_COUNT
	.align		4
        /*0048*/ 	.byte	0x02, 0x4a
	.zero		1
	.zero		1


	//----- nvinfo : EIATTR_EXIT_INSTR_OFFSETS
	.align		4
        /*004c*/ 	.byte	0x04, 0x1c
        /*004e*/ 	.short	(.L_322 - .L_321)


	//   ....[0]....
.L_321:
        /*0050*/ 	.word	0x00000170


	//   ....[1]....
        /*0054*/ 	.word	0x00000230


	//----- nvinfo : EIATTR_CBANK_PARAM_SIZE
	.align		4
.L_322:
        /*0058*/ 	.byte	0x03, 0x19
        /*005a*/ 	.short	0x0014


	//----- nvinfo : EIATTR_PARAM_CBANK
	.align		4
        /*005c*/ 	.byte	0x04, 0x0a
        /*005e*/ 	.short	(.L_324 - .L_323)
	.align		4
.L_323:
        /*0060*/ 	.word	index@(.nv.constant0._Z16rgbToRGBA_KernelP6RGBA_tPhi)
        /*0064*/ 	.short	0x0380
        /*0066*/ 	.short	0x0014


	//----- nvinfo : EIATTR_SW_WAR
	.align		4
.L_324:
        /*0068*/ 	.byte	0x04, 0x36
        /*006a*/ 	.short	(.L_326 - .L_325)
.L_325:
        /*006c*/ 	.word	0x00000008
.L_326:


//--------------------- .nv.info._Z19RGB2GreyscaleKernelPhS_ii --------------------------
	.section	.nv.info._Z19RGB2GreyscaleKernelPhS_ii,"",@"SHT_CUDA_INFO"
	.sectionflags	@""
	.align	4


	//----- nvinfo : EIATTR_CUDA_API_VERSION
	.align		4
        /*0000*/ 	.byte	0x04, 0x37
        /*0002*/ 	.short	(.L_328 - .L_327)
.L_327:
        /*0004*/ 	.word	0x00000082


	//----- nvinfo : EIATTR_KPARAM_INFO
	.align		4
.L_328:
        /*0008*/ 	.byte	0x04, 0x17
        /*000a*/ 	.short	(.L_330 - .L_329)
.L_329:
        /*000c*/ 	.word	0x00000000
        /*0010*/ 	.short	0x0003
        /*0012*/ 	.short	0x0014
        /*0014*/ 	.byte	0x00, 0xf0, 0x11, 0x00


	//----- nvinfo : EIATTR_KPARAM_INFO
	.align		4
.L_330:
        /*0018*/ 	.byte	0x04, 0x17
        /*001a*/ 	.short	(.L_332 - .L_331)
.L_331:
        /*001c*/ 	.word	0x00000000
        /*0020*/ 	.short	0x0002
        /*0022*/ 	.short	0x0010
        /*0024*/ 	.byte	0x00, 0xf0, 0x11, 0x00


	//----- nvinfo : EIATTR_KPARAM_INFO
	.align		4
.L_332:
        /*0028*/ 	.byte	0x04, 0x17
        /*002a*/ 	.short	(.L_334 - .L_333)
.L_333:
        /*002c*/ 	.word	0x00000000
        /*0030*/ 	.short	0x0001
        /*0032*/ 	.short	0x0008
        /*0034*/ 	.byte	0x00, 0xf5, 0x21, 0x00


	//----- nvinfo : EIATTR_KPARAM_INFO
	.align		4
.L_334:
        /*0038*/ 	.byte	0x04, 0x17
        /*003a*/ 	.short	(.L_336 - .L_335)
.L_335:
        /*003c*/ 	.word	0x00000000
        /*0040*/ 	.short	0x0000
        /*0042*/ 	.short	0x0000
        /*0044*/ 	.byte	0x00, 0xf5, 0x21, 0x00


	//----- nvinfo : EIATTR_SPARSE_MMA_MASK
	.align		4
.L_336:
        /*0048*/ 	.byte	0x03, 0x50
        /*004a*/ 	.short	0x0000


	//----- nvinfo : EIATTR_MAXREG_COUNT
	.align		4
        /*004c*/ 	.byte	0x03, 0x1b
        /*004e*/ 	.short	0x00ff


	//----- nvinfo : EIATTR_MERCURY_ISA_VERSION
	.align		4
        /*0050*/ 	.byte	0x03, 0x5f
        /*0052*/ 	.short	0x0101


	//----- nvinfo : EIATTR_VRC_CTA_INIT_COUNT
	.align		4
        /*0054*/ 	.byte	0x02, 0x4a
	.zero		1
	.zero		1


	//----- nvinfo : EIATTR_EXIT_INSTR_OFFSETS
	.align		4
        /*0058*/ 	.byte	0x04, 0x1c
        /*005a*/ 	.short	(.L_338 - .L_337)


	//   ....[0]....
.L_337:
        /*005c*/ 	.word	0x000000c0


	//   ....[1]....
        /*0060*/ 	.word	0x00000220


	//----- nvinfo : EIATTR_CBANK_PARAM_SIZE
	.align		4
.L_338:
        /*0064*/ 	.byte	0x03, 0x19
        /*0066*/ 	.short	0x0018


	//----- nvinfo : EIATTR_PARAM_CBANK
	.align		4
        /*0068*/ 	.byte	0x04, 0x0a
        /*006a*/ 	.short	(.L_340 - .L_339)
	.align		4
.L_339:
        /*006c*/ 	.word	index@(.nv.constant0._Z19RGB2GreyscaleKernelPhS_ii)
        /*0070*/ 	.short	0x0380
        /*0072*/ 	.short	0x0018


	//----- nvinfo : EIATTR_SW_WAR
	.align		4
.L_340:
        /*0074*/ 	.byte	0x04, 0x36
        /*0076*/ 	.short	(.L_342 - .L_341)
.L_341:
        /*0078*/ 	.word	0x00000008
.L_342:


//--------------------- .nv.callgraph             --------------------------
	.section	.nv.callgraph,"",@"SHT_CUDA_CALLGRAPH"
	.align	4
	.sectionentsize	8
	.align		4
        /*0000*/ 	.word	0x00000000
	.align		4
        /*0004*/ 	.word	0xffffffff
	.align		4
        /*0008*/ 	.word	0x00000000
	.align		4
        /*000c*/ 	.word	0xfffffffe
	.align		4
        /*0010*/ 	.word	0x00000000
	.align		4
        /*0014*/ 	.word	0xfffffffd
	.align		4
        /*0018*/ 	.word	0x00000000
	.align		4
        /*001c*/ 	.word	0xfffffffc


//--------------------- .nv.constant3             --------------------------
	.section	.nv.constant3,"a",@progbits
	.align	4
.nv.constant3:
	.type		d_guas_kernel_seperable,@object
	.size		d_guas_kernel_seperable,(.L_0 - d_guas_kernel_seperable)
d_guas_kernel_seperable:
        /*0000*/ 	.byte	0x53, 0x0c, 0x16, 0x3d, 0x2b, 0xe7, 0xe3, 0x3d, 0x7c, 0xf2, 0x5d, 0x3e, 0xda, 0x96, 0x8a, 0x3e
        /*0010*/ 	.byte	0x7c, 0xf2, 0x5d, 0x3e, 0x2b, 0xe7, 0xe3, 0x3d, 0x53, 0x0c, 0x16, 0x3d
.L_0:


//--------------------- .text._Z20Artifact_Grey_KernelPfPhS0_ii --------------------------
	.section	.text._Z20Artifact_Grey_KernelPfPhS0_ii,"ax",@progbits
	.align	128
        .global         _Z20Artifact_Grey_KernelPfPhS0_ii
        .type           _Z20Artifact_Grey_KernelPfPhS0_ii,@function
        .size           _Z20Artifact_Grey_KernelPfPhS0_ii,(.L_x_165 - _Z20Artifact_Grey_KernelPfPhS0_ii)
        .other          _Z20Artifact_Grey_KernelPfPhS0_ii,@"STO_CUDA_ENTRY STV_DEFAULT"
_Z20Artifact_Grey_KernelPfPhS0_ii:
.text._Z20Artifact_Grey_KernelPfPhS0_ii:
[----:B------:R-:W-:Y:S01]  /*0000*/  LDC R1, c[0x0][0x37c] ;  /* 0x0000df00ff017b82 */ /* 0x000fe20000000800 */
[----:B------:R-:W0:Y:S07]  /*0010*/  S2R R3, SR_TID.Y ;  /* 0x0000000000037919 */ /* 0x000e2e0000002200 */
[----:B------:R-:W0:Y:S01]  /*0020*/  S2UR UR4, SR_CTAID.Y ;  /* 0x00000000000479c3 */ /* 0x000e220000002600 */
[----:B------:R-:W1:Y:S01]  /*0030*/  LDCU.64 UR8, c[0x0][0x398] ;  /* 0x00007300ff0877ac */ /* 0x000e620008000a00 */
[----:B------:R-:W2:Y:S06]  /*0040*/  S2R R5, SR_TID.X ;  /* 0x0000000000057919 */ /* 0x000eac0000002100 */
[----:B------:R-:W0:Y:S08]  /*0050*/  LDC R10, c[0x0][0x364] ;  /* 0x0000d900ff0a7b82 */ /* 0x000e300000000800 */
[----:B------:R-:W2:Y:S08]  /*0060*/  S2UR UR5, SR_CTAID.X ;  /* 0x00000000000579c3 */ /* 0x000eb00000002500 */
[----:B------:R-:W2:Y:S01]  /*0070*/  LDC R0, c[0x0][0x360] ;  /* 0x0000d800ff007b82 */ /* 0x000ea20000000800 */
[----:B0-----:R-:W-:-:S05]  /*0080*/  IMAD R10, R10, UR4, R3 ;  /* 0x000000040a0a7c24 */ /* 0x001fca000f8e0203 */
[----:B-1----:R-:W-:Y:S01]  /*0090*/  ISETP.GE.AND P0, PT, R10, UR9, PT ;  /* 0x000000090a007c0c */ /* 0x002fe2000bf06270 */
[----:B--2---:R-:W-:-:S05]  /*00a0*/  IMAD R3, R0, UR5, R5 ;  /* 0x0000000500037c24 */ /* 0x004fca000f8e0205 */
[----:B------:R-:W-:-:S13]  /*00b0*/  ISETP.GE.OR P0, PT, R3, UR8, P0 ;  /* 0x0000000803007c0c */ /* 0x000fda0008706670 */
[----:B------:R-:W-:Y:S05]  /*00c0*/  @P0 EXIT ;  /* 0x000000000000094d */ /* 0x000fea0003800000 */
[----:B------:R-:W0:Y:S01]  /*00d0*/  LDCU.64 UR10, c[0x0][0x388] ;  /* 0x00007100ff0a77ac */ /* 0x000e220008000a00 */
[----:B------:R-:W-:Y:S01]  /*00e0*/  IMAD R10, R10, UR8, R3 ;  /* 0x000000080a0a7c24 */ /* 0x000fe2000f8e0203 */
[----:B------:R-:W1:Y:S03]  /*00f0*/  LDCU.64 UR12, c[0x0][0x390] ;  /* 0x00007200ff0c77ac */ /* 0x000e660008000a00 */
[C---:B------:R-:W-:Y:S01]  /*0100*/  VIADD R9, R10.reuse, 0x1 ;  /* 0x000000010a097836 */ /* 0x040fe20000000000 */
[----:B------:R-:W-:Y:S01]  /*0110*/  SHF.R.S32.HI R5, RZ, 0x1f, R10 ;  /* 0x0000001fff057819 */ /* 0x000fe2000001140a */
[C---:B------:R-:W-:Y:S01]  /*0120*/  VIADD R0, R10.reuse, 0x2 ;  /* 0x000000020a007836 */ /* 0x040fe20000000000 */
[----:B------:R-:W-:Y:S01]  /*0130*/  UIMAD UR4, UR9, UR8, URZ ;  /* 0x00000008090472a4 */ /* 0x000fe2000f8e02ff */
[----:B------:R-:W2:Y:S05]  /*0140*/  LDCU.64 UR6, c[0x0][0x358] ;  /* 0x00006b00ff0677ac */ /* 0x000eaa0008000a00 */
[----:B------:R-:W-:-:S02]  /*0150*/  ISETP.GE.AND P5, PT, R10, UR4, PT ;  /* 0x000000040a007c0c */ /* 0x000fc4000bfa6270 */
[----:B------:R-:W-:Y:S02]  /*0160*/  ISETP.GE.AND P6, PT, R9, UR4, PT ;  /* 0x0000000409007c0c */ /* 0x000fe4000bfc6270 */
[----:B0-----:R-:W-:Y:S02]  /*0170*/  IADD3 R2, P0, PT, R10, UR10, RZ ;  /* 0x0000000a0a027c10 */ /* 0x001fe4000ff1e0ff */
[----:B------:R-:W-:Y:S02]  /*0180*/  ISETP.GE.AND P3, PT, R0, UR4, PT ;  /* 0x0000000400007c0c */ /* 0x000fe4000bf66270 */
[----:B-1----:R-:W-:Y:S02]  /*0190*/  IADD3 R4, P1, PT, R10, UR12, RZ ;  /* 0x0000000c0a047c10 */ /* 0x002fe4000ff3e0ff */
[C---:B------:R-:W-:Y:S02]  /*01a0*/  IADD3.X R3, PT, PT, R5.reuse, UR11, RZ, P0, !PT ;  /* 0x0000000b05037c10 */ /* 0x040fe400087fe4ff */
[----:B------:R-:W-:-:S03]  /*01b0*/  IADD3.X R5, PT, PT, R5, UR13, RZ, P1, !PT ;  /* 0x0000000d05057c10 */ /* 0x000fc60008ffe4ff */
[----:B--2---:R-:W2:Y:S04]  /*01c0*/  @!P5 LDG.E.U8 R12, desc[UR6][R2.64] ;  /* 0x00000006020cd981 */ /* 0x004ea8000c1e1100 */
[----:B------:R-:W3:Y:S04]  /*01d0*/  @!P5 LDG.E.U8 R6, desc[UR6][R4.64] ;  /* 0x000000060406d981 */ /* 0x000ee8000c1e1100 */
[----:B------:R-:W4:Y:S04]  /*01e0*/  @!P6 LDG.E.U8 R7, desc[UR6][R2.64+0x1] ;  /* 0x000001060207e981 */ /* 0x000f28000c1e1100 */
[----:B------:R-:W5:Y:S04]  /*01f0*/  @!P6 LDG.E.U8 R8, desc[UR6][R4.64+0x1] ;  /* 0x000001060408e981 */ /* 0x000f68000c1e1100 */
[----:B------:R-:W5:Y:S04]  /*0200*/  @!P3 LDG.E.U8 R16, desc[UR6][R2.64+0x2] ;  /* 0x000002060210b981 */ /* 0x000f68000c1e1100 */
[----:B------:R-:W5:Y:S01]  /*0210*/  @!P3 LDG.E.U8 R17, desc[UR6][R4.64+0x2] ;  /* 0x000002060411b981 */ /* 0x000f62000c1e1100 */
[----:B------:R-:W-:-:S04]  /*0220*/  IADD3 R0, PT, PT, R10, 0x3, RZ ;  /* 0x000000030a007810 */ /* 0x000fc80007ffe0ff */
[----:B------:R-:W-:Y:S01]  /*0230*/  ISETP.GE.AND P1, PT, R0, UR4, PT ;  /* 0x0000000400007c0c */ /* 0x000fe2000bf26270 */
[----:B------:R-:W-:-:S05]  /*0240*/  VIADD R0, R10, 0x4 ;  /* 0x000000040a007836 */ /* 0x000fca0000000000 */
[----:B------:R-:W-:Y:S01]  /*0250*/  ISETP.GE.AND P2, PT, R0, UR4, PT ;  /* 0x0000000400007c0c */ /* 0x000fe2000bf46270 */
[----:B------:R-:W-:-:S05]  /*0260*/  VIADD R0, R10, 0x5 ;  /* 0x000000050a007836 */ /* 0x000fca0000000000 */
[----:B------:R-:W-:Y:S01]  /*0270*/  ISETP.GE.AND P0, PT, R0, UR4, PT ;  /* 0x0000000400007c0c */ /* 0x000fe2000bf06270 */
[----:B------:R-:W5:Y:S04]  /*0280*/  @!P1 LDG.E.U8 R18, desc[UR6][R2.64+0x3] ;  /* 0x0000030602129981 */ /* 0x000f68000c1e1100 */
[----:B------:R-:W5:Y:S04]  /*0290*/  @!P1 LDG.E.U8 R19, desc[UR6][R4.64+0x3] ;  /* 0x0000030604139981 */ /* 0x000f68000c1e1100 */
[----:B------:R-:W5:Y:S04]  /*02a0*/  @!P2 LDG.E.U8 R20, desc[UR6][R2.64+0x4] ;  /* 0x000004060214a981 */ /* 0x000f68000c1e1100 */
[----:B------:R-:W5:Y:S04]  /*02b0*/  @!P2 LDG.E.U8 R21, desc[UR6][R4.64+0x4] ;  /* 0x000004060415a981 */ /* 0x000f68000c1e1100 */
[----:B------:R-:W5:Y:S04]  /*02c0*/  @!P0 LDG.E.U8 R22, desc[UR6][R2.64+0x5] ;  /* 0x0000050602168981 */ /* 0x000f68000c1e1100 */
[----:B------:R-:W5:Y:S01]  /*02d0*/  @!P0 LDG.E.U8 R23, desc[UR6][R4.64+0x5] ;  /* 0x0000050604178981 */ /* 0x000f62000c1e1100 */
[C---:B------:R-:W-:Y:S01]  /*02e0*/  IADD3 R0, PT, PT, R10.reuse, 0x6, RZ ;  /* 0x000000060a007810 */ /* 0x040fe20007ffe0ff */
[----:B------:R-:W-:Y:S01]  /*02f0*/  IMAD.MOV.U32 R11, RZ, RZ, -0x40800000 ;  /* 0xbf800000ff0b7424 */ /* 0x000fe200078e00ff */
[----:B------:R-:W-:Y:S01]  /*0300*/  IADD3 R14, PT, PT, R10, 0x7, RZ ;  /* 0x000000070a0e7810 */ /* 0x000fe20007ffe0ff */
[----:B------:R-:W-:Y:S01]  /*0310*/  IMAD.MOV.U32 R13, RZ, RZ, -0x40800000 ;  /* 0xbf800000ff0d7424 */ /* 0x000fe200078e00ff */
[----:B------:R-:W-:Y:S01]  /*0320*/  ISETP.GE.AND P4, PT, R0, UR4, PT ;  /* 0x0000000400007c0c */ /* 0x000fe2000bf86270 */
[----:B------:R-:W-:Y:S01]  /*0330*/  IMAD.MOV.U32 R0, RZ, RZ, -0x40800000 ;  /* 0xbf800000ff007424 */ /* 0x000fe200078e00ff */
[----:B------:R-:W-:Y:S01]  /*0340*/  IADD3 R30, PT, PT, R10, UR8, RZ ;  /* 0x000000080a1e7c10 */ /* 0x000fe2000fffe0ff */
[----:B------:R-:W-:Y:S01]  /*0350*/  IMAD.MOV.U32 R15, RZ, RZ, -0x40800000 ;  /* 0xbf800000ff0f7424 */ /* 0x000fe200078e00ff */
[----:B------:R-:W-:-:S02]  /*0360*/  IADD3 R34, PT, PT, R9, UR8, RZ ;  /* 0x0000000809227c10 */ /* 0x000fc4000fffe0ff */
[----:B------:R-:W-:-:S07]  /*0370*/  SHF.R.S32.HI R25, RZ, 0x1f, R30 ;  /* 0x0000001fff197819 */ /* 0x000fce000001141e */
[----:B------:R-:W5:Y:S04]  /*0380*/  @!P4 LDG.E.U8 R29, desc[UR6][R2.64+0x6] ;  /* 0x00000606021dc981 */ /* 0x000f68000c1e1100 */
[----:B------:R-:W5:Y:S01]  /*0390*/  @!P4 LDG.E.U8 R24, desc[UR6][R4.64+0x6] ;  /* 0x000006060418c981 */ /* 0x000f62000c1e1100 */
[----:B--2---:R-:W-:Y:S01]  /*03a0*/  @!P5 I2FP.F32.U32 R11, R12 ;  /* 0x0000000c000bd245 */ /* 0x004fe20000201000 */
[----:B------:R-:W-:Y:S01]  /*03b0*/  IMAD.MOV.U32 R12, RZ, RZ, -0x40800000 ;  /* 0xbf800000ff0c7424 */ /* 0x000fe200078e00ff */
[----:B---3--:R-:W-:Y:S02]  /*03c0*/  @!P5 I2FP.F32.U32 R0, R6 ;  /* 0x000000060000d245 */ /* 0x008fe40000201000 */
[----:B------:R-:W-:Y:S01]  /*03d0*/  ISETP.GE.AND P5, PT, R14, UR4, PT ;  /* 0x000000040e007c0c */ /* 0x000fe2000bfa6270 */
[----:B------:R-:W-:Y:S01]  /*03e0*/  IMAD.MOV.U32 R14, RZ, RZ, -0x40800000 ;  /* 0xbf800000ff0e7424 */ /* 0x000fe200078e00ff */
[----:B----4-:R-:W-:-:S02]  /*03f0*/  @!P6 I2FP.F32.U32 R13, R7 ;  /* 0x00000007000de245 */ /* 0x010fc40000201000 */
[----:B-----5:R-:W-:Y:S02]  /*0400*/  @!P6 I2FP.F32.U32 R12, R8 ;  /* 0x00000008000ce245 */ /* 0x020fe40000201000 */
[----:B------:R-:W-:Y:S02]  /*0410*/  IADD3 R6, P6, PT, R30, UR10, RZ ;  /* 0x0000000a1e067c10 */ /* 0x000fe4000ffde0ff */
[----:B------:R-:W-:Y:S02]  /*0420*/  @!P3 I2FP.F32.U32 R14, R16 ;  /* 0x00000010000eb245 */ /* 0x000fe40000201000 */
[----:B------:R-:W-:-:S03]  /*0430*/  IADD3.X R7, PT, PT, R25, UR11, RZ, P6, !PT ;  /* 0x0000000b19077c10 */ /* 0x000fc6000b7fe4ff */
[----:B------:R0:W2:Y:S01]  /*0440*/  @!P5 LDG.E.U8 R26, desc[UR6][R2.64+0x7] ;  /* 0x00000706021ad981 */ /* 0x0000a2000c1e1100 */
[----:B------:R-:W-:Y:S02]  /*0450*/  @!P3 I2FP.F32.U32 R15, R17 ;  /* 0x00000011000fb245 */ /* 0x000fe40000201000 */
[C---:B------:R-:W-:Y:S01]  /*0460*/  ISETP.GE.AND P3, PT, R30.reuse, UR4, PT ;  /* 0x000000041e007c0c */ /* 0x040fe2000bf66270 */
[----:B------:R1:W3:Y:S01]  /*0470*/  @!P5 LDG.E.U8 R27, desc[UR6][R4.64+0x7] ;  /* 0x00000706041bd981 */ /* 0x0002e2000c1e1100 */
[----:B------:R-:W-:-:S04]  /*0480*/  IADD3 R8, P6, PT, R30, UR12, RZ ;  /* 0x0000000c1e087c10 */ /* 0x000fc8000ffde0ff */
[----:B------:R-:W-:Y:S02]  /*0490*/  IADD3.X R9, PT, PT, R25, UR13, RZ, P6, !PT ;  /* 0x0000000d19097c10 */ /* 0x000fe4000b7fe4ff */
[----:B------:R-:W-:-:S05]  /*04a0*/  ISETP.GE.AND P6, PT, R34, UR4, PT ;  /* 0x0000000422007c0c */ /* 0x000fca000bfc6270 */
[----:B------:R-:W4:Y:S04]  /*04b0*/  @!P3 LDG.E.U8 R28, desc[UR6][R6.64] ;  /* 0x00000006061cb981 */ /* 0x000f28000c1e1100 */
[----:B------:R-:W5:Y:S04]  /*04c0*/  @!P3 LDG.E.U8 R31, desc[UR6][R8.64] ;  /* 0x00000006081fb981 */ /* 0x000f68000c1e1100 */
[----:B------:R-:W5:Y:S04]  /*04d0*/  @!P6 LDG.E.U8 R32, desc[UR6][R6.64+0x1] ;  /* 0x000001060620e981 */ /* 0x000f68000c1e1100 */
[----:B------:R-:W5:Y:S01]  /*04e0*/  @!P6 LDG.E.U8 R33, desc[UR6][R8.64+0x1] ;  /* 0x000001060821e981 */ /* 0x000f62000c1e1100 */
[----:B------:R-:W-:Y:S01]  /*04f0*/  IMAD.MOV.U32 R17, RZ, RZ, -0x40800000 ;  /* 0xbf800000ff117424 */ /* 0x000fe200078e00ff */
[C---:B0-----:R-:W-:Y:S01]  /*0500*/  IADD3 R2, PT, PT, R34.reuse, 0x2, RZ ;  /* 0x0000000222027810 */ /* 0x041fe20007ffe0ff */
[----:B------:R-:W-:Y:S01]  /*0510*/  IMAD.MOV.U32 R16, RZ, RZ, -0x40800000 ;  /* 0xbf800000ff107424 */ /* 0x000fe200078e00ff */
[----:B------:R-:W-:Y:S01]  /*0520*/  @!P1 I2FP.F32.U32 R17, R18 ;  /* 0x0000001200119245 */ /* 0x000fe20000201000 */
[----:B------:R-:W-:Y:S01]  /*0530*/  IMAD.MOV.U32 R18, RZ, RZ, -0x40800000 ;  /* 0xbf800000ff127424 */ /* 0x000fe200078e00ff */
[----:B------:R-:W-:Y:S01]  /*0540*/  @!P1 I2FP.F32.U32 R16, R19 ;  /* 0x0000001300109245 */ /* 0x000fe20000201000 */
[----:B------:R-:W-:Y:S01]  /*0550*/  IMAD.MOV.U32 R19, RZ, RZ, -0x40800000 ;  /* 0xbf800000ff137424 */ /* 0x000fe200078e00ff */
[----:B------:R-:W-:-:S02]  /*0560*/  IADD3 R25, PT, PT, R34, 0x1, RZ ;  /* 0x0000000122197810 */ /* 0x000fc40007ffe0ff */
[----:B------:R-:W-:Y:S02]  /*0570*/  @!P2 I2FP.F32.U32 R18, R20 ;  /* 0x000000140012a245 */ /* 0x000fe40000201000 */
[----:B------:R-:W-:Y:S02]  /*0580*/  @!P2 I2FP.F32.U32 R19, R21 ;  /* 0x000000150013a245 */ /* 0x000fe40000201000 */
[----:B------:R-:W-:Y:S02]  /*0590*/  ISETP.GE.AND P2, PT, R2, UR4, PT ;  /* 0x0000000402007c0c */ /* 0x000fe4000bf46270 */
[----:B------:R-:W-:Y:S01]  /*05a0*/  IADD3 R2, PT, PT, R34, 0x3, RZ ;  /* 0x0000000322027810 */ /* 0x000fe20007ffe0ff */
[----:B------:R-:W-:Y:S01]  /*05b0*/  IMAD.MOV.U32 R21, RZ, RZ, -0x40800000 ;  /* 0xbf800000ff157424 */ /* 0x000fe200078e00ff */
[----:B------:R-:W-:Y:S01]  /*05c0*/  ISETP.GE.AND P1, PT, R25, UR4, PT ;  /* 0x0000000419007c0c */ /* 0x000fe2000bf26270 */
[----:B------:R-:W-:Y:S01]  /*05d0*/  IMAD.MOV.U32 R20, RZ, RZ, -0x40800000 ;  /* 0xbf800000ff147424 */ /* 0x000fe200078e00ff */
[----:B------:R-:W-:-:S02]  /*05e0*/  @!P0 I2FP.F32.U32 R21, R22 ;  /* 0x0000001600158245 */ /* 0x000fc40000201000 */
[----:B------:R-:W-:Y:S02]  /*05f0*/  @!P0 I2FP.F32.U32 R20, R23 ;  /* 0x0000001700148245 */ /* 0x000fe40000201000 */
[----:B------:R-:W-:-:S03]  /*0600*/  ISETP.GE.AND P0, PT, R2, UR4, PT ;  /* 0x0000000402007c0c */ /* 0x000fc6000bf06270 */
[----:B------:R-:W5:Y:S04]  /*0610*/  @!P2 LDG.E.U8 R36, desc[UR6][R6.64+0x3] ;  /* 0x000003060624a981 */ /* 0x000f68000c1e1100 */
[----:B------:R-:W5:Y:S04]  /*0620*/  @!P1 LDG.E.U8 R47, desc[UR6][R6.64+0x2] ;  /* 0x00000206062f9981 */ /* 0x000f68000c1e1100 */
[----:B------:R-:W5:Y:S04]  /*0630*/  @!P1 LDG.E.U8 R35, desc[UR6][R8.64+0x2] ;  /* 0x0000020608239981 */ /* 0x000f68000c1e1100 */
[----:B------:R-:W5:Y:S04]  /*0640*/  @!P0 LDG.E.U8 R38, desc[UR6][R6.64+0x4] ;  /* 0x0000040606268981 */ /* 0x000f68000c1e1100 */
[----:B------:R-:W5:Y:S04]  /*0650*/  @!P0 LDG.E.U8 R39, desc[UR6][R8.64+0x4] ;  /* 0x0000040608278981 */ /* 0x000f68000c1e1100 */
[----:B------:R-:W5:Y:S01]  /*0660*/  @!P2 LDG.E.U8 R37, desc[UR6][R8.64+0x3] ;  /* 0x000003060825a981 */ /* 0x000f62000c1e1100 */
[----:B------:R-:W-:Y:S01]  /*0670*/  IADD3 R2, PT, PT, R34, 0x4, RZ ;  /* 0x0000000422027810 */ /* 0x000fe20007ffe0ff */
[----:B------:R-:W-:Y:S01]  /*0680*/  IMAD.MOV.U32 R22, RZ, RZ, -0x40800000 ;  /* 0xbf800000ff167424 */ /* 0x000fe200078e00ff */
[----:B------:R-:W-:Y:S01]  /*0690*/  @!P4 I2FP.F32.U32 R22, R29 ;  /* 0x0000001d0016c245 */ /* 0x000fe20000201000 */
[----:B------:R-:W-:Y:S01]  /*06a0*/  IMAD.MOV.U32 R23, RZ, RZ, -0x40800000 ;  /* 0xbf800000ff177424 */ /* 0x000fe200078e00ff */
[----:B------:R-:W-:-:S02]  /*06b0*/  @!P4 I2FP.F32.U32 R23, R24 ;  /* 0x000000180017c245 */ /* 0x000fc40000201000 */
[----:B------:R-:W-:Y:S02]  /*06c0*/  ISETP.GE.AND P4, PT, R2, UR4, PT ;  /* 0x0000000402007c0c */ /* 0x000fe4000bf86270 */
[----:B------:R-:W-:Y:S01]  /*06d0*/  IADD3 R2, PT, PT, R34, 0x5, RZ ;  /* 0x0000000522027810 */ /* 0x000fe20007ffe0ff */
[----:B------:R-:W-:Y:S02]  /*06e0*/  IMAD.MOV.U32 R24, RZ, RZ, -0x40800000 ;  /* 0xbf800000ff187424 */ /* 0x000fe400078e00ff */
[----:B------:R-:W-:Y:S02]  /*06f0*/  IMAD.MOV.U32 R25, RZ, RZ, -0x40800000 ;  /* 0xbf800000ff197424 */ /* 0x000fe400078e00ff */
[----:B------:R-:W-:Y:S01]  /*0700*/  VIADD R48, R30, UR8 ;  /* 0x000000081e307c36 */ /* 0x000fe20008000000 */
[----:B------:R-:W-:Y:S01]  /*0710*/  IADD3 R3, PT, PT, R34, 0x6, RZ ;  /* 0x0000000622037810 */ /* 0x000fe20007ffe0ff */
[----:B------:R-:W-:-:S03]  /*0720*/  IMAD.MOV.U32 R29, RZ, RZ, -0x40800000 ;  /* 0xbf800000ff1d7424 */ /* 0x000fc600078e00ff */
[----:B-1----:R-:W-:Y:S01]  /*0730*/  SHF.R.S32.HI R5, RZ, 0x1f, R48 ;  /* 0x0000001fff057819 */ /* 0x002fe20000011430 */
[----:B------:R-:W5:Y:S04]  /*0740*/  @!P4 LDG.E.U8 R49, desc[UR6][R6.64+0x5] ;  /* 0x000005060631c981 */ /* 0x000f68000c1e1100 */
[----:B------:R-:W5:Y:S01]  /*0750*/  @!P4 LDG.E.U8 R40, desc[UR6][R8.64+0x5] ;  /* 0x000005060828c981 */ /* 0x000f62000c1e1100 */
[----:B------:R-:W-:Y:S02]  /*0760*/  VIADD R50, R34, UR8 ;  /* 0x0000000822327c36 */ /* 0x000fe40008000000 */
[----:B------:R-:W-:Y:S01]  /*0770*/  IMAD.MOV.U32 R34, RZ, RZ, -0x40800000 ;  /* 0xbf800000ff227424 */ /* 0x000fe200078e00ff */
[----:B------:R-:W-:Y:S02]  /*0780*/  MOV R30, 0xbf800000 ;  /* 0xbf800000001e7802 */ /* 0x000fe40000000f00 */
[----:B--2---:R-:W-:Y:S01]  /*0790*/  @!P5 I2FP.F32.U32 R24, R26 ;  /* 0x0000001a0018d245 */ /* 0x004fe20000201000 */
[----:B------:R-:W-:Y:S01]  /*07a0*/  IMAD.MOV.U32 R26, RZ, RZ, -0x40800000 ;  /* 0xbf800000ff1a7424 */ /* 0x000fe200078e00ff */
[----:B---3--:R-:W-:-:S02]  /*07b0*/  @!P5 I2FP.F32.U32 R25, R27 ;  /* 0x0000001b0019d245 */ /* 0x008fc40000201000 */
[----:B------:R-:W-:Y:S01]  /*07c0*/  ISETP.GE.AND P5, PT, R2, UR4, PT ;  /* 0x0000000402007c0c */ /* 0x000fe2000bfa6270 */
[----:B------:R-:W-:Y:S01]  /*07d0*/  IMAD.MOV.U32 R27, RZ, RZ, -0x40800000 ;  /* 0xbf800000ff1b7424 */ /* 0x000fe200078e00ff */
[----:B----4-:R-:W-:Y:S01]  /*07e0*/  @!P3 I2FP.F32.U32 R26, R28 ;  /* 0x0000001c001ab245 */ /* 0x010fe20000201000 */
[----:B------:R-:W-:-:S10]  /*07f0*/  HFMA2 R28, -RZ, RZ, -1.875, 0 ;  /* 0xbf800000ff1c7431 */ /* 0x000fd400000001ff */
[----:B------:R-:W2:Y:S01]  /*0800*/  @!P5 LDG.E.U8 R42, desc[UR6][R8.64+0x6] ;  /* 0x00000606082ad981 */ /* 0x000ea2000c1e1100 */
[----:B-----5:R-:W-:Y:S02]  /*0810*/  @!P3 I2FP.F32.U32 R27, R31 ;  /* 0x0000001f001bb245 */ /* 0x020fe40000201000 */
[----:B------:R-:W-:Y:S01]  /*0820*/  IADD3 R2, P3, PT, R48, UR10, RZ ;  /* 0x0000000a30027c10 */ /* 0x000fe2000ff7e0ff */
[----:B------:R-:W3:Y:S01]  /*0830*/  @!P5 LDG.E.U8 R41, desc[UR6][R6.64+0x6] ;  /* 0x000006060629d981 */ /* 0x000ee2000c1e1100 */
[----:B------:R-:W-:Y:S02]  /*0840*/  @!P6 I2FP.F32.U32 R28, R32 ;  /* 0x00000020001ce245 */ /* 0x000fe40000201000 */
[----:B------:R-:W-:Y:S02]  /*0850*/  @!P6 I2FP.F32.U32 R29, R33 ;  /* 0x00000021001de245 */ /* 0x000fe40000201000 */
[----:B------:R-:W-:Y:S02]  /*0860*/  ISETP.GE.AND P6, PT, R3, UR4, PT ;  /* 0x0000000403007c0c */ /* 0x000fe4000bfc6270 */
[----:B------:R-:W-:-:S02]  /*0870*/  IADD3.X R3, PT, PT, R5, UR11, RZ, P3, !PT ;  /* 0x0000000b05037c10 */ /* 0x000fc40009ffe4ff */
[----:B------:R-:W-:-:S04]  /*0880*/  IADD3 R4, P3, PT, R48, UR12, RZ ;  /* 0x0000000c30047c10 */ /* 0x000fc8000ff7e0ff */
[----:B------:R-:W-:Y:S02]  /*0890*/  IADD3.X R5, PT, PT, R5, UR13, RZ, P3, !PT ;  /* 0x0000000d05057c10 */ /* 0x000fe40009ffe4ff */
[----:B------:R-:W-:-:S03]  /*08a0*/  ISETP.GE.AND P3, PT, R48, UR4, PT ;  /* 0x0000000430007c0c */ /* 0x000fc6000bf66270 */
[----:B------:R0:W4:Y:S04]  /*08b0*/  @!P6 LDG.E.U8 R43, desc[UR6][R6.64+0x7] ;  /* 0x00000706062be981 */ /* 0x000128000c1e1100 */
[----:B------:R-:W5:Y:S06]  /*08c0*/  @!P6 LDG.E.U8 R44, desc[UR6][R8.64+0x7] ;  /* 0x00000706082ce981 */ /* 0x000f6c000c1e1100 */
[----:B------:R-:W5:Y:S04]  /*08d0*/  @!P3 LDG.E.U8 R45, desc[UR6][R2.64] ;  /* 0x00000006022db981 */ /* 0x000f68000c1e1100 */
[----:B------:R-:W5:Y:S01]  /*08e0*/  @!P3 LDG.E.U8 R46, desc[UR6][R4.64] ;  /* 0x00000006042eb981 */ /* 0x000f62000c1e1100 */
[----:B------:R-:W-:Y:S01]  /*08f0*/  IMAD.MOV.U32 R31, RZ, RZ, -0x40800000 ;  /* 0xbf800000ff1f7424 */ /* 0x000fe200078e00ff */
[----:B------:R-:W-:Y:S01]  /*0900*/  @!P1 I2FP.F32.U32 R31, R47 ;  /* 0x0000002f001f9245 */ /* 0x000fe20000201000 */
[----:B------:R-:W-:Y:S01]  /*0910*/  IMAD.MOV.U32 R32, RZ, RZ, -0x40800000 ;  /* 0xbf800000ff207424 */ /* 0x000fe200078e00ff */
[----:B0-----:R-:W-:-:S02]  /*0920*/  IADD3 R7, PT, PT, R50, 0x2, RZ ;  /* 0x0000000232077810 */ /* 0x001fc40007ffe0ff */
[----:B------:R-:W-:Y:S01]  /*0930*/  @!P1 I2FP.F32.U32 R32, R35 ;  /* 0x0000002300209245 */ /* 0x000fe20000201000 */
[----:B------:R-:W-:Y:S01]  /*0940*/  IMAD.MOV.U32 R35, RZ, RZ, -0x40800000 ;  /* 0xbf800000ff237424 */ /* 0x000fe200078e00ff */
[C---:B------:R-:W-:Y:S02]  /*0950*/  ISETP.GE.AND P1, PT, R50.reuse, UR4, PT ;  /* 0x0000000432007c0c */ /* 0x040fe4000bf26270 */
[----:B------:R-:W-:Y:S02]  /*0960*/  @!P0 I2FP.F32.U32 R35, R38 ;  /* 0x0000002600238245 */ /* 0x000fe40000201000 */
[----:B------:R-:W-:Y:S02]  /*0970*/  IADD3 R6, PT, PT, R50, 0x1, RZ ;  /* 0x0000000132067810 */ /* 0x000fe40007ffe0ff */
[----:B------:R-:W-:Y:S02]  /*0980*/  @!P0 I2FP.F32.U32 R34, R39 ;  /* 0x0000002700228245 */ /* 0x000fe40000201000 */
[----:B------:R-:W-:Y:S01]  /*0990*/  ISETP.GE.AND P0, PT, R7, UR4, PT ;  /* 0x0000000407007c0c */ /* 0x000fe2000bf06270 */
[----:B------:R-:W-:Y:S01]  /*09a0*/  IMAD.MOV.U32 R33, RZ, RZ, -0x40800000 ;  /* 0xbf800000ff217424 */ /* 0x000fe200078e00ff */
[----:B------:R-:W-:-:S02]  /*09b0*/  @!P2 I2FP.F32.U32 R30, R36 ;  /* 0x00000024001ea245 */ /* 0x000fc40000201000 */
[----:B------:R-:W-:Y:S01]  /*09c0*/  @!P2 I2FP.F32.U32 R33, R37 ;  /* 0x000000250021a245 */ /* 0x000fe20000201000 */
[----:B------:R-:W5:Y:S01]  /*09d0*/  @!P1 LDG.E.U8 R53, desc[UR6][R2.64+0x1] ;  /* 0x0000010602359981 */ /* 0x000f62000c1e1100 */
[----:B------:R-:W-:-:S03]  /*09e0*/  ISETP.GE.AND P2, PT, R6, UR4, PT ;  /* 0x0000000406007c0c */ /* 0x000fc6000bf46270 */
[----:B------:R-:W5:Y:S04]  /*09f0*/  @!P1 LDG.E.U8 R6, desc[UR6][R4.64+0x1] ;  /* 0x0000010604069981 */ /* 0x000f68000c1e1100 */
[----:B------:R-:W5:Y:S04]  /*0a00*/  @!P0 LDG.E.U8 R9, desc[UR6][R2.64+0x3] ;  /* 0x0000030602098981 */ /* 0x000f68000c1e1100 */
[----:B------:R-:W5:Y:S04]  /*0a10*/  @!P0 LDG.E.U8 R51, desc[UR6][R4.64+0x3] ;  /* 0x0000030604338981 */ /* 0x000f68000c1e1100 */
[----:B------:R-:W5:Y:S04]  /*0a20*/  @!P2 LDG.E.U8 R7, desc[UR6][R2.64+0x2] ;  /* 0x000002060207a981 */ /* 0x000f68000c1e1100 */
[----:B------:R-:W5:Y:S01]  /*0a30*/  @!P2 LDG.E.U8 R8, desc[UR6][R4.64+0x2] ;  /* 0x000002060408a981 */ /* 0x000f62000c1e1100 */
[C---:B------:R-:W-:Y:S01]  /*0a40*/  IADD3 R47, PT, PT, R50.reuse, 0x3, RZ ;  /* 0x00000003322f7810 */ /* 0x040fe20007ffe0ff */
[----:B------:R-:W-:Y:S01]  /*0a50*/  IMAD.MOV.U32 R38, RZ, RZ, -0x40800000 ;  /* 0xbf800000ff267424 */ /* 0x000fe200078e00ff */
[----:B------:R-:W-:Y:S01]  /*0a60*/  @!P4 I2FP.F32.U32 R38, R49 ;  /* 0x000000310026c245 */ /* 0x000fe20000201000 */
[----:B------:R-:W-:Y:S01]  /*0a70*/  IMAD.MOV.U32 R39, RZ, RZ, -0x40800000 ;  /* 0xbf800000ff277424 */ /* 0x000fe200078e00ff */
[----:B------:R-:W-:Y:S01]  /*0a80*/  @!P4 I2FP.F32.U32 R39, R40 ;  /* 0x000000280027c245 */ /* 0x000fe20000201000 */
[----:B------:R-:W-:Y:S01]  /*0a90*/  IMAD.MOV.U32 R37, RZ, RZ, -0x40800000 ;  /* 0xbf800000ff257424 */ /* 0x000fe200078e00ff */
[----:B------:R-:W-:Y:S01]  /*0aa0*/  ISETP.GE.AND P4, PT, R47, UR4, PT ;  /* 0x000000042f007c0c */ /* 0x000fe2000bf86270 */
[----:B------:R-:W-:Y:S01]  /*0ab0*/  IMAD.MOV.U32 R36, RZ, RZ, -0x40800000 ;  /* 0xbf800000ff247424 */ /* 0x000fe200078e00ff */
[----:B------:R-:W-:Y:S01]  /*0ac0*/  IADD3 R47, PT, PT, R50, 0x5, RZ ;  /* 0x00000005322f7810 */ /* 0x000fe20007ffe0ff */
[----:B------:R-:W-:-:S10]  /*0ad0*/  IMAD.MOV.U32 R40, RZ, RZ, -0x40800000 ;  /* 0xbf800000ff287424 */ /* 0x000fd400078e00ff */
[----:B------:R-:W5:Y:S04]  /*0ae0*/  @!P4 LDG.E.U8 R60, desc[UR6][R2.64+0x4] ;  /* 0x00000406023cc981 */ /* 0x000f68000c1e1100 */
[----:B------:R-:W5:Y:S01]  /*0af0*/  @!P4 LDG.E.U8 R52, desc[UR6][R4.64+0x4] ;  /* 0x000004060434c981 */ /* 0x000f62000c1e1100 */
[----:B------:R-:W-:Y:S01]  /*0b00*/  IMAD.MOV.U32 R49, RZ, RZ, -0x40800000 ;  /* 0xbf800000ff317424 */ /* 0x000fe200078e00ff */
[----:B--2---:R-:W-:Y:S02]  /*0b10*/  @!P5 I2FP.F32.U32 R37, R42 ;  /* 0x0000002a0025d245 */ /* 0x004fe40000201000 */
[----:B------:R-:W-:Y:S02]  /*0b20*/  IADD3 R42, PT, PT, R50, 0x4, RZ ;  /* 0x00000004322a7810 */ /* 0x000fe40007ffe0ff */
[----:B---3--:R-:W-:-:S02]  /*0b30*/  @!P5 I2FP.F32.U32 R36, R41 ;  /* 0x000000290024d245 */ /* 0x008fc40000201000 */
[----:B------:R-:W-:Y:S01]  /*0b40*/  ISETP.GE.AND P5, PT, R42, UR4, PT ;  /* 0x000000042a007c0c */ /* 0x000fe2000bfa6270 */
[----:B------:R-:W-:Y:S02]  /*0b50*/  IMAD.MOV.U32 R41, RZ, RZ, -0x40800000 ;  /* 0xbf800000ff297424 */ /* 0x000fe400078e00ff */
[----:B------:R-:W-:-:S10]  /*0b60*/  IMAD.MOV.U32 R42, RZ, RZ, -0x40800000 ;  /* 0xbf800000ff2a7424 */ /* 0x000fd400078e00ff */
[----:B------:R-:W2:Y:S04]  /*0b70*/  @!P5 LDG.E.U8 R54, desc[UR6][R2.64+0x5] ;  /* 0x000005060236d981 */ /* 0x000ea8000c1e1100 */
[----:B------:R-:W3:Y:S01]  /*0b80*/  @!P5 LDG.E.U8 R55, desc[UR6][R4.64+0x5] ;  /* 0x000005060437d981 */ /* 0x000ee2000c1e1100 */
[----:B----4-:R-:W-:Y:S02]  /*0b90*/  @!P6 I2FP.F32.U32 R40, R43 ;  /* 0x0000002b0028e245 */ /* 0x010fe40000201000 */
[----:B-----5:R-:W-:Y:S02]  /*0ba0*/  @!P6 I2FP.F32.U32 R41, R44 ;  /* 0x0000002c0029e245 */ /* 0x020fe40000201000 */
[----:B------:R-:W-:Y:S02]  /*0bb0*/  ISETP.GE.AND P6, PT, R47, UR4, PT ;  /* 0x000000042f007c0c */ /* 0x000fe4000bfc6270 */
[----:B------:R-:W-:Y:S01]  /*0bc0*/  IADD3 R44, PT, PT, R50, 0x6, RZ ;  /* 0x00000006322c7810 */ /* 0x000fe20007ffe0ff */
[----:B------:R-:W-:Y:S01]  /*0bd0*/  IMAD.MOV.U32 R43, RZ, RZ, -0x40800000 ;  /* 0xbf800000ff2b7424 */ /* 0x000fe200078e00ff */
[----:B------:R-:W-:-:S02]  /*0be0*/  @!P3 I2FP.F32.U32 R42, R45 ;  /* 0x0000002d002ab245 */ /* 0x000fc40000201000 */
[----:B------:R-:W-:Y:S02]  /*0bf0*/  @!P3 I2FP.F32.U32 R43, R46 ;  /* 0x0000002e002bb245 */ /* 0x000fe40000201000 */
[----:B------:R-:W-:-:S05]  /*0c00*/  ISETP.GE.AND P3, PT, R44, UR4, PT ;  /* 0x000000042c007c0c */ /* 0x000fca000bf66270 */
[----:B------:R-:W4:Y:S04]  /*0c10*/  @!P6 LDG.E.U8 R56, desc[UR6][R2.64+0x6] ;  /* 0x000006060238e981 */ /* 0x000f28000c1e1100 */
[----:B------:R-:W5:Y:S04]  /*0c20*/  @!P6 LDG.E.U8 R57, desc[UR6][R4.64+0x6] ;  /* 0x000006060439e981 */ /* 0x000f68000c1e1100 */
[----:B------:R-:W5:Y:S04]  /*0c30*/  @!P3 LDG.E.U8 R58, desc[UR6][R2.64+0x7] ;  /* 0x00000706023ab981 */ /* 0x000f68000c1e1100 */
[----:B------:R0:W5:Y:S01]  /*0c40*/  @!P3 LDG.E.U8 R59, desc[UR6][R4.64+0x7] ;  /* 0x00000706043bb981 */ /* 0x000162000c1e1100 */
[----:B------:R-:W-:-:S02]  /*0c50*/  IMAD.MOV.U32 R44, RZ, RZ, -0x40800000 ;  /* 0xbf800000ff2c7424 */ /* 0x000fc400078e00ff */
[----:B------:R-:W-:Y:S02]  /*0c60*/  HFMA2 R46, -RZ, RZ, -1.875, 0 ;  /* 0xbf800000ff2e7431 */ /* 0x000fe400000001ff */
[----:B------:R-:W-:Y:S01]  /*0c70*/  IMAD.MOV.U32 R47, RZ, RZ, -0x40800000 ;  /* 0xbf800000ff2f7424 */ /* 0x000fe200078e00ff */
[----:B------:R-:W-:Y:S02]  /*0c80*/  @!P1 I2FP.F32.U32 R44, R6 ;  /* 0x00000006002c9245 */ /* 0x000fe40000201000 */
[----:B------:R-:W-:Y:S01]  /*0c90*/  IADD3 R6, PT, PT, R48, UR8, RZ ;  /* 0x0000000830067c10 */ /* 0x000fe2000fffe0ff */
[----:B------:R-:W-:Y:S01]  /*0ca0*/  IMAD.MOV.U32 R45, RZ, RZ, -0x40800000 ;  /* 0xbf800000ff2d7424 */ /* 0x000fe200078e00ff */
[----:B------:R-:W-:Y:S01]  /*0cb0*/  @!P0 I2FP.F32.U32 R47, R9 ;  /* 0x00000009002f8245 */ /* 0x000fe20000201000 */
[----:B------:R-:W-:Y:S01]  /*0cc0*/  VIADD R9, R50, UR8 ;  /* 0x0000000832097c36 */ /* 0x000fe20008000000 */
[----:B------:R-:W-:Y:S01]  /*0cd0*/  @!P1 I2FP.F32.U32 R45, R53 ;  /* 0x00000035002d9245 */ /* 0x000fe20000201000 */
[----:B------:R-:W-:Y:S01]  /*0ce0*/  IMAD.MOV.U32 R48, RZ, RZ, -0x40800000 ;  /* 0xbf800000ff307424 */ /* 0x000fe200078e00ff */
[----:B0-----:R-:W-:-:S02]  /*0cf0*/  SHF.R.S32.HI R5, RZ, 0x1f, R6 ;  /* 0x0000001fff057819 */ /* 0x001fc40000011406 */
[C---:B------:R-:W-:Y:S02]  /*0d00*/  IADD3 R2, P1, PT, R6.reuse, UR10, RZ ;  /* 0x0000000a06027c10 */ /* 0x040fe4000ff3e0ff */
[----:B------:R-:W-:Y:S02]  /*0d10*/  @!P2 I2FP.F32.U32 R46, R7 ;  /* 0x00000007002ea245 */ /* 0x000fe40000201000 */
[----:B------:R-:W-:Y:S02]  /*0d20*/  @!P0 I2FP.F32.U32 R48, R51 ;  /* 0x0000003300308245 */ /* 0x000fe40000201000 */
[----:B------:R-:W-:Y:S02]  /*0d30*/  @!P2 I2FP.F32.U32 R49, R8 ;  /* 0x000000080031a245 */ /* 0x000fe40000201000 */
[C---:B------:R-:W-:Y:S02]  /*0d40*/  ISETP.GE.AND P2, PT, R6.reuse, UR4, PT ;  /* 0x0000000406007c0c */ /* 0x040fe4000bf46270 */
[----:B------:R-:W-:-:S02]  /*0d50*/  IADD3 R4, P0, PT, R6, UR12, RZ ;  /* 0x0000000c06047c10 */ /* 0x000fc4000ff1e0ff */
[----:B------:R-:W-:Y:S02]  /*0d60*/  IADD3.X R3, PT, PT, R5, UR11, RZ, P1, !PT ;  /* 0x0000000b05037c10 */ /* 0x000fe40008ffe4ff */
[C---:B------:R-:W-:Y:S02]  /*0d70*/  IADD3 R7, PT, PT, R9.reuse, 0x1, RZ ;  /* 0x0000000109077810 */ /* 0x040fe40007ffe0ff */
[----:B------:R-:W-:Y:S02]  /*0d80*/  ISETP.GE.AND P1, PT, R9, UR4, PT ;  /* 0x0000000409007c0c */ /* 0x000fe4000bf26270 */
[----:B------:R-:W-:Y:S02]  /*0d90*/  IADD3.X R5, PT, PT, R5, UR13, RZ, P0, !PT ;  /* 0x0000000d05057c10 */ /* 0x000fe400087fe4ff */
[----:B------:R-:W-:Y:S01]  /*0da0*/  ISETP.GE.AND P0, PT, R7, UR4, PT ;  /* 0x0000000407007c0c */ /* 0x000fe2000bf06270 */
        /* <DEDUP_REMOVED lines=14> */
[----:B------:R-:W-:-:S08]  /*0e90*/  IMAD.MOV.U32 R53, RZ, RZ, -0x40800000 ;  /* 0xbf800000ff357424 */ /* 0x000fd000078e00ff */
[----:B------:R-:W5:Y:S04]  /*0ea0*/  @!P4 LDG.E.U8 R66, desc[UR6][R2.64+0x3] ;  /* 0x000003060242c981 */ /* 0x000f68000c1e1100 */
[----:B------:R-:W5:Y:S01]  /*0eb0*/  @!P4 LDG.E.U8 R68, desc[UR6][R4.64+0x3] ;  /* 0x000003060444c981 */ /* 0x000f62000c1e1100 */
[----:B------:R-:W-:Y:S02]  /*0ec0*/  IADD3 R63, PT, PT, R9, 0x6, RZ ;  /* 0x00000006093f7810 */ /* 0x000fe40007ffe0ff */
[----:B------:R-:W-:-:S04]  /*0ed0*/  IADD3 R78, PT, PT, R6, UR8, RZ ;  /* 0x00000008064e7c10 */ /* 0x000fc8000fffe0ff */
[----:B------:R-:W-:Y:S02]  /*0ee0*/  SHF.R.S32.HI R67, RZ, 0x1f, R78 ;  /* 0x0000001fff437819 */ /* 0x000fe4000001144e */
[C---:B------:R-:W-:Y:S02]  /*0ef0*/  IADD3 R82, PT, PT, R9.reuse, UR8, RZ ;  /* 0x0000000809527c10 */ /* 0x040fe4000fffe0ff */
[----:B--2---:R-:W-:Y:S02]  /*0f00*/  @!P5 I2FP.F32.U32 R52, R54 ;  /* 0x000000360034d245 */ /* 0x004fe40000201000 */
[----:B---3--:R-:W-:Y:S02]  /*0f10*/  @!P5 I2FP.F32.U32 R53, R55 ;  /* 0x000000370035d245 */ /* 0x008fe40000201000 */
[----:B------:R-:W-:Y:S02]  /*0f20*/  ISETP.GE.AND P5, PT, R60, UR4, PT ;  /* 0x000000043c007c0c */ /* 0x000fe4000bfa6270 */
[----:B------:R-:W-:Y:S01]  /*0f30*/  IADD3 R60, PT, PT, R9, 0x4, RZ ;  /* 0x00000004093c7810 */ /* 0x000fe20007ffe0ff */
[----:B------:R-:W-:-:S02]  /*0f40*/  IMAD.MOV.U32 R54, RZ, RZ, -0x40800000 ;  /* 0xbf800000ff367424 */ /* 0x000fc400078e00ff */
[----:B------:R-:W-:-:S08]  /*0f50*/  IMAD.MOV.U32 R55, RZ, RZ, -0x40800000 ;  /* 0xbf800000ff377424 */ /* 0x000fd000078e00ff */
[----:B------:R-:W2:Y:S04]  /*0f60*/  @!P5 LDG.E.U8 R69, desc[UR6][R2.64+0x4] ;  /* 0x000004060245d981 */ /* 0x000ea8000c1e1100 */
[----:B------:R-:W3:Y:S01]  /*0f70*/  @!P5 LDG.E.U8 R70, desc[UR6][R4.64+0x4] ;  /* 0x000004060446d981 */ /* 0x000ee2000c1e1100 */
[----:B----4-:R-:W-:Y:S02]  /*0f80*/  @!P6 I2FP.F32.U32 R54, R56 ;  /* 0x000000380036e245 */ /* 0x010fe40000201000 */
[----:B-----5:R-:W-:Y:S02]  /*0f90*/  @!P6 I2FP.F32.U32 R55, R57 ;  /* 0x000000390037e245 */ /* 0x020fe40000201000 */
[----:B------:R-:W-:Y:S01]  /*0fa0*/  ISETP.GE.AND P6, PT, R60, UR4, PT ;  /* 0x000000043c007c0c */ /* 0x000fe2000bfc6270 */
[----:B------:R-:W-:Y:S01]  /*0fb0*/  IMAD.MOV.U32 R56, RZ, RZ, -0x40800000 ;  /* 0xbf800000ff387424 */ /* 0x000fe200078e00ff */
[----:B------:R-:W-:-:S02]  /*0fc0*/  @!P3 I2FP.F32.U32 R56, R58 ;  /* 0x0000003a0038b245 */ /* 0x000fc40000201000 */
[----:B------:R-:W-:Y:S01]  /*0fd0*/  IADD3 R58, PT, PT, R9, 0x5, RZ ;  /* 0x00000005093a7810 */ /* 0x000fe20007ffe0ff */
[----:B------:R-:W-:Y:S01]  /*0fe0*/  IMAD.MOV.U32 R57, RZ, RZ, -0x40800000 ;  /* 0xbf800000ff397424 */ /* 0x000fe200078e00ff */
[----:B------:R-:W-:Y:S02]  /*0ff0*/  @!P3 I2FP.F32.U32 R57, R59 ;  /* 0x0000003b0039b245 */ /* 0x000fe40000201000 */
[----:B------:R-:W-:-:S05]  /*1000*/  ISETP.GE.AND P3, PT, R58, UR4, PT ;  /* 0x000000043a007c0c */ /* 0x000fca000bf66270 */
[----:B------:R-:W4:Y:S04]  /*1010*/  @!P6 LDG.E.U8 R71, desc[UR6][R2.64+0x5] ;  /* 0x000005060247e981 */ /* 0x000f28000c1e1100 */
[----:B------:R-:W5:Y:S04]  /*1020*/  @!P6 LDG.E.U8 R72, desc[UR6][R4.64+0x5] ;  /* 0x000005060448e981 */ /* 0x000f68000c1e1100 */
[----:B------:R-:W5:Y:S04]  /*1030*/  @!P3 LDG.E.U8 R73, desc[UR6][R2.64+0x6] ;  /* 0x000006060249b981 */ /* 0x000f68000c1e1100 */
[----:B------:R-:W5:Y:S01]  /*1040*/  @!P3 LDG.E.U8 R74, desc[UR6][R4.64+0x6] ;  /* 0x00000606044ab981 */ /* 0x000f62000c1e1100 */
[----:B------:R-:W-:-:S02]  /*1050*/  IMAD.MOV.U32 R60, RZ, RZ, -0x40800000 ;  /* 0xbf800000ff3c7424 */ /* 0x000fc400078e00ff */
[----:B------:R-:W-:Y:S02]  /*1060*/  IMAD.MOV.U32 R59, RZ, RZ, -0x40800000 ;  /* 0xbf800000ff3b7424 */ /* 0x000fe400078e00ff */
[----:B------:R-:W-:Y:S01]  /*1070*/  IMAD.MOV.U32 R58, RZ, RZ, -0x40800000 ;  /* 0xbf800000ff3a7424 */ /* 0x000fe200078e00ff */
[----:B------:R-:W-:Y:S01]  /*1080*/  @!P2 I2FP.F32.U32 R60, R61 ;  /* 0x0000003d003ca245 */ /* 0x000fe20000201000 */
[----:B------:R-:W-:Y:S01]  /*1090*/  IMAD.MOV.U32 R61, RZ, RZ, -0x40800000 ;  /* 0xbf800000ff3d7424 */ /* 0x000fe200078e00ff */
[----:B------:R-:W-:Y:S02]  /*10a0*/  @!P2 I2FP.F32.U32 R59, R7 ;  /* 0x00000007003ba245 */ /* 0x000fe40000201000 */
[----:B------:R-:W-:Y:S02]  /*10b0*/  ISETP.GE.AND P2, PT, R63, UR4, PT ;  /* 0x000000043f007c0c */ /* 0x000fe4000bf46270 */
[----:B------:R-:W-:Y:S01]  /*10c0*/  @!P1 I2FP.F32.U32 R58, R8 ;  /* 0x00000008003a9245 */ /* 0x000fe20000201000 */
[----:B------:R-:W-:Y:S01]  /*10d0*/  IMAD.MOV.U32 R63, RZ, RZ, -0x40800000 ;  /* 0xbf800000ff3f7424 */ /* 0x000fe200078e00ff */
[----:B------:R-:W-:Y:S01]  /*10e0*/  @!P1 I2FP.F32.U32 R61, R62 ;  /* 0x0000003e003d9245 */ /* 0x000fe20000201000 */
[----:B------:R-:W-:Y:S01]  /*10f0*/  IMAD.MOV.U32 R62, RZ, RZ, -0x40800000 ;  /* 0xbf800000ff3e7424 */ /* 0x000fe200078e00ff */
[----:B------:R-:W-:-:S02]  /*1100*/  IADD3 R6, P1, PT, R78, UR10, RZ ;  /* 0x0000000a4e067c10 */ /* 0x000fc4000ff3e0ff */
[----:B------:R-:W-:Y:S02]  /*1110*/  @!P0 I2FP.F32.U32 R63, R64 ;  /* 0x00000040003f8245 */ /* 0x000fe40000201000 */
[----:B------:R-:W-:-:S03]  /*1120*/  IADD3.X R7, PT, PT, R67, UR11, RZ, P1, !PT ;  /* 0x0000000b43077c10 */ /* 0x000fc60008ffe4ff */
[----:B------:R0:W5:Y:S01]  /*1130*/  @!P2 LDG.E.U8 R2, desc[UR6][R2.64+0x7] ;  /* 0x000007060202a981 */ /* 0x000162000c1e1100 */
[----:B------:R-:W-:Y:S02]  /*1140*/  @!P0 I2FP.F32.U32 R62, R65 ;  /* 0x00000041003e8245 */ /* 0x000fe40000201000 */
[C---:B------:R-:W-:Y:S01]  /*1150*/  ISETP.GE.AND P0, PT, R78.reuse, UR4, PT ;  /* 0x000000044e007c0c */ /* 0x040fe2000bf06270 */
[----:B------:R1:W5:Y:S01]  /*1160*/  @!P2 LDG.E.U8 R4, desc[UR6][R4.64+0x7] ;  /* 0x000007060404a981 */ /* 0x000362000c1e1100 */
[----:B------:R-:W-:-:S04]  /*1170*/  IADD3 R8, P1, PT, R78, UR12, RZ ;  /* 0x0000000c4e087c10 */ /* 0x000fc8000ff3e0ff */
[----:B------:R-:W-:Y:S02]  /*1180*/  IADD3.X R9, PT, PT, R67, UR13, RZ, P1, !PT ;  /* 0x0000000d43097c10 */ /* 0x000fe40008ffe4ff */
[----:B------:R-:W-:-:S05]  /*1190*/  ISETP.GE.AND P1, PT, R82, UR4, PT ;  /* 0x0000000452007c0c */ /* 0x000fca000bf26270 */
[----:B------:R-:W5:Y:S04]  /*11a0*/  @!P0 LDG.E.U8 R77, desc[UR6][R8.64] ;  /* 0x00000006084d8981 */ /* 0x000f68000c1e1100 */
[----:B------:R-:W5:Y:S04]  /*11b0*/  @!P0 LDG.E.U8 R76, desc[UR6][R6.64] ;  /* 0x00000006064c8981 */ /* 0x000f68000c1e1100 */
[----:B------:R-:W5:Y:S04]  /*11c0*/  @!P1 LDG.E.U8 R79, desc[UR6][R6.64+0x1] ;  /* 0x00000106064f9981 */ /* 0x000f68000c1e1100 */
[----:B------:R-:W5:Y:S01]  /*11d0*/  @!P1 LDG.E.U8 R80, desc[UR6][R8.64+0x1] ;  /* 0x0000010608509981 */ /* 0x000f62000c1e1100 */
[----:B------:R-:W-:Y:S01]  /*11e0*/  IMAD.MOV.U32 R67, RZ, RZ, -0x40800000 ;  /* 0xbf800000ff437424 */ /* 0x000fe200078e00ff */
[----:B0-----:R-:W-:-:S02]  /*11f0*/  IADD3 R3, PT, PT, R82, 0x1, RZ ;  /* 0x0000000152037810 */ /* 0x001fc40007ffe0ff */
[----:B------:R-:W-:Y:S01]  /*1200*/  @!P4 I2FP.F32.U32 R67, R66 ;  /* 0x000000420043c245 */ /* 0x000fe20000201000 */
[----:B------:R-:W-:Y:S01]  /*1210*/  IMAD.MOV.U32 R66, RZ, RZ, -0x40800000 ;  /* 0xbf800000ff427424 */ /* 0x000fe200078e00ff */
[----:B------:R-:W-:Y:S02]  /*1220*/  @!P4 I2FP.F32.U32 R66, R68 ;  /* 0x000000440042c245 */ /* 0x000fe40000201000 */
[----:B------:R-:W-:Y:S01]  /*1230*/  ISETP.GE.AND P4, PT, R3, UR4, PT ;  /* 0x0000000403007c0c */ /* 0x000fe2000bf86270 */
[C---:B------:R-:W-:Y:S01]  /*1240*/  VIADD R3, R82.reuse, 0x2 ;  /* 0x0000000252037836 */ /* 0x040fe20000000000 */
[----:B------:R-:W-:Y:S01]  /*1250*/  MOV R64, 0xbf800000 ;  /* 0xbf80000000407802 */ /* 0x000fe20000000f00 */
[----:B------:R-:W-:Y:S01]  /*1260*/  IMAD.MOV.U32 R65, RZ, RZ, -0x40800000 ;  /* 0xbf800000ff417424 */ /* 0x000fe200078e00ff */
[----:B-1----:R-:W-:Y:S01]  /*1270*/  IADD3 R5, PT, PT, R82, 0x3, RZ ;  /* 0x0000000352057810 */ /* 0x002fe20007ffe0ff */
[----:B------:R-:W-:-:S08]  /*1280*/  IMAD.MOV.U32 R68, RZ, RZ, -0x40800000 ;  /* 0xbf800000ff447424 */ /* 0x000fd000078e00ff */
[----:B------:R-:W5:Y:S04]  /*1290*/  @!P4 LDG.E.U8 R95, desc[UR6][R6.64+0x2] ;  /* 0x00000206065fc981 */ /* 0x000f68000c1e1100 */
[----:B------:R-:W5:Y:S01]  /*12a0*/  @!P4 LDG.E.U8 R83, desc[UR6][R8.64+0x2] ;  /* 0x000002060853c981 */ /* 0x000f62000c1e1100 */
[----:B------:R-:W-:Y:S01]  /*12b0*/  IMAD.MOV.U32 R75, RZ, RZ, -0x40800000 ;  /* 0xbf800000ff4b7424 */ /* 0x000fe200078e00ff */
[----:B------:R-:W-:Y:S02]  /*12c0*/  IADD3 R99, PT, PT, R78, UR8, RZ ;  /* 0x000000084e637c10 */ /* 0x000fe4000fffe0ff */
[----:B--2---:R-:W-:Y:S01]  /*12d0*/  @!P5 I2FP.F32.U32 R65, R69 ;  /* 0x000000450041d245 */ /* 0x004fe20000201000 */
[----:B------:R-:W-:Y:S01]  /*12e0*/  HFMA2 R69, -RZ, RZ, -1.875, 0 ;  /* 0xbf800000ff457431 */ /* 0x000fe200000001ff */
[----:B---3--:R-:W-:-:S02]  /*12f0*/  @!P5 I2FP.F32.U32 R64, R70 ;  /* 0x000000460040d245 */ /* 0x008fc40000201000 */
[----:B------:R-:W-:Y:S01]  /*1300*/  ISETP.GE.AND P5, PT, R3, UR4, PT ;  /* 0x0000000403007c0c */ /* 0x000fe2000bfa6270 */
[----:B------:R-:W-:Y:S01]  /*1310*/  VIADD R3, R82, 0x4 ;  /* 0x0000000452037836 */ /* 0x000fe20000000000 */
[----:B------:R-:W-:-:S11]  /*1320*/  MOV R70, 0xbf800000 ;  /* 0xbf80000000467802 */ /* 0x000fd60000000f00 */
[----:B------:R-:W2:Y:S04]  /*1330*/  @!P5 LDG.E.U8 R84, desc[UR6][R6.64+0x3] ;  /* 0x000003060654d981 */ /* 0x000ea8000c1e1100 */
[----:B------:R-:W3:Y:S01]  /*1340*/  @!P5 LDG.E.U8 R85, desc[UR6][R8.64+0x3] ;  /* 0x000003060855d981 */ /* 0x000ee2000c1e1100 */
[----:B----4-:R-:W-:Y:S02]  /*1350*/  @!P6 I2FP.F32.U32 R69, R71 ;  /* 0x000000470045e245 */ /* 0x010fe40000201000 */
[----:B-----5:R-:W-:Y:S02]  /*1360*/  @!P6 I2FP.F32.U32 R68, R72 ;  /* 0x000000480044e245 */ /* 0x020fe40000201000 */
[----:B------:R-:W-:Y:S01]  /*1370*/  ISETP.GE.AND P6, PT, R5, UR4, PT ;  /* 0x0000000405007c0c */ /* 0x000fe2000bfc6270 */
[----:B------:R-:W-:Y:S01]  /*1380*/  IMAD.MOV.U32 R71, RZ, RZ, -0x40800000 ;  /* 0xbf800000ff477424 */ /* 0x000fe200078e00ff */
[----:B------:R-:W-:-:S02]  /*1390*/  @!P3 I2FP.F32.U32 R71, R73 ;  /* 0x000000490047b245 */ /* 0x000fc40000201000 */
[----:B------:R-:W-:Y:S02]  /*13a0*/  @!P3 I2FP.F32.U32 R70, R74 ;  /* 0x0000004a0046b245 */ /* 0x000fe40000201000 */
[----:B------:R-:W-:-:S07]  /*13b0*/  ISETP.GE.AND P3, PT, R3, UR4, PT ;  /* 0x0000000403007c0c */ /* 0x000fce000bf66270 */
[----:B------:R-:W4:Y:S04]  /*13c0*/  @!P6 LDG.E.U8 R86, desc[UR6][R6.64+0x4] ;  /* 0x000004060656e981 */ /* 0x000f28000c1e1100 */
[----:B------:R-:W5:Y:S04]  /*13d0*/  @!P6 LDG.E.U8 R87, desc[UR6][R8.64+0x4] ;  /* 0x000004060857e981 */ /* 0x000f68000c1e1100 */
[----:B------:R-:W5:Y:S04]  /*13e0*/  @!P3 LDG.E.U8 R88, desc[UR6][R6.64+0x5] ;  /* 0x000005060658b981 */ /* 0x000f68000c1e1100 */
[----:B------:R-:W5:Y:S01]  /*13f0*/  @!P3 LDG.E.U8 R89, desc[UR6][R8.64+0x5] ;  /* 0x000005060859b981 */ /* 0x000f62000c1e1100 */
[----:B------:R-:W-:Y:S01]  /*1400*/  HFMA2 R72, -RZ, RZ, -1.875, 0 ;  /* 0xbf800000ff487431 */ /* 0x000fe200000001ff */
[----:B------:R-:W-:Y:S01]  /*1410*/  MOV R73, 0xbf800000 ;  /* 0xbf80000000497802 */ /* 0x000fe20000000f00 */
[----:B------:R-:W-:Y:S01]  /*1420*/  IMAD.MOV.U32 R74, RZ, RZ, -0x40800000 ;  /* 0xbf800000ff4a7424 */ /* 0x000fe200078e00ff */
[----:B------:R-:W-:-:S02]  /*1430*/  SHF.R.S32.HI R3, RZ, 0x1f, R99 ;  /* 0x0000001fff037819 */ /* 0x000fc40000011463 */
[----:B------:R-:W-:Y:S02]  /*1440*/  @!P2 I2FP.F32.U32 R72, R2 ;  /* 0x000000020048a245 */ /* 0x000fe40000201000 */
[----:B------:R-:W-:Y:S02]  /*1450*/  IADD3 R2, PT, PT, R82, 0x5, RZ ;  /* 0x0000000552027810 */ /* 0x000fe40007ffe0ff */
[----:B------:R-:W-:Y:S02]  /*1460*/  @!P2 I2FP.F32.U32 R75, R4 ;  /* 0x00000004004ba245 */ /* 0x000fe40000201000 */
[----:B------:R-:W-:Y:S01]  /*1470*/  ISETP.GE.AND P2, PT, R2, UR4, PT ;  /* 0x0000000402007c0c */ /* 0x000fe2000bf46270 */
[----:B------:R-:W-:Y:S01]  /*1480*/  VIADD R2, R82, 0x6 ;  /* 0x0000000652027836 */ /* 0x000fe20000000000 */
[----:B------:R-:W-:Y:S01]  /*1490*/  @!P0 I2FP.F32.U32 R73, R77 ;  /* 0x0000004d00498245 */ /* 0x000fe20000201000 */
[----:B------:R-:W-:-:S10]  /*14a0*/  HFMA2 R77, -RZ, RZ, -1.875, 0 ;  /* 0xbf800000ff4d7431 */ /* 0x000fd400000001ff */
[----:B------:R-:W5:Y:S01]  /*14b0*/  @!P2 LDG.E.U8 R96, desc[UR6][R6.64+0x6] ;  /* 0x000006060660a981 */ /* 0x000f62000c1e1100 */
[----:B------:R-:W-:Y:S01]  /*14c0*/  @!P0 I2FP.F32.U32 R74, R76 ;  /* 0x0000004c004a8245 */ /* 0x000fe20000201000 */
[----:B------:R-:W-:Y:S02]  /*14d0*/  IMAD.MOV.U32 R76, RZ, RZ, -0x40800000 ;  /* 0xbf800000ff4c7424 */ /* 0x000fe400078e00ff */
[----:B------:R-:W5:Y:S01]  /*14e0*/  @!P2 LDG.E.U8 R90, desc[UR6][R8.64+0x6] ;  /* 0x00000606085aa981 */ /* 0x000f62000c1e1100 */
[----:B------:R-:W-:Y:S02]  /*14f0*/  @!P1 I2FP.F32.U32 R77, R79 ;  /* 0x0000004f004d9245 */ /* 0x000fe40000201000 */
[----:B------:R-:W-:Y:S02]  /*1500*/  @!P1 I2FP.F32.U32 R76, R80 ;  /* 0x00000050004c9245 */ /* 0x000fe40000201000 */
[----:B------:R-:W-:Y:S02]  /*1510*/  IADD3 R4, P1, PT, R99, UR10, RZ ;  /* 0x0000000a63047c10 */ /* 0x000fe4000ff3e0ff */
[----:B------:R-:W-:-:S02]  /*1520*/  ISETP.GE.AND P0, PT, R2, UR4, PT ;  /* 0x0000000402007c0c */ /* 0x000fc4000bf06270 */
[----:B------:R-:W-:Y:S02]  /*1530*/  IADD3.X R5, PT, PT, R3, UR11, RZ, P1, !PT ;  /* 0x0000000b03057c10 */ /* 0x000fe40008ffe4ff */
[----:B------:R-:W-:-:S04]  /*1540*/  IADD3 R2, P1, PT, R99, UR12, RZ ;  /* 0x0000000c63027c10 */ /* 0x000fc8000ff3e0ff */
[----:B------:R-:W-:Y:S02]  /*1550*/  IADD3.X R3, PT, PT, R3, UR13, RZ, P1, !PT ;  /* 0x0000000d03037c10 */ /* 0x000fe40008ffe4ff */
[----:B------:R-:W-:-:S03]  /*1560*/  ISETP.GE.AND P1, PT, R99, UR4, PT ;  /* 0x0000000463007c0c */ /* 0x000fc6000bf26270 */
[----:B------:R0:W5:Y:S04]  /*1570*/  @!P0 LDG.E.U8 R91, desc[UR6][R6.64+0x7] ;  /* 0x00000706065b8981 */ /* 0x000168000c1e1100 */
[----:B------:R-:W5:Y:S06]  /*1580*/  @!P0 LDG.E.U8 R92, desc[UR6][R8.64+0x7] ;  /* 0x00000706085c8981 */ /* 0x000f6c000c1e1100 */
[----:B------:R-:W5:Y:S04]  /*1590*/  @!P1 LDG.E.U8 R93, desc[UR6][R4.64] ;  /* 0x00000006045d9981 */ /* 0x000f68000c1e1100 */
[----:B------:R-:W5:Y:S01]  /*15a0*/  @!P1 LDG.E.U8 R94, desc[UR6][R2.64] ;  /* 0x00000006025e9981 */ /* 0x000f62000c1e1100 */
[----:B------:R-:W-:-:S02]  /*15b0*/  VIADD R100, R82, UR8 ;  /* 0x0000000852647c36 */ /* 0x000fc40008000000 */
[----:B------:R-:W-:Y:S02]  /*15c0*/  HFMA2 R78, -RZ, RZ, -1.875, 0 ;  /* 0xbf800000ff4e7431 */ /* 0x000fe400000001ff */
[----:B------:R-:W-:Y:S01]  /*15d0*/  IMAD.MOV.U32 R79, RZ, RZ, -0x40800000 ;  /* 0xbf800000ff4f7424 */ /* 0x000fe200078e00ff */
[C---:B0-----:R-:W-:Y:S01]  /*15e0*/  IADD3 R6, PT, PT, R100.reuse, 0x1, RZ ;  /* 0x0000000164067810 */ /* 0x041fe20007ffe0ff */
[----:B------:R-:W-:Y:S01]  /*15f0*/  IMAD.MOV.U32 R81, RZ, RZ, -0x40800000 ;  /* 0xbf800000ff517424 */ /* 0x000fe200078e00ff */
[----:B------:R-:W-:Y:S02]  /*1600*/  MOV R80, 0xbf800000 ;  /* 0xbf80000000507802 */ /* 0x000fe40000000f00 */
[----:B------:R-:W-:Y:S02]  /*1610*/  @!P4 I2FP.F32.U32 R81, R95 ;  /* 0x0000005f0051c245 */ /* 0x000fe40000201000 */
[----:B------:R-:W-:Y:S02]  /*1620*/  @!P4 I2FP.F32.U32 R80, R83 ;  /* 0x000000530050c245 */ /* 0x000fe40000201000 */
[----:B------:R-:W-:Y:S01]  /*1630*/  ISETP.GE.AND P4, PT, R100, UR4, PT ;  /* 0x0000000464007c0c */ /* 0x000fe2000bf86270 */
[----:B------:R-:W-:Y:S01]  /*1640*/  IMAD.MOV.U32 R83, RZ, RZ, -0x40800000 ;  /* 0xbf800000ff537424 */ /* 0x000fe200078e00ff */
[----:B------:R-:W-:-:S02]  /*1650*/  MOV R82, 0xbf800000 ;  /* 0xbf80000000527802 */ /* 0x000fc40000000f00 */
[----:B------:R-:W-:-:S09]  /*1660*/  IADD3 R7, PT, PT, R100, 0x3, RZ ;  /* 0x0000000364077810 */ /* 0x000fd20007ffe0ff */
[----:B------:R-:W5:Y:S01]  /*1670*/  @!P4 LDG.E.U8 R95, desc[UR6][R4.64+0x1] ;  /* 0x00000106045fc981 */ /* 0x000f62000c1e1100 */
[----:B--2---:R-:W-:Y:S02]  /*1680*/  @!P5 I2FP.F32.U32 R79, R84 ;  /* 0x00000054004fd245 */ /* 0x004fe40000201000 */
[----:B---3--:R-:W-:Y:S02]  /*1690*/  @!P5 I2FP.F32.U32 R78, R85 ;  /* 0x00000055004ed245 */ /* 0x008fe40000201000 */
[----:B------:R-:W-:Y:S01]  /*16a0*/  ISETP.GE.AND P5, PT, R6, UR4, PT ;  /* 0x0000000406007c0c */ /* 0x000fe2000bfa6270 */
[----:B------:R-:W-:Y:S02]  /*16b0*/  VIADD R6, R100, 0x2 ;  /* 0x0000000264067836 */ /* 0x000fe40000000000 */
[----:B------:R-:W-:Y:S02]  /*16c0*/  HFMA2 R85, -RZ, RZ, -1.875, 0 ;  /* 0xbf800000ff557431 */ /* 0x000fe400000001ff */
[----:B------:R-:W-:-:S08]  /*16d0*/  IMAD.MOV.U32 R84, RZ, RZ, -0x40800000 ;  /* 0xbf800000ff547424 */ /* 0x000fd000078e00ff */
[----:B------:R-:W2:Y:S01]  /*16e0*/  @!P5 LDG.E.U8 R8, desc[UR6][R2.64+0x2] ;  /* 0x000002060208d981 */ /* 0x000ea2000c1e1100 */
[----:B----4-:R-:W-:Y:S02]  /*16f0*/  @!P6 I2FP.F32.U32 R83, R86 ;  /* 0x000000560053e245 */ /* 0x010fe40000201000 */
[----:B-----5:R-:W-:Y:S02]  /*1700*/  @!P6 I2FP.F32.U32 R82, R87 ;  /* 0x000000570052e245 */ /* 0x020fe40000201000 */
[----:B------:R-:W-:Y:S02]  /*1710*/  ISETP.GE.AND P6, PT, R6, UR4, PT ;  /* 0x0000000406007c0c */ /* 0x000fe4000bfc6270 */
[----:B------:R-:W3:Y:S01]  /*1720*/  @!P4 LDG.E.U8 R6, desc[UR6][R2.64+0x1] ;  /* 0x000001060206c981 */ /* 0x000ee2000c1e1100 */
[----:B------:R-:W-:Y:S02]  /*1730*/  @!P3 I2FP.F32.U32 R85, R88 ;  /* 0x000000580055b245 */ /* 0x000fe40000201000 */
[----:B------:R-:W-:-:S02]  /*1740*/  @!P3 I2FP.F32.U32 R84, R89 ;  /* 0x000000590054b245 */ /* 0x000fc40000201000 */
[----:B------:R-:W-:Y:S02]  /*1750*/  ISETP.GE.AND P3, PT, R7, UR4, PT ;  /* 0x0000000407007c0c */ /* 0x000fe4000bf66270 */
[----:B------:R-:W4:Y:S04]  /*1760*/  @!P5 LDG.E.U8 R7, desc[UR6][R4.64+0x2] ;  /* 0x000002060407d981 */ /* 0x000f28000c1e1100 */
[----:B------:R-:W5:Y:S04]  /*1770*/  @!P6 LDG.E.U8 R9, desc[UR6][R4.64+0x3] ;  /* 0x000003060409e981 */ /* 0x000f68000c1e1100 */
[----:B------:R-:W5:Y:S04]  /*1780*/  @!P6 LDG.E.U8 R101, desc[UR6][R2.64+0x3] ;  /* 0x000003060265e981 */ /* 0x000f68000c1e1100 */
[----:B------:R-:W5:Y:S04]  /*1790*/  @!P3 LDG.E.U8 R102, desc[UR6][R4.64+0x4] ;  /* 0x000004060466b981 */ /* 0x000f68000c1e1100 */
[----:B------:R-:W5:Y:S01]  /*17a0*/  @!P3 LDG.E.U8 R103, desc[UR6][R2.64+0x4] ;  /* 0x000004060267b981 */ /* 0x000f62000c1e1100 */
[----:B------:R-:W-:Y:S01]  /*17b0*/  VIADD R88, R100, 0x4 ;  /* 0x0000000464587836 */ /* 0x000fe20000000000 */
[----:B------:R-:W-:Y:S01]  /*17c0*/  MOV R86, 0xbf800000 ;  /* 0xbf80000000567802 */ /* 0x000fe20000000f00 */
[----:B------:R-:W-:-:S02]  /*17d0*/  IMAD.MOV.U32 R87, RZ, RZ, -0x40800000 ;  /* 0xbf800000ff577424 */ /* 0x000fc400078e00ff */
[----:B------:R-:W-:Y:S01]  /*17e0*/  HFMA2 R89, -RZ, RZ, -1.875, 0 ;  /* 0xbf800000ff597431 */ /* 0x000fe200000001ff */
[----:B------:R-:W-:Y:S02]  /*17f0*/  @!P2 I2FP.F32.U32 R87, R96 ;  /* 0x000000600057a245 */ /* 0x000fe40000201000 */
[----:B------:R-:W-:Y:S02]  /*1800*/  @!P2 I2FP.F32.U32 R86, R90 ;  /* 0x0000005a0056a245 */ /* 0x000fe40000201000 */
[----:B------:R-:W-:Y:S02]  /*1810*/  ISETP.GE.AND P2, PT, R88, UR4, PT ;  /* 0x0000000458007c0c */ /* 0x000fe4000bf46270 */
[----:B------:R-:W-:Y:S01]  /*1820*/  IADD3 R90, PT, PT, R100, 0x5, RZ ;  /* 0x00000005645a7810 */ /* 0x000fe20007ffe0ff */
[----:B------:R-:W-:-:S10]  /*1830*/  IMAD.MOV.U32 R88, RZ, RZ, -0x40800000 ;  /* 0xbf800000ff587424 */ /* 0x000fd400078e00ff */
[----:B------:R-:W5:Y:S04]  /*1840*/  @!P2 LDG.E.U8 R109, desc[UR6][R4.64+0x5] ;  /* 0x00000506046da981 */ /* 0x000f68000c1e1100 */
[----:B------:R-:W5:Y:S01]  /*1850*/  @!P2 LDG.E.U8 R104, desc[UR6][R2.64+0x5] ;  /* 0x000005060268a981 */ /* 0x000f62000c1e1100 */
[----:B------:R-:W-:Y:S02]  /*1860*/  @!P0 I2FP.F32.U32 R89, R91 ;  /* 0x0000005b00598245 */ /* 0x000fe40000201000 */
[----:B------:R-:W-:Y:S01]  /*1870*/  @!P0 I2FP.F32.U32 R88, R92 ;  /* 0x0000005c00588245 */ /* 0x000fe20000201000 */
[----:B------:R-:W-:Y:S01]  /*1880*/  VIADD R92, R100, 0x6 ;  /* 0x00000006645c7836 */ /* 0x000fe20000000000 */
[----:B------:R-:W-:Y:S01]  /*1890*/  ISETP.GE.AND P0, PT, R90, UR4, PT ;  /* 0x000000045a007c0c */ /* 0x000fe2000bf06270 */
[----:B------:R-:W-:Y:S01]  /*18a0*/  IMAD.MOV.U32 R91, RZ, RZ, -0x40800000 ;  /* 0xbf800000ff5b7424 */ /* 0x000fe200078e00ff */
[----:B------:R-:W-:-:S02]  /*18b0*/  MOV R90, 0xbf800000 ;  /* 0xbf800000005a7802 */ /* 0x000fc40000000f00 */
[----:B------:R-:W-:Y:S02]  /*18c0*/  @!P1 I2FP.F32.U32 R91, R93 ;  /* 0x0000005d005b9245 */ /* 0x000fe40000201000 */
[----:B------:R-:W-:Y:S02]  /*18d0*/  @!P1 I2FP.F32.U32 R90, R94 ;  /* 0x0000005e005a9245 */ /* 0x000fe40000201000 */
[----:B------:R-:W-:-:S05]  /*18e0*/  ISETP.GE.AND P1, PT, R92, UR4, PT ;  /* 0x000000045c007c0c */ /* 0x000fca000bf26270 */
[----:B------:R-:W5:Y:S04]  /*18f0*/  @!P0 LDG.E.U8 R105, desc[UR6][R4.64+0x6] ;  /* 0x0000060604698981 */ /* 0x000f68000c1e1100 */
[----:B------:R-:W5:Y:S04]  /*1900*/  @!P0 LDG.E.U8 R106, desc[UR6][R2.64+0x6] ;  /* 0x00000606026a8981 */ /* 0x000f68000c1e1100 */
[----:B------:R0:W5:Y:S04]  /*1910*/  @!P1 LDG.E.U8 R107, desc[UR6][R4.64+0x7] ;  /* 0x00000706046b9981 */ /* 0x000168000c1e1100 */
[----:B------:R1:W5:Y:S01]  /*1920*/  @!P1 LDG.E.U8 R108, desc[UR6][R2.64+0x7] ;  /* 0x00000706026c9981 */ /* 0x000362000c1e1100 */
[----:B------:R-:W-:-:S02]  /*1930*/  IMAD.MOV.U32 R93, RZ, RZ, -0x40800000 ;  /* 0xbf800000ff5d7424 */ /* 0x000fc400078e00ff */
[----:B------:R-:W-:Y:S02]  /*1940*/  HFMA2 R97, -RZ, RZ, -1.875, 0 ;  /* 0xbf800000ff617431 */ /* 0x000fe400000001ff */
[----:B------:R-:W-:Y:S02]  /*1950*/  HFMA2 R94, -RZ, RZ, -1.875, 0 ;  /* 0xbf800000ff5e7431 */ /* 0x000fe400000001ff */
[----:B------:R-:W-:Y:S01]  /*1960*/  IMAD.MOV.U32 R96, RZ, RZ, -0x40800000 ;  /* 0xbf800000ff607424 */ /* 0x000fe200078e00ff */
[----:B------:R-:W-:Y:S02]  /*1970*/  MOV R92, 0xbf800000 ;  /* 0xbf800000005c7802 */ /* 0x000fe40000000f00 */
[----:B------:R-:W-:Y:S01]  /*1980*/  @!P4 I2FP.F32.U32 R94, R95 ;  /* 0x0000005f005ec245 */ /* 0x000fe20000201000 */
[----:B------:R-:W-:Y:S01]  /*1990*/  IMAD.MOV.U32 R95, RZ, RZ, -0x40800000 ;  /* 0xbf800000ff5f7424 */ /* 0x000fe200078e00ff */
[----:B------:R-:W-:Y:S02]  /*19a0*/  MOV R98, 0xbf800000 ;  /* 0xbf80000000627802 */ /* 0x000fe40000000f00 */
[----:B--2---:R-:W-:Y:S01]  /*19b0*/  @!P5 I2FP.F32.U32 R95, R8 ;  /* 0x00000008005fd245 */ /* 0x004fe20000201000 */
[----:B------:R-:W-:Y:S01]  /*19c0*/  VIADD R8, R100, UR8 ;  /* 0x0000000864087c36 */ /* 0x000fe20008000000 */
[----:B---3--:R-:W-:Y:S01]  /*19d0*/  @!P4 I2FP.F32.U32 R93, R6 ;  /* 0x00000006005dc245 */ /* 0x008fe20000201000 */
[----:B------:R-:W-:-:S02]  /*19e0*/  VIADD R6, R99, UR8 ;  /* 0x0000000863067c36 */ /* 0x000fc40008000000 */
[----:B------:R-:W-:-:S03]  /*19f0*/  HFMA2 R99, -RZ, RZ, -1.875, 0 ;  /* 0xbf800000ff637431 */ /* 0x000fc600000001ff */
[----:B0-----:R-:W-:Y:S02]  /*1a00*/  SHF.R.S32.HI R5, RZ, 0x1f, R6 ;  /* 0x0000001fff057819 */ /* 0x001fe40000011406 */
[----:B----4-:R-:W-:Y:S02]  /*1a10*/  @!P5 I2FP.F32.U32 R92, R7 ;  /* 0x00000007005cd245 */ /* 0x010fe40000201000 */
[----:B-----5:R-:W-:Y:S02]  /*1a20*/  @!P6 I2FP.F32.U32 R97, R9 ;  /* 0x000000090061e245 */ /* 0x020fe40000201000 */
[----:B------:R-:W-:Y:S02]  /*1a30*/  @!P6 I2FP.F32.U32 R96, R101 ;  /* 0x000000650060e245 */ /* 0x000fe40000201000 */
[C---:B------:R-:W-:Y:S02]  /*1a40*/  ISETP.GE.AND P6, PT, R6.reuse, UR4, PT ;  /* 0x0000000406007c0c */ /* 0x040fe4000bfc6270 */
[----:B-1----:R-:W-:-:S02]  /*1a50*/  IADD3 R2, P5, PT, R6, UR10, RZ ;  /* 0x0000000a06027c10 */ /* 0x002fc4000ffbe0ff */
[----:B------:R-:W-:Y:S02]  /*1a60*/  @!P3 I2FP.F32.U32 R98, R102 ;  /* 0x000000660062b245 */ /* 0x000fe40000201000 */
[----:B------:R-:W-:Y:S02]  /*1a70*/  @!P3 I2FP.F32.U32 R99, R103 ;  /* 0x000000670063b245 */ /* 0x000fe40000201000 */
[C---:B------:R-:W-:Y:S02]  /*1a80*/  IADD3.X R3, PT, PT, R5.reuse, UR11, RZ, P5, !PT ;  /* 0x0000000b05037c10 */ /* 0x040fe4000affe4ff */
[----:B------:R-:W-:Y:S02]  /*1a90*/  IADD3 R4, P3, PT, R6, UR12, RZ ;  /* 0x0000000c06047c10 */ /* 0x000fe4000ff7e0ff */
[----:B------:R-:W-:Y:S01]  /*1aa0*/  IADD3 R7, PT, PT, R8, 0x1, RZ ;  /* 0x0000000108077810 */ /* 0x000fe20007ffe0ff */
[----:B------:R-:W2:Y:S01]  /*1ab0*/  @!P6 LDG.E.U8 R110, desc[UR6][R2.64] ;  /* 0x00000006026ee981 */ /* 0x000ea2000c1e1100 */
[----:B------:R-:W-:-:S02]  /*1ac0*/  IADD3.X R5, PT, PT, R5, UR13, RZ, P3, !PT ;  /* 0x0000000d05057c10 */ /* 0x000fc40009ffe4ff */
[----:B------:R-:W-:Y:S01]  /*1ad0*/  ISETP.GE.AND P5, PT, R7, UR4, PT ;  /* 0x0000000407007c0c */ /* 0x000fe2000bfa6270 */
[C---:B------:R-:W-:Y:S01]  /*1ae0*/  VIADD R9, R8.reuse, 0x2 ;  /* 0x0000000208097836 */ /* 0x040fe20000000000 */
[----:B------:R-:W-:Y:S01]  /*1af0*/  ISETP.GE.AND P4, PT, R8, UR4, PT ;  /* 0x0000000408007c0c */ /* 0x000fe2000bf86270 */
[----:B------:R-:W3:Y:S03]  /*1b00*/  @!P6 LDG.E.U8 R7, desc[UR6][R4.64] ;  /* 0x000000060407e981 */ /* 0x000ee6000c1e1100 */
[----:B------:R-:W-:-:S07]  /*1b10*/  ISETP.GE.AND P3, PT, R9, UR4, PT ;  /* 0x0000000409007c0c */ /* 0x000fce000bf66270 */
[----:B------:R-:W4:Y:S04]  /*1b20*/  @!P5 LDG.E.U8 R112, desc[UR6][R2.64+0x2] ;  /* 0x000002060270d981 */ /* 0x000f28000c1e1100 */
[----:B------:R-:W5:Y:S04]  /*1b30*/  @!P4 LDG.E.U8 R9, desc[UR6][R2.64+0x1] ;  /* 0x000001060209c981 */ /* 0x000f68000c1e1100 */
[----:B------:R-:W5:Y:S04]  /*1b40*/  @!P4 LDG.E.U8 R111, desc[UR6][R4.64+0x1] ;  /* 0x00000106046fc981 */ /* 0x000f68000c1e1100 */
[----:B------:R-:W5:Y:S04]  /*1b50*/  @!P3 LDG.E.U8 R115, desc[UR6][R2.64+0x3] ;  /* 0x000003060273b981 */ /* 0x000f68000c1e1100 */
[----:B------:R-:W5:Y:S04]  /*1b60*/  @!P3 LDG.E.U8 R116, desc[UR6][R4.64+0x3] ;  /* 0x000003060474b981 */ /* 0x000f68000c1e1100 */
[----:B------:R-:W5:Y:S01]  /*1b70*/  @!P5 LDG.E.U8 R114, desc[UR6][R4.64+0x2] ;  /* 0x000002060472d981 */ /* 0x000f62000c1e1100 */
[----:B------:R-:W-:Y:S01]  /*1b80*/  IADD3 R102, PT, PT, R8, 0x3, RZ ;  /* 0x0000000308667810 */ /* 0x000fe20007ffe0ff */
[----:B------:R-:W-:Y:S01]  /*1b90*/  IMAD.MOV.U32 R100, RZ, RZ, -0x40800000 ;  /* 0xbf800000ff647424 */ /* 0x000fe200078e00ff */
[----:B------:R-:W-:-:S02]  /*1ba0*/  MOV R101, 0xbf800000 ;  /* 0xbf80000000657802 */ /* 0x000fc40000000f00 */
[----:B------:R-:W-:Y:S02]  /*1bb0*/  @!P2 I2FP.F32.U32 R101, R109 ;  /* 0x0000006d0065a245 */ /* 0x000fe40000201000 */
[----:B------:R-:W-:Y:S02]  /*1bc0*/  @!P2 I2FP.F32.U32 R100, R104 ;  /* 0x000000680064a245 */ /* 0x000fe40000201000 */
[----:B------:R-:W-:Y:S01]  /*1bd0*/  ISETP.GE.AND P2, PT, R102, UR4, PT ;  /* 0x0000000466007c0c */ /* 0x000fe2000bf46270 */
[----:B------:R-:W-:Y:S02]  /*1be0*/  HFMA2 R102, -RZ, RZ, -1.875, 0 ;  /* 0xbf800000ff667431 */ /* 0x000fe400000001ff */
[----:B------:R-:W-:Y:S02]  /*1bf0*/  VIADD R104, R8, 0x4 ;  /* 0x0000000408687836 */ /* 0x000fe40000000000 */
[----:B------:R-:W-:Y:S01]  /*1c00*/  IMAD.MOV.U32 R103, RZ, RZ, -0x40800000 ;  /* 0xbf800000ff677424 */ /* 0x000fe200078e00ff */
[----:B------:R-:W-:-:S07]  /*1c10*/  @!P0 I2FP.F32.U32 R103, R105 ;  /* 0x0000006900678245 */ /* 0x000fce0000201000 */
[----:B------:R-:W5:Y:S01]  /*1c20*/  @!P2 LDG.E.U8 R130, desc[UR6][R2.64+0x4] ;  /* 0x000004060282a981 */ /* 0x000f62000c1e1100 */
[----:B------:R-:W-:Y:S02]  /*1c30*/  @!P0 I2FP.F32.U32 R102, R106 ;  /* 0x0000006a00668245 */ /* 0x000fe40000201000 */
[----:B------:R-:W-:Y:S01]  /*1c40*/  ISETP.GE.AND P0, PT, R104, UR4, PT ;  /* 0x0000000468007c0c */ /* 0x000fe2000bf06270 */
[----:B------:R-:W5:Y:S01]  /*1c50*/  @!P2 LDG.E.U8 R117, desc[UR6][R4.64+0x4] ;  /* 0x000004060475a981 */ /* 0x000f62000c1e1100 */
[----:B------:R-:W-:Y:S01]  /*1c60*/  IADD3 R106, PT, PT, R8, 0x5, RZ ;  /* 0x00000005086a7810 */ /* 0x000fe20007ffe0ff */
[----:B------:R-:W-:Y:S01]  /*1c70*/  IMAD.MOV.U32 R104, RZ, RZ, -0x40800000 ;  /* 0xbf800000ff687424 */ /* 0x000fe200078e00ff */
[----:B------:R-:W-:Y:S02]  /*1c80*/  MOV R105, 0xbf800000 ;  /* 0xbf80000000697802 */ /* 0x000fe40000000f00 */
[----:B------:R-:W-:Y:S02]  /*1c90*/  @!P1 I2FP.F32.U32 R105, R107 ;  /* 0x0000006b00699245 */ /* 0x000fe40000201000 */
[----:B------:R-:W-:-:S02]  /*1ca0*/  @!P1 I2FP.F32.U32 R104, R108 ;  /* 0x0000006c00689245 */ /* 0x000fc40000201000 */
[----:B------:R-:W-:-:S03]  /*1cb0*/  ISETP.GE.AND P1, PT, R106, UR4, PT ;  /* 0x000000046a007c0c */ /* 0x000fc6000bf26270 */
[----:B------:R-:W5:Y:S04]  /*1cc0*/  @!P0 LDG.E.U8 R118, desc[UR6][R2.64+0x5] ;  /* 0x0000050602768981 */ /* 0x000f68000c1e1100 */
[----:B------:R-:W5:Y:S06]  /*1cd0*/  @!P0 LDG.E.U8 R119, desc[UR6][R4.64+0x5] ;  /* 0x0000050604778981 */ /* 0x000f6c000c1e1100 */
[----:B------:R-:W5:Y:S04]  /*1ce0*/  @!P1 LDG.E.U8 R120, desc[UR6][R2.64+0x6] ;  /* 0x0000060602789981 */ /* 0x000f68000c1e1100 */
[----:B------:R-:W5:Y:S01]  /*1cf0*/  @!P1 LDG.E.U8 R121, desc[UR6][R4.64+0x6] ;  /* 0x0000060604799981 */ /* 0x000f62000c1e1100 */
[----:B------:R-:W-:-:S02]  /*1d00*/  IMAD.MOV.U32 R108, RZ, RZ, -0x40800000 ;  /* 0xbf800000ff6c7424 */ /* 0x000fc400078e00ff */
[----:B------:R-:W-:Y:S01]  /*1d10*/  HFMA2 R107, -RZ, RZ, -1.875, 0 ;  /* 0xbf800000ff6b7431 */ /* 0x000fe200000001ff */
[----:B------:R-:W-:Y:S01]  /*1d20*/  MOV R106, 0xbf800000 ;  /* 0xbf800000006a7802 */ /* 0x000fe20000000f00 */
[----:B------:R-:W-:Y:S02]  /*1d30*/  IMAD.MOV.U32 R109, RZ, RZ, -0x40800000 ;  /* 0xbf800000ff6d7424 */ /* 0x000fe400078e00ff */
[C---:B------:R-:W-:Y:S02]  /*1d40*/  VIADD R125, R8.reuse, UR8 ;  /* 0x00000008087d7c36 */ /* 0x040fe40008000000 */
[----:B------:R-:W-:Y:S01]  /*1d50*/  IMAD.MOV.U32 R113, RZ, RZ, -0x40800000 ;  /* 0xbf800000ff717424 */ /* 0x000fe200078e00ff */
[----:B--2---:R-:W-:Y:S01]  /*1d60*/  @!P6 I2FP.F32.U32 R108, R110 ;  /* 0x0000006e006ce245 */ /* 0x004fe20000201000 */
[----:B------:R-:W-:Y:S01]  /*1d70*/  VIADD R110, R8, 0x6 ;  /* 0x00000006086e7836 */ /* 0x000fe20000000000 */
[----:B---3--:R-:W-:-:S04]  /*1d80*/  @!P6 I2FP.F32.U32 R107, R7 ;  /* 0x00000007006be245 */ /* 0x008fc80000201000 */
[----:B------:R-:W-:Y:S01]  /*1d90*/  ISETP.GE.AND P6, PT, R110, UR4, PT ;  /* 0x000000046e007c0c */ /* 0x000fe2000bfc6270 */
[----:B------:R-:W-:Y:S01]  /*1da0*/  HFMA2 R110, -RZ, RZ, -1.875, 0 ;  /* 0xbf800000ff6e7431 */ /* 0x000fe200000001ff */
[----:B----4-:R-:W-:Y:S01]  /*1db0*/  @!P5 I2FP.F32.U32 R110, R112 ;  /* 0x00000070006ed245 */ /* 0x010fe20000201000 */
[----:B------:R-:W-:Y:S01]  /*1dc0*/  HFMA2 R112, -RZ, RZ, -1.875, 0 ;  /* 0xbf800000ff707431 */ /* 0x000fe200000001ff */
[----:B-----5:R-:W-:Y:S01]  /*1dd0*/  @!P4 I2FP.F32.U32 R106, R9 ;  /* 0x00000009006ac245 */ /* 0x020fe20000201000 */
[----:B------:R-:W-:-:S08]  /*1de0*/  VIADD R9, R6, UR8 ;  /* 0x0000000806097c36 */ /* 0x000fd00008000000 */
[----:B------:R-:W2:Y:S01]  /*1df0*/  @!P6 LDG.E.U8 R122, desc[UR6][R2.64+0x7] ;  /* 0x00000706027ae981 */ /* 0x000ea2000c1e1100 */
[----:B------:R-:W-:Y:S02]  /*1e00*/  @!P4 I2FP.F32.U32 R109, R111 ;  /* 0x0000006f006dc245 */ /* 0x000fe40000201000 */
[----:B------:R-:W-:Y:S01]  /*1e10*/  MOV R111, 0xbf800000 ;  /* 0xbf800000006f7802 */ /* 0x000fe20000000f00 */
[----:B------:R0:W3:Y:S01]  /*1e20*/  @!P6 LDG.E.U8 R4, desc[UR6][R4.64+0x7] ;  /* 0x000007060404e981 */ /* 0x0000e2000c1e1100 */
[----:B------:R-:W-:Y:S02]  /*1e30*/  @!P3 I2FP.F32.U32 R111, R115 ;  /* 0x00000073006fb245 */ /* 0x000fe40000201000 */
[----:B------:R-:W-:Y:S02]  /*1e40*/  SHF.R.S32.HI R115, RZ, 0x1f, R9 ;  /* 0x0000001fff737819 */ /* 0x000fe40000011409 */
[----:B------:R-:W-:Y:S02]  /*1e50*/  @!P3 I2FP.F32.U32 R112, R116 ;  /* 0x000000740070b245 */ /* 0x000fe40000201000 */
[----:B------:R-:W-:-:S02]  /*1e60*/  IADD3 R8, P3, PT, R9, UR12, RZ ;  /* 0x0000000c09087c10 */ /* 0x000fc4000ff7e0ff */
[----:B------:R-:W-:Y:S02]  /*1e70*/  @!P5 I2FP.F32.U32 R113, R114 ;  /* 0x000000720071d245 */ /* 0x000fe40000201000 */
[----:B------:R-:W-:Y:S02]  /*1e80*/  IADD3 R114, PT, PT, R125, 0x1, RZ ;  /* 0x000000017d727810 */ /* 0x000fe40007ffe0ff */
[C---:B------:R-:W-:Y:S02]  /*1e90*/  ISETP.GE.AND P5, PT, R9.reuse, UR4, PT ;  /* 0x0000000409007c0c */ /* 0x040fe4000bfa6270 */
[----:B------:R-:W-:Y:S02]  /*1ea0*/  IADD3 R6, P4, PT, R9, UR10, RZ ;  /* 0x0000000a09067c10 */ /* 0x000fe4000ff9e0ff */
[----:B------:R-:W-:Y:S02]  /*1eb0*/  IADD3.X R9, PT, PT, R115, UR13, RZ, P3, !PT ;  /* 0x0000000d73097c10 */ /* 0x000fe40009ffe4ff */
[----:B------:R-:W-:-:S02]  /*1ec0*/  ISETP.GE.AND P3, PT, R114, UR4, PT ;  /* 0x0000000472007c0c */ /* 0x000fc4000bf66270 */
[----:B------:R-:W-:Y:S02]  /*1ed0*/  IADD3.X R7, PT, PT, R115, UR11, RZ, P4, !PT ;  /* 0x0000000b73077c10 */ /* 0x000fe4000a7fe4ff */
[----:B------:R-:W-:-:S03]  /*1ee0*/  ISETP.GE.AND P4, PT, R125, UR4, PT ;  /* 0x000000047d007c0c */ /* 0x000fc6000bf86270 */
[----:B------:R-:W4:Y:S04]  /*1ef0*/  @!P5 LDG.E.U8 R123, desc[UR6][R6.64] ;  /* 0x00000006067bd981 */ /* 0x000f28000c1e1100 */
[----:B------:R-:W5:Y:S04]  /*1f00*/  @!P5 LDG.E.U8 R124, desc[UR6][R8.64] ;  /* 0x00000006087cd981 */ /* 0x000f68000c1e1100 */
[----:B------:R-:W5:Y:S01]  /*1f10*/  @!P3 LDG.E.U8 R129, desc[UR6][R8.64+0x2] ;  /* 0x000002060881b981 */ /* 0x000f62000c1e1100 */
[----:B0-----:R-:W-:-:S03]  /*1f20*/  VIADD R5, R125, 0x2 ;  /* 0x000000027d057836 */ /* 0x001fc60000000000 */
[----:B------:R-:W5:Y:S04]  /*1f30*/  @!P4 LDG.E.U8 R126, desc[UR6][R6.64+0x1] ;  /* 0x00000106067ec981 */ /* 0x000f68000c1e1100 */
[----:B------:R-:W5:Y:S01]  /*1f40*/  @!P4 LDG.E.U8 R127, desc[UR6][R8.64+0x1] ;  /* 0x00000106087fc981 */ /* 0x000f62000c1e1100 */
[----:B------:R-:W-:Y:S01]  /*1f50*/  IMAD.MOV.U32 R114, RZ, RZ, -0x40800000 ;  /* 0xbf800000ff727424 */ /* 0x000fe200078e00ff */
[----:B------:R-:W-:Y:S01]  /*1f60*/  MOV R115, 0xbf800000 ;  /* 0xbf80000000737802 */ /* 0x000fe20000000f00 */
[----:B------:R-:W-:Y:S01]  /*1f70*/  HFMA2 R2, -RZ, RZ, -1.875, 0 ;  /* 0xbf800000ff027431 */ /* 0x000fe200000001ff */
[----:B------:R-:W5:Y:S01]  /*1f80*/  @!P3 LDG.E.U8 R128, desc[UR6][R6.64+0x2] ;  /* 0x000002060680b981 */ /* 0x000f62000c1e1100 */
[----:B------:R-:W-:Y:S02]  /*1f90*/  @!P2 I2FP.F32.U32 R114, R130 ;  /* 0x000000820072a245 */ /* 0x000fe40000201000 */
[----:B------:R-:W-:-:S02]  /*1fa0*/  @!P2 I2FP.F32.U32 R115, R117 ;  /* 0x000000750073a245 */ /* 0x000fc40000201000 */
[----:B------:R-:W-:Y:S02]  /*1fb0*/  ISETP.GE.AND P2, PT, R5, UR4, PT ;  /* 0x0000000405007c0c */ /* 0x000fe4000bf46270 */
[C---:B------:R-:W-:Y:S01]  /*1fc0*/  IADD3 R116, PT, PT, R125.reuse, 0x3, RZ ;  /* 0x000000037d747810 */ /* 0x040fe20007ffe0ff */
[----:B------:R-:W-:Y:S01]  /*1fd0*/  IMAD.MOV.U32 R3, RZ, RZ, -0x40800000 ;  /* 0xbf800000ff037424 */ /* 0x000fe200078e00ff */
[----:B------:R-:W-:Y:S01]  /*1fe0*/  @!P0 I2FP.F32.U32 R2, R118 ;  /* 0x0000007600028245 */ /* 0x000fe20000201000 */
[----:B------:R-:W-:Y:S01]  /*1ff0*/  VIADD R5, R125, 0x4 ;  /* 0x000000047d057836 */ /* 0x000fe20000000000 */
[----:B------:R-:W-:Y:S02]  /*2000*/  @!P0 I2FP.F32.U32 R3, R119 ;  /* 0x0000007700038245 */ /* 0x000fe40000201000 */
[----:B------:R-:W-:Y:S01]  /*2010*/  ISETP.GE.AND P0, PT, R116, UR4, PT ;  /* 0x0000000474007c0c */ /* 0x000fe2000bf06270 */
[----:B------:R-:W-:Y:S01]  /*2020*/  IMAD.MOV.U32 R116, RZ, RZ, -0x40800000 ;  /* 0xbf800000ff747424 */ /* 0x000fe200078e00ff */
[----:B------:R-:W-:-:S02]  /*2030*/  MOV R117, 0xbf800000 ;  /* 0xbf80000000757802 */ /* 0x000fc40000000f00 */
[----:B------:R-:W-:Y:S01]  /*2040*/  @!P1 I2FP.F32.U32 R116, R120 ;  /* 0x0000007800749245 */ /* 0x000fe20000201000 */
[----:B------:R-:W5:Y:S01]  /*2050*/  @!P2 LDG.E.U8 R138, desc[UR6][R6.64+0x3] ;  /* 0x00000306068aa981 */ /* 0x000f62000c1e1100 */
[----:B------:R-:W-:Y:S02]  /*2060*/  @!P1 I2FP.F32.U32 R117, R121 ;  /* 0x0000007900759245 */ /* 0x000fe40000201000 */
[----:B------:R-:W-:Y:S01]  /*2070*/  ISETP.GE.AND P1, PT, R5, UR4, PT ;  /* 0x0000000405007c0c */ /* 0x000fe2000bf26270 */
[----:B------:R-:W5:Y:S04]  /*2080*/  @!P2 LDG.E.U8 R130, desc[UR6][R8.64+0x3] ;  /* 0x000003060882a981 */ /* 0x000f68000c1e1100 */
[----:B------:R-:W5:Y:S04]  /*2090*/  @!P0 LDG.E.U8 R131, desc[UR6][R6.64+0x4] ;  /* 0x0000040606838981 */ /* 0x000f68000c1e1100 */
[----:B------:R-:W5:Y:S04]  /*20a0*/  @!P0 LDG.E.U8 R132, desc[UR6][R8.64+0x4] ;  /* 0x0000040608848981 */ /* 0x000f68000c1e1100 */
[----:B------:R-:W5:Y:S04]  /*20b0*/  @!P1 LDG.E.U8 R133, desc[UR6][R6.64+0x5] ;  /* 0x0000050606859981 */ /* 0x000f68000c1e1100 */
[----:B------:R-:W5:Y:S01]  /*20c0*/  @!P1 LDG.E.U8 R134, desc[UR6][R8.64+0x5] ;  /* 0x0000050608869981 */ /* 0x000f62000c1e1100 */
[----:B------:R-:W-:Y:S01]  /*20d0*/  HFMA2 R118, -RZ, RZ, -1.875, 0 ;  /* 0xbf800000ff767431 */ /* 0x000fe200000001ff */
[----:B------:R-:W-:Y:S01]  /*20e0*/  IADD3 R5, PT, PT, R125, 0x5, RZ ;  /* 0x000000057d057810 */ /* 0x000fe20007ffe0ff */
[----:B------:R-:W-:-:S02]  /*20f0*/  IMAD.MOV.U32 R119, RZ, RZ, -0x40800000 ;  /* 0xbf800000ff777424 */ /* 0x000fc400078e00ff */
[----:B------:R-:W-:Y:S01]  /*2100*/  VIADD R125, R125, 0x6 ;  /* 0x000000067d7d7836 */ /* 0x000fe20000000000 */
[----:B------:R-:W-:Y:S01]  /*2110*/  MOV R121, 0xbf800000 ;  /* 0xbf80000000797802 */ /* 0x000fe20000000f00 */
[----:B------:R-:W-:Y:S02]  /*2120*/  IMAD.MOV.U32 R120, RZ, RZ, -0x40800000 ;  /* 0xbf800000ff787424 */ /* 0x000fe400078e00ff */
[----:B------:R-:W-:Y:S01]  /*2130*/  HFMA2 R137, -RZ, RZ, 0, 0 ;  /* 0x00000000ff897431 */ /* 0x000fe200000001ff */
[----:B--2---:R-:W-:Y:S02]  /*2140*/  @!P6 I2FP.F32.U32 R118, R122 ;  /* 0x0000007a0076e245 */ /* 0x004fe40000201000 */
[----:B---3--:R-:W-:Y:S02]  /*2150*/  @!P6 I2FP.F32.U32 R119, R4 ;  /* 0x000000040077e245 */ /* 0x008fe40000201000 */
[----:B------:R-:W-:Y:S01]  /*2160*/  ISETP.GE.AND P6, PT, R5, UR4, PT ;  /* 0x0000000405007c0c */ /* 0x000fe2000bfc6270 */
[----:B------:R-:W-:-:S12]  /*2170*/  HFMA2 R122, -RZ, RZ, -1.875, 0 ;  /* 0xbf800000ff7a7431 */ /* 0x000fd800000001ff */
[----:B------:R-:W2:Y:S01]  /*2180*/  @!P6 LDG.E.U8 R139, desc[UR6][R6.64+0x6] ;  /* 0x00000606068be981 */ /* 0x000ea2000c1e1100 */
[----:B----4-:R-:W-:Y:S02]  /*2190*/  @!P5 I2FP.F32.U32 R120, R123 ;  /* 0x0000007b0078d245 */ /* 0x010fe40000201000 */
[----:B-----5:R-:W-:Y:S02]  /*21a0*/  @!P5 I2FP.F32.U32 R121, R124 ;  /* 0x0000007c0079d245 */ /* 0x020fe40000201000 */
[----:B------:R-:W-:Y:S01]  /*21b0*/  ISETP.GE.AND P5, PT, R125, UR4, PT ;  /* 0x000000047d007c0c */ /* 0x000fe2000bfa6270 */
[----:B------:R-:W-:Y:S01]  /*21c0*/  IMAD.MOV.U32 R125, RZ, RZ, -0x40800000 ;  /* 0xbf800000ff7d7424 */ /* 0x000fe200078e00ff */
[----:B------:R-:W-:Y:S02]  /*21d0*/  @!P3 I2FP.F32.U32 R125, R129 ;  /* 0x00000081007db245 */ /* 0x000fe40000201000 */
[----:B------:R-:W3:Y:S01]  /*21e0*/  @!P6 LDG.E.U8 R129, desc[UR6][R8.64+0x6] ;  /* 0x000006060881e981 */ /* 0x000ee2000c1e1100 */
[----:B------:R-:W-:Y:S01]  /*21f0*/  IMAD.MOV.U32 R123, RZ, RZ, -0x40800000 ;  /* 0xbf800000ff7b7424 */ /* 0x000fe200078e00ff */
[----:B------:R-:W-:-:S02]  /*2200*/  @!P4 I2FP.F32.U32 R122, R126 ;  /* 0x0000007e007ac245 */ /* 0x000fc40000201000 */
[----:B------:R-:W-:Y:S02]  /*2210*/  @!P4 I2FP.F32.U32 R123, R127 ;  /* 0x0000007f007bc245 */ /* 0x000fe40000201000 */
[----:B------:R-:W-:-:S03]  /*2220*/  FSETP.GE.AND P4, PT, R0, RZ, PT ;  /* 0x000000ff0000720b */ /* 0x000fc60003f86000 */
[----:B------:R-:W4:Y:S01]  /*2230*/  @!P5 LDG.E.U8 R135, desc[UR6][R6.64+0x7] ;  /* 0x000007060687d981 */ /* 0x000f22000c1e1100 */
[----:B------:R-:W-:-:S03]  /*2240*/  MOV R124, 0xbf800000 ;  /* 0xbf800000007c7802 */ /* 0x000fc60000000f00 */
[----:B------:R0:W5:Y:S01]  /*2250*/  @!P5 LDG.E.U8 R136, desc[UR6][R8.64+0x7] ;  /* 0x000007060888d981 */ /* 0x000162000c1e1100 */
[----:B------:R-:W-:Y:S02]  /*2260*/  @!P3 I2FP.F32.U32 R124, R128 ;  /* 0x00000080007cb245 */ /* 0x000fe40000201000 */
[----:B------:R-:W-:Y:S02]  /*2270*/  FSETP.LTU.OR P4, PT, R11, RZ, !P4 ;  /* 0x000000ff0b00720b */ /* 0x000fe40006789400 */
[----:B------:R-:W-:-:S04]  /*2280*/  FSETP.GE.AND P3, PT, R12, RZ, PT ;  /* 0x000000ff0c00720b */ /* 0x000fc80003f66000 */
[----:B------:R-:W-:Y:S02]  /*2290*/  FSETP.LTU.OR P3, PT, R13, RZ, !P3 ;  /* 0x000000ff0d00720b */ /* 0x000fe40005f69400 */
[----:B------:R-:W-:Y:S01]  /*22a0*/  CS2R R4, SRZ ;  /* 0x0000000000047805 */ /* 0x000fe2000001ff00 */
[----:B------:R-:W-:Y:S02]  /*22b0*/  IMAD.MOV.U32 R126, RZ, RZ, -0x40800000 ;  /* 0xbf800000ff7e7424 */ /* 0x000fe400078e00ff */
[----:B------:R-:W-:Y:S02]  /*22c0*/  HFMA2 R128, -RZ, RZ, -1.875, 0 ;  /* 0xbf800000ff807431 */ /* 0x000fe400000001ff */
[----:B------:R-:W-:Y:S01]  /*22d0*/  IMAD.MOV.U32 R127, RZ, RZ, -0x40800000 ;  /* 0xbf800000ff7f7424 */ /* 0x000fe200078e00ff */
[-C--:B------:R-:W-:Y:S01]  /*22e0*/  @!P4 MOV R137, R11.reuse ;  /* 0x0000000b0089c202 */ /* 0x080fe20000000f00 */
[-C--:B------:R-:W-:Y:S01]  /*22f0*/  @!P4 FMUL R5, R11, R11.reuse ;  /* 0x0000000b0b05c220 */ /* 0x080fe20000400000 */
[----:B------:R-:W-:Y:S01]  /*2300*/  @!P4 FFMA R4, R0, R11, RZ ;  /* 0x0000000b0004c223 */ /* 0x000fe200000000ff */
[----:B------:R-:W-:-:S02]  /*2310*/  @!P2 I2FP.F32.U32 R126, R138 ;  /* 0x0000008a007ea245 */ /* 0x000fc40000201000 */
[----:B------:R-:W-:Y:S02]  /*2320*/  @!P2 I2FP.F32.U32 R127, R130 ;  /* 0x00000082007fa245 */ /* 0x000fe40000201000 */
[----:B------:R-:W-:Y:S01]  /*2330*/  FSETP.GE.AND P2, PT, R15, RZ, PT ;  /* 0x000000ff0f00720b */ /* 0x000fe20003f46000 */
[----:B------:R-:W-:Y:S01]  /*2340*/  @!P3 FADD R137, R137, R13 ;  /* 0x0000000d8989b221 */ /* 0x000fe20000000000 */
[-C--:B------:R-:W-:Y:S01]  /*2350*/  @!P3 FFMA R5, R13, R13.reuse, R5 ;  /* 0x0000000d0d05b223 */ /* 0x080fe20000000005 */
[----:B------:R-:W-:Y:S01]  /*2360*/  @!P3 FFMA R4, R12, R13, R4 ;  /* 0x0000000d0c04b223 */ /* 0x000fe20000000004 */
[----:B0-----:R-:W-:Y:S02]  /*2370*/  IMAD.MOV.U32 R9, RZ, RZ, -0x40800000 ;  /* 0xbf800000ff097424 */ /* 0x001fe400078e00ff */
[----:B------:R-:W-:Y:S01]  /*2380*/  HFMA2 R13, -RZ, RZ, -1.875, 0 ;  /* 0xbf800000ff0d7431 */ /* 0x000fe200000001ff */
[----:B------:R-:W-:Y:S02]  /*2390*/  @!P0 I2FP.F32.U32 R128, R131 ;  /* 0x0000008300808245 */ /* 0x000fe40000201000 */
[----:B------:R-:W-:-:S02]  /*23a0*/  FSETP.LTU.OR P2, PT, R14, RZ, !P2 ;  /* 0x000000ff0e00720b */ /* 0x000fc40005749400 */
[----:B------:R-:W-:Y:S01]  /*23b0*/  @!P0 I2FP.F32.U32 R9, R132 ;  /* 0x0000008400098245 */ /* 0x000fe20000201000 */
[----:B------:R-:W-:Y:S01]  /*23c0*/  IMAD.MOV.U32 R130, RZ, RZ, RZ ;  /* 0x000000ffff827224 */ /* 0x000fe200078e00ff */
[----:B------:R-:W-:Y:S01]  /*23d0*/  FSETP.GE.AND P0, PT, R16, RZ, PT ;  /* 0x000000ff1000720b */ /* 0x000fe20003f06000 */
[----:B------:R-:W-:Y:S01]  /*23e0*/  IMAD.MOV.U32 R8, RZ, RZ, -0x40800000 ;  /* 0xbf800000ff087424 */ /* 0x000fe200078e00ff */
[----:B------:R-:W-:Y:S02]  /*23f0*/  @!P4 MOV R130, 0x1 ;  /* 0x000000010082c802 */ /* 0x000fe40000000f00 */
[----:B------:R-:W-:Y:S02]  /*2400*/  FSETP.LTU.OR P0, PT, R17, RZ, !P0 ;  /* 0x000000ff1100720b */ /* 0x000fe40004709400 */
[----:B------:R-:W-:Y:S02]  /*2410*/  @!P1 I2FP.F32.U32 R8, R133 ;  /* 0x0000008500089245 */ /* 0x000fe40000201000 */
[----:B------:R-:W-:-:S02]  /*2420*/  @!P1 I2FP.F32.U32 R13, R134 ;  /* 0x00000086000d9245 */ /* 0x000fc40000201000 */
[----:B------:R-:W-:Y:S02]  /*2430*/  FSETP.GE.AND P1, PT, R19, RZ, PT ;  /* 0x000000ff1300720b */ /* 0x000fe40003f26000 */
[----:B------:R-:W-:Y:S01]  /*2440*/  CS2R R6, SRZ ;  /* 0x0000000000067805 */ /* 0x000fe2000001ff00 */
[----:B------:R-:W-:Y:S01]  /*2450*/  @!P3 VIADD R130, R130, 0x1 ;  /* 0x000000018282b836 */ /* 0x000fe20000000000 */
[-C--:B------:R-:W-:Y:S01]  /*2460*/  @!P4 MOV R7, R0.reuse ;  /* 0x000000000007c202 */ /* 0x080fe20000000f00 */
[----:B------:R-:W-:Y:S01]  /*2470*/  @!P4 FMUL R6, R0, R0 ;  /* 0x000000000006c220 */ /* 0x000fe20000400000 */
[----:B------:R-:W-:Y:S02]  /*2480*/  FSETP.LTU.OR P1, PT, R18, RZ, !P1 ;  /* 0x000000ff1200720b */ /* 0x000fe40004f29400 */
[----:B------:R-:W-:Y:S02]  /*2490*/  FSETP.GE.AND P4, PT, R20, RZ, PT ;  /* 0x000000ff1400720b */ /* 0x000fe40003f86000 */
[----:B------:R-:W-:Y:S01]  /*24a0*/  @!P2 IADD3 R130, PT, PT, R130, 0x1, RZ ;  /* 0x000000018282a810 */ /* 0x000fe20007ffe0ff */
[----:B------:R-:W-:Y:S01]  /*24b0*/  @!P3 FADD R7, R7, R12 ;  /* 0x0000000c0707b221 */ /* 0x000fe20000000000 */
[----:B------:R-:W-:Y:S01]  /*24c0*/  @!P3 FFMA R6, R12, R12, R6 ;  /* 0x0000000c0c06b223 */ /* 0x000fe20000000006 */
[----:B------:R-:W-:-:S02]  /*24d0*/  FSETP.LTU.OR P4, PT, R21, RZ, !P4 ;  /* 0x000000ff1500720b */ /* 0x000fc40006789400 */
[----:B------:R-:W-:Y:S01]  /*24e0*/  FSETP.GE.AND P3, PT, R23, RZ, PT ;  /* 0x000000ff1700720b */ /* 0x000fe20003f66000 */
[----:B------:R-:W-:Y:S02]  /*24f0*/  @!P0 VIADD R130, R130, 0x1 ;  /* 0x0000000182828836 */ /* 0x000fe40000000000 */
[----:B------:R-:W-:Y:S01]  /*2500*/  @!P2 FADD R137, R137, R14 ;  /* 0x0000000e8989a221 */ /* 0x000fe20000000000 */
[-C--:B------:R-:W-:Y:S01]  /*2510*/  @!P2 FFMA R5, R14, R14.reuse, R5 ;  /* 0x0000000e0e05a223 */ /* 0x080fe20000000005 */
[----:B------:R-:W-:Y:S01]  /*2520*/  @!P2 FFMA R4, R15, R14, R4 ;  /* 0x0000000e0f04a223 */ /* 0x000fe20000000004 */
[----:B------:R-:W-:Y:S01]  /*2530*/  @!P2 FADD R7, R7, R15 ;  /* 0x0000000f0707a221 */ /* 0x000fe20000000000 */
[----:B------:R-:W-:Y:S01]  /*2540*/  @!P2 FFMA R6, R15, R15, R6 ;  /* 0x0000000f0f06a223 */ /* 0x000fe20000000006 */
[----:B------:R-:W-:Y:S02]  /*2550*/  FSETP.LTU.OR P3, PT, R22, RZ, !P3 ;  /* 0x000000ff1600720b */ /* 0x000fe40005f69400 */
[----:B------:R-:W-:-:S02]  /*2560*/  FSETP.GE.AND P2, PT, R25, RZ, PT ;  /* 0x000000ff1900720b */ /* 0x000fc40003f46000 */
[----:B------:R-:W-:Y:S01]  /*2570*/  @!P1 IADD3 R130, PT, PT, R130, 0x1, RZ ;  /* 0x0000000182829810 */ /* 0x000fe20007ffe0ff */
[----:B------:R-:W-:Y:S01]  /*2580*/  @!P0 FADD R137, R137, R17 ;  /* 0x0000001189898221 */ /* 0x000fe20000000000 */
[-C--:B------:R-:W-:Y:S01]  /*2590*/  @!P0 FFMA R5, R17, R17.reuse, R5 ;  /* 0x0000001111058223 */ /* 0x080fe20000000005 */
[C---:B------:R-:W-:Y:S01]  /*25a0*/  @!P0 FFMA R4, R16.reuse, R17, R4 ;  /* 0x0000001110048223 */ /* 0x040fe20000000004 */
[----:B------:R-:W-:Y:S01]  /*25b0*/  @!P0 FADD R7, R7, R16 ;  /* 0x0000001007078221 */ /* 0x000fe20000000000 */
[----:B------:R-:W-:Y:S01]  /*25c0*/  @!P0 FFMA R6, R16, R16, R6 ;  /* 0x0000001010068223 */ /* 0x000fe20000000006 */
[----:B------:R-:W-:Y:S02]  /*25d0*/  FSETP.LTU.OR P2, PT, R24, RZ, !P2 ;  /* 0x000000ff1800720b */ /* 0x000fe40005749400 */
[----:B------:R-:W-:Y:S01]  /*25e0*/  FSETP.GE.AND P0, PT, R27, RZ, PT ;  /* 0x000000ff1b00720b */ /* 0x000fe20003f06000 */
[----:B------:R-:W-:Y:S02]  /*25f0*/  @!P4 VIADD R130, R130, 0x1 ;  /* 0x000000018282c836 */ /* 0x000fe40000000000 */
[----:B------:R-:W-:Y:S01]  /*2600*/  @!P1 FADD R137, R137, R18 ;  /* 0x0000001289899221 */ /* 0x000fe20000000000 */
[-C--:B------:R-:W-:Y:S01]  /*2610*/  @!P1 FFMA R5, R18, R18.reuse, R5 ;  /* 0x0000001212059223 */ /* 0x080fe20000000005 */
[----:B------:R-:W-:Y:S01]  /*2620*/  @!P1 FFMA R4, R19, R18, R4 ;  /* 0x0000001213049223 */ /* 0x000fe20000000004 */
[----:B------:R-:W-:Y:S01]  /*2630*/  @!P1 FADD R7, R7, R19 ;  /* 0x0000001307079221 */ /* 0x000fe20000000000 */
[----:B------:R-:W-:Y:S01]  /*2640*/  @!P1 FFMA R6, R19, R19, R6 ;  /* 0x0000001313069223 */ /* 0x000fe20000000006 */
[----:B------:R-:W-:-:S02]  /*2650*/  FSETP.LTU.OR P0, PT, R26, RZ, !P0 ;  /* 0x000000ff1a00720b */ /* 0x000fc40004709400 */
[----:B------:R-:W-:Y:S02]  /*2660*/  FSETP.GE.AND P1, PT, R29, RZ, PT ;  /* 0x000000ff1d00720b */ /* 0x000fe40003f26000 */
        /* <DEDUP_REMOVED lines=8> */
[----:B------:R-:W-:-:S02]  /*26f0*/  @!P2 VIADD R130, R130, 0x1 ;  /* 0x000000018282a836 */ /* 0x000fc40000000000 */
[----:B------:R-:W-:Y:S01]  /*2700*/  @!P3 FADD R137, R137, R22 ;  /* 0x000000168989b221 */ /* 0x000fe20000000000 */
[-C--:B------:R-:W-:Y:S01]  /*2710*/  @!P3 FFMA R5, R22, R22.reuse, R5 ;  /* 0x000000161605b223 */ /* 0x080fe20000000005 */
[----:B------:R-:W-:Y:S01]  /*2720*/  @!P3 FFMA R4, R23, R22, R4 ;  /* 0x000000161704b223 */ /* 0x000fe20000000004 */
[----:B------:R-:W-:Y:S01]  /*2730*/  @!P3 FADD R7, R7, R23 ;  /* 0x000000170707b221 */ /* 0x000fe20000000000 */
[----:B------:R-:W-:Y:S01]  /*2740*/  @!P3 FFMA R6, R23, R23, R6 ;  /* 0x000000171706b223 */ /* 0x000fe20000000006 */
[----:B------:R-:W-:Y:S02]  /*2750*/  FSETP.LTU.OR P4, PT, R31, RZ, !P4 ;  /* 0x000000ff1f00720b */ /* 0x000fe40006789400 */
[----:B------:R-:W-:Y:S02]  /*2760*/  FSETP.GE.AND P3, PT, R33, RZ, PT ;  /* 0x000000ff2100720b */ /* 0x000fe40003f66000 */
[----:B------:R-:W-:Y:S01]  /*2770*/  @!P0 IADD3 R130, PT, PT, R130, 0x1, RZ ;  /* 0x0000000182828810 */ /* 0x000fe20007ffe0ff */
[----:B------:R-:W-:Y:S01]  /*2780*/  @!P2 FADD R137, R137, R24 ;  /* 0x000000188989a221 */ /* 0x000fe20000000000 */
[-C--:B------:R-:W-:Y:S01]  /*2790*/  @!P2 FFMA R5, R24, R24.reuse, R5 ;  /* 0x000000181805a223 */ /* 0x080fe20000000005 */
[----:B------:R-:W-:Y:S01]  /*27a0*/  @!P2 FFMA R4, R25, R24, R4 ;  /* 0x000000181904a223 */ /* 0x000fe20000000004 */
        /* <DEDUP_REMOVED lines=15> */
[----:B------:R-:W-:Y:S01]  /*28a0*/  @!P1 FFMA R4, R29, R28, R4 ;  /* 0x0000001c1d049223 */ /* 0x000fe20000000004 */
[----:B------:R-:W-:Y:S01]  /*28b0*/  @!P1 FADD R7, R7, R29 ;  /* 0x0000001d07079221 */ /* 0x000fe20000000000 */
[----:B------:R-:W-:Y:S01]  /*28c0*/  @!P1 FFMA R6, R29, R29, R6 ;  /* 0x0000001d1d069223 */ /* 0x000fe20000000006 */
[----:B------:R-:W-:Y:S02]  /*28d0*/  FSETP.LTU.OR P0, PT, R38, RZ, !P0 ;  /* 0x000000ff2600720b */ /* 0x000fe40004709400 */
[----:B------:R-:W-:Y:S01]  /*28e0*/  FSETP.GE.AND P1, PT, R37, RZ, PT ;  /* 0x000000ff2500720b */ /* 0x000fe20003f26000 */
[----:B------:R-:W-:Y:S02]  /*28f0*/  @!P3 VIADD R130, R130, 0x1 ;  /* 0x000000018282b836 */ /* 0x000fe40000000000 */
[----:B------:R-:W-:Y:S01]  /*2900*/  @!P4 FADD R137, R137, R31 ;  /* 0x0000001f8989c221 */ /* 0x000fe20000000000 */
[-C--:B------:R-:W-:Y:S01]  /*2910*/  @!P4 FFMA R5, R31, R31.reuse, R5 ;  /* 0x0000001f1f05c223 */ /* 0x080fe20000000005 */
[C---:B------:R-:W-:Y:S01]  /*2920*/  @!P4 FFMA R4, R32.reuse, R31, R4 ;  /* 0x0000001f2004c223 */ /* 0x040fe20000000004 */
[----:B------:R-:W-:Y:S01]  /*2930*/  @!P4 FADD R7, R7, R32 ;  /* 0x000000200707c221 */ /* 0x000fe20000000000 */
[----:B------:R-:W-:Y:S01]  /*2940*/  @!P4 FFMA R6, R32, R32, R6 ;  /* 0x000000202006c223 */ /* 0x000fe20000000006 */
[----:B------:R-:W-:-:S02]  /*2950*/  FSETP.LTU.OR P1, PT, R36, RZ, !P1 ;  /* 0x000000ff2400720b */ /* 0x000fc40004f29400 */
[----:B------:R-:W-:Y:S02]  /*2960*/  FSETP.GE.AND P4, PT, R41, RZ, PT ;  /* 0x000000ff2900720b */ /* 0x000fe40003f86000 */
        /* <DEDUP_REMOVED lines=8> */
[----:B------:R-:W-:-:S02]  /*29f0*/  @!P0 VIADD R130, R130, 0x1 ;  /* 0x0000000182828836 */ /* 0x000fc40000000000 */
[----:B------:R-:W-:Y:S01]  /*2a00*/  @!P2 FADD R137, R137, R35 ;  /* 0x000000238989a221 */ /* 0x000fe20000000000 */
[-C--:B------:R-:W-:Y:S01]  /*2a10*/  @!P2 FFMA R5, R35, R35.reuse, R5 ;  /* 0x000000232305a223 */ /* 0x080fe20000000005 */
[C---:B------:R-:W-:Y:S01]  /*2a20*/  @!P2 FFMA R4, R34.reuse, R35, R4 ;  /* 0x000000232204a223 */ /* 0x040fe20000000004 */
        /* <DEDUP_REMOVED lines=55> */
[C---:B------:R-:W-:Y:S01]  /*2da0*/  @!P1 FFMA R4, R48.reuse, R47, R4 ;  /* 0x0000002f30049223 */ /* 0x040fe20000000004 */
        /* <DEDUP_REMOVED lines=55> */
[C---:B------:R-:W-:Y:S01]  /*3120*/  @!P3 FFMA R4, R62.reuse, R63, R4 ;  /* 0x0000003f3e04b223 */ /* 0x040fe20000000004 */
        /* <DEDUP_REMOVED lines=109> */
[CC--:B------:R-:W-:Y:S01]  /*3800*/  @!P4 FFMA R4, R90.reuse, R91.reuse, R4 ;  /* 0x0000005b5a04c223 */ /* 0x0c0fe20000000004 */
[----:B------:R-:W-:Y:S01]  /*3810*/  @!P4 FADD R7, R7, R90 ;  /* 0x0000005a0707c221 */ /* 0x000fe20000000000 */
[----:B------:R-:W-:Y:S01]  /*3820*/  @!P4 FFMA R6, R90, R90, R6 ;  /* 0x0000005a5a06c223 */ /* 0x000fe20000000006 */
[----:B------:R-:W-:Y:S01]  /*3830*/  @!P4 FADD R137, R137, R91 ;  /* 0x0000005b8989c221 */ /* 0x000fe20000000000 */
[----:B------:R-:W-:Y:S01]  /*3840*/  @!P4 FFMA R5, R91, R91, R5 ;  /* 0x0000005b5b05c223 */ /* 0x000fe20000000005 */
[----:B------:R-:W-:-:S02]  /*3850*/  FSETP.LTU.OR P1, PT, R98, RZ, !P1 ;  /* 0x000000ff6200720b */ /* 0x000fc40004f29400 */
[----:B------:R-:W-:Y:S01]  /*3860*/  FSETP.GE.AND P4, PT, R100, RZ, PT ;  /* 0x000000ff6400720b */ /* 0x000fe20003f86000 */
[-C--:B------:R-:W-:Y:S01]  /*3870*/  @!P3 FFMA R4, R93, R94.reuse, R4 ;  /* 0x0000005e5d04b223 */ /* 0x080fe20000000004 */
[----:B------:R-:W-:Y:S01]  /*3880*/  @!P3 FADD R7, R7, R93 ;  /* 0x0000005d0707b221 */ /* 0x000fe20000000000 */
[----:B------:R-:W-:Y:S01]  /*3890*/  @!P3 FFMA R6, R93, R93, R6 ;  /* 0x0000005d5d06b223 */ /* 0x000fe20000000006 */
[----:B------:R-:W-:Y:S01]  /*38a0*/  @!P2 IADD3 R130, PT, PT, R130, 0x1, RZ ;  /* 0x000000018282a810 */ /* 0x000fe20007ffe0ff */
[----:B------:R-:W-:Y:S01]  /*38b0*/  @!P3 FADD R137, R137, R94 ;  /* 0x0000005e8989b221 */ /* 0x000fe20000000000 */
[----:B------:R-:W-:Y:S01]  /*38c0*/  @!P3 FFMA R5, R94, R94, R5 ;  /* 0x0000005e5e05b223 */ /* 0x000fe20000000005 */
[----:B------:R-:W-:Y:S01]  /*38d0*/  FSETP.LTU.OR P4, PT, R101, RZ, !P4 ;  /* 0x000000ff6500720b */ /* 0x000fe20006789400 */
[----:B------:R-:W-:Y:S01]  /*38e0*/  @!P2 FFMA R4, R95, R92, R4 ;  /* 0x0000005c5f04a223 */ /* 0x000fe20000000004 */
[----:B------:R-:W-:Y:S01]  /*38f0*/  FSETP.GE.AND P3, PT, R102, RZ, PT ;  /* 0x000000ff6600720b */ /* 0x000fe20003f66000 */
[----:B------:R-:W-:Y:S01]  /*3900*/  @!P2 FADD R7, R7, R95 ;  /* 0x0000005f0707a221 */ /* 0x000fe20000000000 */
[----:B------:R-:W-:Y:S01]  /*3910*/  @!P2 FFMA R6, R95, R95, R6 ;  /* 0x0000005f5f06a223 */ /* 0x000fe20000000006 */
[----:B------:R-:W-:-:S02]  /*3920*/  @!P0 VIADD R130, R130, 0x1 ;  /* 0x0000000182828836 */ /* 0x000fc40000000000 */
[----:B------:R-:W-:Y:S01]  /*3930*/  @!P2 FADD R137, R137, R92 ;  /* 0x0000005c8989a221 */ /* 0x000fe20000000000 */
[----:B------:R-:W-:Y:S01]  /*3940*/  @!P2 FFMA R5, R92, R92, R5 ;  /* 0x0000005c5c05a223 */ /* 0x000fe20000000005 */
[----:B------:R-:W-:Y:S01]  /*3950*/  FSETP.LTU.OR P3, PT, R103, RZ, !P3 ;  /* 0x000000ff6700720b */ /* 0x000fe20005f69400 */
[-C--:B------:R-:W-:Y:S01]  /*3960*/  @!P0 FFMA R4, R96, R97.reuse, R4 ;  /* 0x0000006160048223 */ /* 0x080fe20000000004 */
[----:B------:R-:W-:Y:S01]  /*3970*/  FSETP.GE.AND P2, PT, R104, RZ, PT ;  /* 0x000000ff6800720b */ /* 0x000fe20003f46000 */
[----:B------:R-:W-:Y:S01]  /*3980*/  @!P0 FADD R7, R7, R96 ;  /* 0x0000006007078221 */ /* 0x000fe20000000000 */
[----:B------:R-:W-:Y:S01]  /*3990*/  @!P0 FFMA R6, R96, R96, R6 ;  /* 0x0000006060068223 */ /* 0x000fe20000000006 */
[----:B------:R-:W-:Y:S01]  /*39a0*/  @!P0 FADD R137, R137, R97 ;  /* 0x0000006189898221 */ /* 0x000fe20000000000 */
[----:B------:R-:W-:Y:S01]  /*39b0*/  @!P0 FFMA R5, R97, R97, R5 ;  /* 0x0000006161058223 */ /* 0x000fe20000000005 */
[----:B------:R-:W-:Y:S01]  /*39c0*/  @!P1 IADD3 R130, PT, PT, R130, 0x1, RZ ;  /* 0x0000000182829810 */ /* 0x000fe20007ffe0ff */
[-C--:B------:R-:W-:Y:S01]  /*39d0*/  @!P1 FFMA R4, R99, R98.reuse, R4 ;  /* 0x0000006263049223 */ /* 0x080fe20000000004 */
[----:B------:R-:W-:Y:S01]  /*39e0*/  FSETP.LTU.OR P2, PT, R105, RZ, !P2 ;  /* 0x000000ff6900720b */ /* 0x000fe20005749400 */
[----:B------:R-:W-:Y:S01]  /*39f0*/  @!P1 FADD R7, R7, R99 ;  /* 0x0000006307079221 */ /* 0x000fe20000000000 */
[----:B------:R-:W-:Y:S01]  /*3a00*/  FSETP.GE.AND P0, PT, R107, RZ, PT ;  /* 0x000000ff6b00720b */ /* 0x000fe20003f06000 */
[----:B------:R-:W-:Y:S01]  /*3a10*/  @!P1 FFMA R6, R99, R99, R6 ;  /* 0x0000006363069223 */ /* 0x000fe20000000006 */
[----:B------:R-:W-:Y:S01]  /*3a20*/  @!P1 FADD R137, R137, R98 ;  /* 0x0000006289899221 */ /* 0x000fe20000000000 */
[----:B------:R-:W-:Y:S01]  /*3a30*/  @!P1 FFMA R5, R98, R98, R5 ;  /* 0x0000006262059223 */ /* 0x000fe20000000005 */
[----:B------:R-:W-:Y:S01]  /*3a40*/  FSETP.LTU.OR P0, PT, R108, RZ, !P0 ;  /* 0x000000ff6c00720b */ /* 0x000fe20004709400 */
[----:B------:R-:W-:Y:S01]  /*3a50*/  @!P4 VIADD R130, R130, 0x1 ;  /* 0x000000018282c836 */ /* 0x000fe20000000000 */
[----:B------:R-:W-:Y:S01]  /*3a60*/  FSETP.GE.AND P1, PT, R109, RZ, PT ;  /* 0x000000ff6d00720b */ /* 0x000fe20003f26000 */
[CC--:B------:R-:W-:Y:S01]  /*3a70*/  @!P4 FFMA R4, R100.reuse, R101.reuse, R4 ;  /* 0x000000656404c223 */ /* 0x0c0fe20000000004 */
[----:B------:R-:W-:Y:S01]  /*3a80*/  @!P4 FADD R7, R7, R100 ;  /* 0x000000640707c221 */ /* 0x000fe20000000000 */
[----:B------:R-:W-:Y:S01]  /*3a90*/  @!P4 FFMA R6, R100, R100, R6 ;  /* 0x000000646406c223 */ /* 0x000fe20000000006 */
[----:B------:R-:W-:Y:S01]  /*3aa0*/  @!P4 FADD R137, R137, R101 ;  /* 0x000000658989c221 */ /* 0x000fe20000000000 */
[----:B------:R-:W-:Y:S01]  /*3ab0*/  @!P4 FFMA R5, R101, R101, R5 ;  /* 0x000000656505c223 */ /* 0x000fe20000000005 */
[----:B------:R-:W-:Y:S01]  /*3ac0*/  FSETP.LTU.OR P1, PT, R106, RZ, !P1 ;  /* 0x000000ff6a00720b */ /* 0x000fe20004f29400 */
[CC--:B------:R-:W-:Y:S01]  /*3ad0*/  @!P3 FFMA R4, R102.reuse, R103.reuse, R4 ;  /* 0x000000676604b223 */ /* 0x0c0fe20000000004 */
[----:B------:R-:W-:Y:S01]  /*3ae0*/  FSETP.GE.AND P4, PT, R113, RZ, PT ;  /* 0x000000ff7100720b */ /* 0x000fe20003f86000 */
        /* <DEDUP_REMOVED lines=21> */
[----:B------:R-:W-:Y:S01]  /*3c40*/  @!P1 FFMA R4, R109, R106, R4 ;  /* 0x0000006a6d049223 */ /* 0x000fe20000000004 */
[----:B------:R-:W-:Y:S01]  /*3c50*/  FSETP.GE.AND P0, PT, R3, RZ, PT ;  /* 0x000000ff0300720b */ /* 0x000fe20003f06000 */
[----:B------:R-:W-:Y:S01]  /*3c60*/  @!P1 FADD R7, R7, R109 ;  /* 0x0000006d07079221 */ /* 0x000fe20000000000 */
[----:B------:R-:W-:Y:S01]  /*3c70*/  FSETP.LTU.OR P2, PT, R114, RZ, !P2 ;  /* 0x000000ff7200720b */ /* 0x000fe20005749400 */
[----:B------:R-:W-:Y:S01]  /*3c80*/  @!P1 FFMA R6, R109, R109, R6 ;  /* 0x0000006d6d069223 */ /* 0x000fe20000000006 */
[----:B------:R-:W-:Y:S01]  /*3c90*/  FSETP.LTU.OR P0, PT, R2, RZ, !P0 ;  /* 0x000000ff0200720b */ /* 0x000fe20004709400 */
[----:B------:R-:W-:Y:S01]  /*3ca0*/  @!P4 FFMA R4, R113, R110, R4 ;  /* 0x0000006e7104c223 */ /* 0x000fe20000000004 */
[----:B------:R-:W-:Y:S01]  /*3cb0*/  @!P4 FADD R7, R7, R113 ;  /* 0x000000710707c221 */ /* 0x000fe20000000000 */
[----:B------:R-:W-:Y:S01]  /*3cc0*/  @!P4 FFMA R6, R113, R113, R6 ;  /* 0x000000717106c223 */ /* 0x000fe20000000006 */
[----:B------:R-:W-:-:S02]  /*3cd0*/  @!P1 VIADD R130, R130, 0x1 ;  /* 0x0000000182829836 */ /* 0x000fc40000000000 */
[C---:B------:R-:W-:Y:S01]  /*3ce0*/  @!P3 FFMA R4, R112.reuse, R111, R4 ;  /* 0x0000006f7004b223 */ /* 0x040fe20000000004 */
[----:B------:R-:W-:Y:S01]  /*3cf0*/  @!P3 FADD R7, R7, R112 ;  /* 0x000000700707b221 */ /* 0x000fe20000000000 */
[----:B------:R-:W-:Y:S01]  /*3d00*/  @!P3 FFMA R6, R112, R112, R6 ;  /* 0x000000707006b223 */ /* 0x000fe20000000006 */
[----:B------:R-:W-:Y:S01]  /*3d10*/  @!P1 FADD R137, R137, R106 ;  /* 0x0000006a89899221 */ /* 0x000fe20000000000 */
[----:B------:R-:W-:Y:S01]  /*3d20*/  @!P1 FFMA R5, R106, R106, R5 ;  /* 0x0000006a6a059223 */ /* 0x000fe20000000005 */
[----:B------:R-:W-:Y:S01]  /*3d30*/  @!P4 IADD3 R130, PT, PT, R130, 0x1, RZ ;  /* 0x000000018282c810 */ /* 0x000fe20007ffe0ff */
[----:B------:R-:W-:Y:S01]  /*3d40*/  @!P2 FFMA R4, R115, R114, R4 ;  /* 0x000000727304a223 */ /* 0x000fe20000000004 */
[----:B------:R-:W-:Y:S01]  /*3d50*/  @!P2 FADD R7, R7, R115 ;  /* 0x000000730707a221 */ /* 0x000fe20000000000 */
[----:B------:R-:W-:Y:S01]  /*3d60*/  @!P2 FFMA R6, R115, R115, R6 ;  /* 0x000000737306a223 */ /* 0x000fe20000000006 */
[----:B------:R-:W-:Y:S01]  /*3d70*/  FSETP.GE.AND P1, PT, R117, RZ, PT ;  /* 0x000000ff7500720b */ /* 0x000fe20003f26000 */
[----:B------:R-:W-:Y:S01]  /*3d80*/  @!P0 FFMA R4, R3, R2, R4 ;  /* 0x0000000203048223 */ /* 0x000fe20000000004 */
[----:B------:R-:W-:Y:S01]  /*3d90*/  @!P0 FADD R7, R7, R3 ;  /* 0x0000000307078221 */ /* 0x000fe20000000000 */
[----:B------:R-:W-:Y:S01]  /*3da0*/  @!P0 FFMA R6, R3, R3, R6 ;  /* 0x0000000303068223 */ /* 0x000fe20000000006 */
[----:B------:R-:W-:Y:S01]  /*3db0*/  HFMA2 R3, -RZ, RZ, -1.875, 0 ;  /* 0xbf800000ff037431 */ /* 0x000fe200000001ff */
[----:B------:R-:W-:Y:S01]  /*3dc0*/  @!P3 IADD3 R130, PT, PT, R130, 0x1, RZ ;  /* 0x000000018282b810 */ /* 0x000fe20007ffe0ff */
[----:B------:R-:W-:Y:S01]  /*3dd0*/  @!P4 FADD R137, R137, R110 ;  /* 0x0000006e8989c221 */ /* 0x000fe20000000000 */
[----:B------:R-:W-:Y:S01]  /*3de0*/  @!P4 FFMA R5, R110, R110, R5 ;  /* 0x0000006e6e05c223 */ /* 0x000fe20000000005 */
[----:B------:R-:W-:-:S02]  /*3df0*/  FSETP.LTU.OR P1, PT, R116, RZ, !P1 ;  /* 0x000000ff7400720b */ /* 0x000fc40004f29400 */
[----:B------:R-:W-:Y:S01]  /*3e00*/  FSETP.GE.AND P4, PT, R119, RZ, PT ;  /* 0x000000ff7700720b */ /* 0x000fe20003f86000 */
[----:B------:R-:W-:Y:S02]  /*3e10*/  IMAD.MOV.U32 R12, RZ, RZ, -0x40800000 ;  /* 0xbf800000ff0c7424 */ /* 0x000fe400078e00ff */
[----:B------:R-:W-:Y:S01]  /*3e20*/  @!P3 FADD R137, R137, R111 ;  /* 0x0000006f8989b221 */ /* 0x000fe20000000000 */
[----:B------:R-:W-:Y:S02]  /*3e30*/  @!P2 VIADD R130, R130, 0x1 ;  /* 0x000000018282a836 */ /* 0x000fe40000000000 */
[----:B------:R-:W-:Y:S01]  /*3e40*/  @!P3 FFMA R5, R111, R111, R5 ;  /* 0x0000006f6f05b223 */ /* 0x000fe20000000005 */
[----:B------:R-:W-:Y:S02]  /*3e50*/  FSETP.LTU.OR P4, PT, R118, RZ, !P4 ;  /* 0x000000ff7600720b */ /* 0x000fe40006789400 */
[----:B--2---:R-:W-:Y:S02]  /*3e60*/  @!P6 I2FP.F32.U32 R12, R139 ;  /* 0x0000008b000ce245 */ /* 0x004fe40000201000 */
[----:B---3--:R-:W-:-:S02]  /*3e70*/  @!P6 I2FP.F32.U32 R3, R129 ;  /* 0x000000810003e245 */ /* 0x008fc40000201000 */
[----:B------:R-:W-:Y:S01]  /*3e80*/  FSETP.GE.AND P6, PT, R121, RZ, PT ;  /* 0x000000ff7900720b */ /* 0x000fe20003fc6000 */
[----:B------:R-:W-:Y:S02]  /*3e90*/  @!P0 VIADD R130, R130, 0x1 ;  /* 0x0000000182828836 */ /* 0x000fe40000000000 */
[----:B------:R-:W-:Y:S01]  /*3ea0*/  @!P2 FADD R137, R137, R114 ;  /* 0x000000728989a221 */ /* 0x000fe20000000000 */
[----:B------:R-:W-:Y:S01]  /*3eb0*/  @!P2 FFMA R5, R114, R114, R5 ;  /* 0x000000727205a223 */ /* 0x000fe20000000005 */
[----:B------:R-:W-:Y:S02]  /*3ec0*/  FSETP.LTU.OR P2, PT, R120, RZ, !P6 ;  /* 0x000000ff7800720b */ /* 0x000fe40007749400 */
[----:B------:R-:W-:Y:S01]  /*3ed0*/  FSETP.GE.AND P3, PT, R123, RZ, PT ;  /* 0x000000ff7b00720b */ /* 0x000fe20003f66000 */
[----:B------:R-:W-:Y:S01]  /*3ee0*/  @!P0 FADD R137, R137, R2 ;  /* 0x0000000289898221 */ /* 0x000fe20000000000 */
[----:B------:R-:W-:Y:S01]  /*3ef0*/  @!P1 IADD3 R130, PT, PT, R130, 0x1, RZ ;  /* 0x0000000182829810 */ /* 0x000fe20007ffe0ff */
[----:B------:R-:W-:Y:S01]  /*3f00*/  @!P0 FFMA R5, R2, R2, R5 ;  /* 0x0000000202058223 */ /* 0x000fe20000000005 */
[----:B------:R-:W-:Y:S01]  /*3f10*/  IMAD.MOV.U32 R14, RZ, RZ, -0x40800000 ;  /* 0xbf800000ff0e7424 */ /* 0x000fe200078e00ff */
[----:B------:R-:W-:-:S02]  /*3f20*/  MOV R15, 0xbf800000 ;  /* 0xbf800000000f7802 */ /* 0x000fc40000000f00 */
[----:B----4-:R-:W-:Y:S02]  /*3f30*/  @!P5 I2FP.F32.U32 R14, R135 ;  /* 0x00000087000ed245 */ /* 0x010fe40000201000 */
[----:B-----5:R-:W-:Y:S02]  /*3f40*/  @!P5 I2FP.F32.U32 R15, R136 ;  /* 0x00000088000fd245 */ /* 0x020fe40000201000 */
        /* <DEDUP_REMOVED lines=10> */
[----:B------:R-:W-:Y:S02]  /*3ff0*/  @!P2 IADD3 R130, PT, PT, R130, 0x1, RZ ;  /* 0x000000018282a810 */ /* 0x000fe40007ffe0ff */
[----:B------:R-:W-:Y:S02]  /*4000*/  FSETP.LTU.OR P1, PT, R126, RZ, !P1 ;  /* 0x000000ff7e00720b */ /* 0x000fe40004f29400 */
[----:B------:R-:W-:Y:S01]  /*4010*/  FSETP.GE.AND P3, PT, R9, RZ, PT ;  /* 0x000000ff0900720b */ /* 0x000fe20003f66000 */
[----:B------:R-:W-:Y:S01]  /*4020*/  @!P0 VIADD R130, R130, 0x1 ;  /* 0x0000000182828836 */ /* 0x000fe20000000000 */
[----:B------:R-:W-:Y:S02]  /*4030*/  FSETP.GE.AND P6, PT, R13, RZ, PT ;  /* 0x000000ff0d00720b */ /* 0x000fe40003fc6000 */
[----:B------:R-:W-:-:S02]  /*4040*/  FSETP.LTU.OR P3, PT, R128, RZ, !P3 ;  /* 0x000000ff8000720b */ /* 0x000fc40005f69400 */
        /* <DEDUP_REMOVED lines=10> */
[----:B------:R-:W-:Y:S01]  /*40f0*/  @!P2 FADD R7, R7, R121 ;  /* 0x000000790707a221 */ /* 0x000fe20000000000 */
[-C--:B------:R-:W-:Y:S01]  /*4100*/  @!P2 FFMA R5, R120, R120.reuse, R5 ;  /* 0x000000787805a223 */ /* 0x080fe20000000005 */
[C---:B------:R-:W-:Y:S01]  /*4110*/  @!P2 FFMA R6, R121.reuse, R121, R6 ;  /* 0x000000797906a223 */ /* 0x040fe20000000006 */
[----:B------:R-:W-:Y:S01]  /*4120*/  @!P2 FFMA R4, R121, R120, R4 ;  /* 0x000000787904a223 */ /* 0x000fe20000000004 */
[----:B------:R-:W-:-:S02]  /*4130*/  FSETP.LTU.OR P4, PT, R12, RZ, !P4 ;  /* 0x000000ff0c00720b */ /* 0x000fc40006789400 */
[----:B------:R-:W-:Y:S02]  /*4140*/  FSETP.GE.AND P2, PT, R15, RZ, PT ;  /* 0x000000ff0f00720b */ /* 0x000fe40003f46000 */
[----:B------:R-:W-:Y:S02]  /*4150*/  @!P3 IADD3 R130, PT, PT, R130, 0x1, RZ ;  /* 0x000000018282b810 */ /* 0x000fe40007ffe0ff */
[----:B------:R-:W-:-:S03]  /*4160*/  FSETP.LTU.OR P2, PT, R14, RZ, !P2 ;  /* 0x000000ff0e00720b */ /* 0x000fc60005749400 */
[----:B------:R-:W-:Y:S02]  /*4170*/  @!P6 VIADD R130, R130, 0x1 ;  /* 0x000000018282e836 */ /* 0x000fe40000000000 */
[----:B------:R-:W-:-:S03]  /*4180*/  @!P0 FADD R137, R137, R122 ;  /* 0x0000007a89898221 */ /* 0x000fc60000000000 */
[----:B------:R-:W-:Y:S01]  /*4190*/  @!P4 IADD3 R130, PT, PT, R130, 0x1, RZ ;  /* 0x000000018282c810 */ /* 0x000fe20007ffe0ff */
[----:B------:R-:W-:-:S04]  /*41a0*/  @!P5 FADD R137, R137, R124 ;  /* 0x0000007c8989d221 */ /* 0x000fc80000000000 */
[----:B------:R-:W-:Y:S02]  /*41b0*/  @!P2 VIADD R130, R130, 0x1 ;  /* 0x000000018282a836 */ /* 0x000fe40000000000 */
[----:B------:R-:W-:-:S03]  /*41c0*/  @!P1 FADD R137, R137, R126 ;  /* 0x0000007e89899221 */ /* 0x000fc60000000000 */
[----:B------:R-:W-:Y:S01]  /*41d0*/  I2FP.F32.U32 R130, R130 ;  /* 0x0000008200827245 */ /* 0x000fe20000201000 */
[----:B------:R-:W-:-:S03]  /*41e0*/  @!P3 FADD R137, R137, R128 ;  /* 0x000000808989b221 */ /* 0x000fc60000000000 */
[----:B------:R-:W0:Y:S01]  /*41f0*/  MUFU.RCP R2, R130 ;  /* 0x0000008200027308 */ /* 0x000e220000001000 */
[----:B------:R-:W-:Y:S01]  /*4200*/  @!P0 FADD R7, R7, R123 ;  /* 0x0000007b07078221 */ /* 0x000fe20000000000 */
[C---:B------:R-:W-:Y:S01]  /*4210*/  @!P0 FFMA R6, R123.reuse, R123, R6 ;  /* 0x0000007b7b068223 */ /* 0x040fe20000000006 */
[----:B------:R-:W-:Y:S01]  /*4220*/  @!P0 FFMA R4, R123, R122, R4 ;  /* 0x0000007a7b048223 */ /* 0x000fe20000000004 */
[----:B------:R-:W-:Y:S01]  /*4230*/  @!P6 FADD R137, R137, R8 ;  /* 0x000000088989e221 */ /* 0x000fe20000000000 */
[----:B------:R-:W-:Y:S01]  /*4240*/  @!P5 FADD R7, R7, R125 ;  /* 0x0000007d0707d221 */ /* 0x000fe20000000000 */
[C---:B------:R-:W-:Y:S01]  /*4250*/  @!P5 FFMA R6, R125.reuse, R125, R6 ;  /* 0x0000007d7d06d223 */ /* 0x040fe20000000006 */
[----:B------:R-:W-:Y:S01]  /*4260*/  @!P5 FFMA R4, R125, R124, R4 ;  /* 0x0000007c7d04d223 */ /* 0x000fe20000000004 */
[----:B------:R-:W-:Y:S01]  /*4270*/  @!P4 FADD R137, R137, R12 ;  /* 0x0000000c8989c221 */ /* 0x000fe20000000000 */
[----:B------:R-:W-:Y:S01]  /*4280*/  @!P0 FFMA R5, R122, R122, R5 ;  /* 0x0000007a7a058223 */ /* 0x000fe20000000005 */
[----:B------:R-:W-:Y:S01]  /*4290*/  @!P1 FADD R7, R7, R127 ;  /* 0x0000007f07079221 */ /* 0x000fe20000000000 */
[C---:B------:R-:W-:Y:S01]  /*42a0*/  @!P1 FFMA R4, R127.reuse, R126, R4 ;  /* 0x0000007e7f049223 */ /* 0x040fe20000000004 */
[----:B------:R-:W-:Y:S01]  /*42b0*/  @!P1 FFMA R6, R127, R127, R6 ;  /* 0x0000007f7f069223 */ /* 0x000fe20000000006 */
[----:B------:R-:W-:Y:S01]  /*42c0*/  @!P2 FADD R137, R137, R14 ;  /* 0x0000000e8989a221 */ /* 0x000fe20000000000 */
[----:B------:R-:W-:Y:S01]  /*42d0*/  @!P5 FFMA R5, R124, R124, R5 ;  /* 0x0000007c7c05d223 */ /* 0x000fe20000000005 */
[----:B------:R-:W-:Y:S01]  /*42e0*/  @!P3 FFMA R4, R9, R128, R4 ;  /* 0x000000800904b223 */ /* 0x000fe20000000004 */
[----:B------:R-:W-:Y:S01]  /*42f0*/  @!P3 FADD R7, R7, R9 ;  /* 0x000000090707b221 */ /* 0x000fe20000000000 */
[----:B------:R-:W-:Y:S01]  /*4300*/  @!P3 FFMA R6, R9, R9, R6 ;  /* 0x000000090906b223 */ /* 0x000fe20000000006 */
[----:B------:R-:W1:Y:S01]  /*4310*/  FCHK P0, R137, R130 ;  /* 0x0000008289007302 */ /* 0x000e620000000000 */
[----:B------:R-:W-:Y:S01]  /*4320*/  @!P1 FFMA R5, R126, R126, R5 ;  /* 0x0000007e7e059223 */ /* 0x000fe20000000005 */
[----:B0-----:R-:W-:-:S03]  /*4330*/  FFMA R9, -R130, R2, 1 ;  /* 0x3f80000082097423 */ /* 0x001fc60000000102 */
[----:B------:R-:W-:Y:S01]  /*4340*/  @!P3 FFMA R5, R128, R128, R5 ;  /* 0x000000808005b223 */ /* 0x000fe20000000005 */
[----:B------:R-:W-:Y:S01]  /*4350*/  FFMA R2, R2, R9, R2 ;  /* 0x0000000902027223 */ /* 0x000fe20000000002 */
[-C--:B------:R-:W-:Y:S01]  /*4360*/  @!P6 FFMA R4, R13, R8.reuse, R4 ;  /* 0x000000080d04e223 */ /* 0x080fe20000000004 */
[----:B------:R-:W-:Y:S01]  /*4370*/  @!P6 FADD R7, R7, R13 ;  /* 0x0000000d0707e221 */ /* 0x000fe20000000000 */
[----:B------:R-:W-:Y:S01]  /*4380*/  @!P6 FFMA R6, R13, R13, R6 ;  /* 0x0000000d0d06e223 */ /* 0x000fe20000000006 */
[----:B------:R-:W-:Y:S01]  /*4390*/  @!P6 FFMA R5, R8, R8, R5 ;  /* 0x000000080805e223 */ /* 0x000fe20000000005 */
[----:B------:R-:W-:Y:S01]  /*43a0*/  FFMA R9, R2, R137, RZ ;  /* 0x0000008902097223 */ /* 0x000fe200000000ff */
[-C--:B------:R-:W-:Y:S01]  /*43b0*/  @!P4 FFMA R4, R3, R12.reuse, R4 ;  /* 0x0000000c0304c223 */ /* 0x080fe20000000004 */
[----:B------:R-:W-:Y:S01]  /*43c0*/  @!P4 FADD R7, R7, R3 ;  /* 0x000000030707c221 */ /* 0x000fe20000000000 */
[----:B------:R-:W-:Y:S01]  /*43d0*/  @!P4 FFMA R6, R3, R3, R6 ;  /* 0x000000030306c223 */ /* 0x000fe20000000006 */
[----:B------:R-:W-:Y:S01]  /*43e0*/  @!P4 FFMA R5, R12, R12, R5 ;  /* 0x0000000c0c05c223 */ /* 0x000fe20000000005 */
[----:B------:R-:W-:Y:S01]  /*43f0*/  FFMA R3, -R130, R9, R137 ;  /* 0x0000000982037223 */ /* 0x000fe20000000189 */
[----:B------:R-:W-:Y:S01]  /*4400*/  BSSY.RECONVERGENT B0, `(.L_x_0) ;  /* 0x000000c000007945 */ /* 0x000fe20003800200 */
[-C--:B------:R-:W-:Y:S01]  /*4410*/  @!P2 FFMA R4, R15, R14.reuse, R4 ;  /* 0x0000000e0f04a223 */ /* 0x080fe20000000004 */
[----:B------:R-:W-:Y:S01]  /*4420*/  @!P2 FFMA R5, R14, R14, R5 ;  /* 0x0000000e0e05a223 */ /* 0x000fe20000000005 */
[----:B------:R-:W-:Y:S01]  /*4430*/  @!P2 FADD R7, R7, R15 ;  /* 0x0000000f0707a221 */ /* 0x000fe20000000000 */
[----:B------:R-:W-:Y:S01]  /*4440*/  @!P2 FFMA R6, R15, R15, R6 ;  /* 0x0000000f0f06a223 */ /* 0x000fe20000000006 */
[----:B------:R-:W-:Y:S01]  /*4450*/  FFMA R9, R2, R3, R9 ;  /* 0x0000000302097223 */ /* 0x000fe20000000009 */
[----:B-1----:R-:W-:Y:S06]  /*4460*/  @!P0 BRA `(.L_x_1) ;  /* 0x0000000000148947 */ /* 0x002fec0003800000 */
[----:B------:R-:W-:Y:S01]  /*4470*/  MOV R2, R137 ;  /* 0x0000008900027202 */ /* 0x000fe20000000f00 */
[----:B------:R-:W-:Y:S01]  /*4480*/  IMAD.MOV.U32 R3, RZ, RZ, R130 ;  /* 0x000000ffff037224 */ /* 0x000fe200078e0082 */
[----:B------:R-:W-:-:S07]  /*4490*/  MOV R17, 0x44b0 ;  /* 0x000044b000117802 */ /* 0x000fce0000000f00 */
[----:B------:R-:W-:Y:S05]  /*44a0*/  CALL.REL.NOINC `($__internal_0_$__cuda_sm3x_div_rn_noftz_f32_slowpath) ;  /* 0x0000000400c07944 */ /* 0x000fea0003c00000 */
[----:B------:R-:W-:-:S07]  /*44b0*/  MOV R9, R13 ;  /* 0x0000000d00097202 */ /* 0x000fce0000000f00 */
.L_x_1:
[----:B------:R-:W-:Y:S05]  /*44c0*/  BSYNC.RECONVERGENT B0 ;  /* 0x0000000000007941 */ /* 0x000fea0003800200 */
.L_x_0:
[----:B------:R-:W0:Y:S01]  /*44d0*/  MUFU.RCP R3, R130 ;  /* 0x0000008200037308 */ /* 0x000e220000001000 */
[----:B------:R-:W-:Y:S07]  /*44e0*/  BSSY.RECONVERGENT B0, `(.L_x_2) ;  /* 0x000000d000007945 */ /* 0x000fee0003800200 */
[----:B------:R-:W1:Y:S01]  /*44f0*/  FCHK P0, R7, R130 ;  /* 0x0000008207007302 */ /* 0x000e620000000000 */
[----:B0-----:R-:W-:-:S04]  /*4500*/  FFMA R2, -R130, R3, 1 ;  /* 0x3f80000082027423 */ /* 0x001fc80000000103 */
[----:B------:R-:W-:-:S04]  /*4510*/  FFMA R2, R3, R2, R3 ;  /* 0x0000000203027223 */ /* 0x000fc80000000003 */
[----:B------:R-:W-:-:S04]  /*4520*/  FFMA R3, R2, R7, RZ ;  /* 0x0000000702037223 */ /* 0x000fc800000000ff */
[----:B------:R-:W-:-:S04]  /*4530*/  FFMA R8, -R130, R3, R7 ;  /* 0x0000000382087223 */ /* 0x000fc80000000107 */
[----:B------:R-:W-:Y:S01]  /*4540*/  FFMA R8, R2, R8, R3 ;  /* 0x0000000802087223 */ /* 0x000fe20000000003 */
[----:B-1----:R-:W-:Y:S06]  /*4550*/  @!P0 BRA `(.L_x_3) ;  /* 0x0000000000148947 */ /* 0x002fec0003800000 */
[----:B------:R-:W-:Y:S01]  /*4560*/  IMAD.MOV.U32 R2, RZ, RZ, R7 ;  /* 0x000000ffff027224 */ /* 0x000fe200078e0007 */
[----:B------:R-:W-:Y:S02]  /*4570*/  MOV R3, R130 ;  /* 0x0000008200037202 */ /* 0x000fe40000000f00 */
[----:B------:R-:W-:-:S07]  /*4580*/  MOV R17, 0x45a0 ;  /* 0x000045a000117802 */ /* 0x000fce0000000f00 */
[----:B------:R-:W-:Y:S05]  /*4590*/  CALL.REL.NOINC `($__internal_0_$__cuda_sm3x_div_rn_noftz_f32_slowpath) ;  /* 0x0000000400847944 */ /* 0x000fea0003c00000 */
[----:B------:R-:W-:-:S07]  /*45a0*/  IMAD.MOV.U32 R8, RZ, RZ, R13 ;  /* 0x000000ffff087224 */ /* 0x000fce00078e000d */
.L_x_3:
[----:B------:R-:W-:Y:S05]  /*45b0*/  BSYNC.RECONVERGENT B0 ;  /* 0x0000000000007941 */ /* 0x000fea0003800200 */
.L_x_2:
        /* <DEDUP_REMOVED lines=9> */
[----:B------:R-:W-:Y:S01]  /*4650*/  MOV R2, R5 ;  /* 0x0000000500027202 */ /* 0x000fe20000000f00 */
[----:B------:R-:W-:Y:S01]  /*4660*/  IMAD.MOV.U32 R3, RZ, RZ, R130 ;  /* 0x000000ffff037224 */ /* 0x000fe200078e0082 */
[----:B------:R-:W-:-:S07]  /*4670*/  MOV R17, 0x4690 ;  /* 0x0000469000117802 */ /* 0x000fce0000000f00 */
[----:B------:R-:W-:Y:S05]  /*4680*/  CALL.REL.NOINC `($__internal_0_$__cuda_sm3x_div_rn_noftz_f32_slowpath) ;  /* 0x0000000400487944 */ /* 0x000fea0003c00000 */
[----:B------:R-:W-:-:S07]  /*4690*/  MOV R3, R13 ;  /* 0x0000000d00037202 */ /* 0x000fce0000000f00 */
.L_x_5:
[----:B------:R-:W-:Y:S05]  /*46a0*/  BSYNC.RECONVERGENT B0 ;  /* 0x0000000000007941 */ /* 0x000fea0003800200 */
.L_x_4:
[----:B------:R-:W0:Y:S01]  /*46b0*/  MUFU.RCP R5, R130 ;  /* 0x0000008200057308 */ /* 0x000e220000001000 */
[----:B------:R-:W-:Y:S01]  /*46c0*/  FMUL R18, R9, R9 ;  /* 0x0000000909127220 */ /* 0x000fe20000400000 */
[----:B------:R-:W-:Y:S03]  /*46d0*/  BSSY.RECONVERGENT B0, `(.L_x_6) ;  /* 0x000000e000007945 */ /* 0x000fe60003800200 */
[----:B------:R-:W-:-:S03]  /*46e0*/  FADD R19, -R18, R3 ;  /* 0x0000000312137221 */ /* 0x000fc60000000100 */
        /* <DEDUP_REMOVED lines=12> */
.L_x_7:
[----:B------:R-:W-:Y:S05]  /*47b0*/  BSYNC.RECONVERGENT B0 ;  /* 0x0000000000007941 */ /* 0x000fea0003800200 */
.L_x_6:
        /* <DEDUP_REMOVED lines=16> */
.L_x_9:
[----:B------:R-:W-:Y:S05]  /*48c0*/  BSYNC.RECONVERGENT B0 ;  /* 0x0000000000007941 */ /* 0x000fea0003800200 */
.L_x_8:
[----:B------:R-:W-:Y:S01]  /*48d0*/  FADD R2, R18, R7 ;  /* 0x0000000712027221 */ /* 0x000fe20000000000 */
[----:B------:R-:W-:Y:S01]  /*48e0*/  FADD R4, R19, R20 ;  /* 0x0000001413047221 */ /* 0x000fe20000000000 */
[----:B------:R-:W-:Y:S02]  /*48f0*/  IMAD.MOV.U32 R6, RZ, RZ, 0x40000000 ;  /* 0x40000000ff067424 */ /* 0x000fe400078e00ff */
[----:B------:R-:W-:Y:S01]  /*4900*/  FFMA R3, R8, -R9, R3 ;  /* 0x8000000908037223 */ /* 0x000fe20000000003 */
[----:B------:R-:W-:Y:S01]  /*4910*/  FADD R2, R2, 6.5025000572204589844 ;  /* 0x40d0147b02027421 */ /* 0x000fe20000000000 */
[----:B------:R-:W-:Y:S01]  /*4920*/  FADD R5, R4, 58.52249908447265625 ;  /* 0x426a170a04057421 */ /* 0x000fe20000000000 */
[----:B------:R-:W-:Y:S01]  /*4930*/  BSSY.RECONVERGENT B0, `(.L_x_10) ;  /* 0x0000012000007945 */ /* 0x000fe20003800200 */
[----:B------:R-:W-:Y:S02]  /*4940*/  FFMA R3, R3, R6, 58.52249908447265625 ;  /* 0x426a170a03037423 */ /* 0x000fe40000000006 */
[----:B------:R-:W-:Y:S01]  /*4950*/  FMUL R7, R2, R5 ;  /* 0x0000000502077220 */ /* 0x000fe20000400000 */
[----:B------:R-:W-:-:S03]  /*4960*/  FADD R5, R9, R9 ;  /* 0x0000000909057221 */ /* 0x000fc60000000000 */
[----:B------:R-:W0:Y:S01]  /*4970*/  MUFU.RCP R4, R7 ;  /* 0x0000000700047308 */ /* 0x000e220000001000 */
[----:B------:R-:W-:-:S04]  /*4980*/  FFMA R2, R5, R8, 6.5025000572204589844 ;  /* 0x40d0147b05027423 */ /* 0x000fc80000000008 */
[----:B------:R-:W-:-:S04]  /*4990*/  FMUL R2, R2, R3 ;  /* 0x0000000302027220 */ /* 0x000fc80000400000 */
[----:B------:R-:W1:Y:S01]  /*49a0*/  FCHK P0, R2, R7 ;  /* 0x0000000702007302 */ /* 0x000e620000000000 */
[----:B0-----:R-:W-:-:S04]  /*49b0*/  FFMA R5, -R7, R4, 1 ;  /* 0x3f80000007057423 */ /* 0x001fc80000000104 */
[----:B------:R-:W-:-:S04]  /*49c0*/  FFMA R5, R4, R5, R4 ;  /* 0x0000000504057223 */ /* 0x000fc80000000004 */
[----:B------:R-:W-:-:S04]  /*49d0*/  FFMA R4, R2, R5, RZ ;  /* 0x0000000502047223 */ /* 0x000fc800000000ff */
[----:B------:R-:W-:-:S04]  /*49e0*/  FFMA R3, -R7, R4, R2 ;  /* 0x0000000407037223 */ /* 0x000fc80000000102 */
[----:B------:R-:W-:Y:S01]  /*49f0*/  FFMA R4, R5, R3, R4 ;  /* 0x0000000305047223 */ /* 0x000fe20000000004 */
[----:B-1----:R-:W-:Y:S06]  /*4a00*/  @!P0 BRA `(.L_x_11) ;  /* 0x0000000000108947 */ /* 0x002fec0003800000 */
[----:B------:R-:W-:Y:S02]  /*4a10*/  MOV R3, R7 ;  /* 0x0000000700037202 */ /* 0x000fe40000000f00 */
[----:B------:R-:W-:-:S07]  /*4a20*/  MOV R17, 0x4a40 ;  /* 0x00004a4000117802 */ /* 0x000fce0000000f00 */
[----:B------:R-:W-:Y:S05]  /*4a30*/  CALL.REL.NOINC `($__internal_0_$__cuda_sm3x_div_rn_noftz_f32_slowpath) ;  /* 0x00000000005c7944 */ /* 0x000fea0003c00000 */
[----:B------:R-:W-:-:S07]  /*4a40*/  IMAD.MOV.U32 R4, RZ, RZ, R13 ;  /* 0x000000ffff047224 */ /* 0x000fce00078e000d */
.L_x_11:
[----:B------:R-:W-:Y:S05]  /*4a50*/  BSYNC.RECONVERGENT B0 ;  /* 0x0000000000007941 */ /* 0x000fea0003800200 */
.L_x_10:
[----:B------:R-:W-:Y:S02]  /*4a60*/  HFMA2 R6, -RZ, RZ, 0.9375, -7.688999176025390625e-06 ;  /* 0x3b808081ff067431 */ /* 0x000fe400000001ff */
[----:B------:R-:W-:Y:S01]  /*4a70*/  FADD R2, -R0, R11 ;  /* 0x0000000b00027221 */ /* 0x000fe20000000100 */
[----:B------:R-:W-:Y:S01]  /*4a80*/  IMAD.MOV.U32 R3, RZ, RZ, 0x437f0000 ;  /* 0x437f0000ff037424 */ /* 0x000fe200078e00ff */
[----:B------:R-:W-:Y:S02]  /*4a90*/  BSSY.RECONVERGENT B0, `(.L_x_12) ;  /* 0x000000c000007945 */ /* 0x000fe40003800200 */
[----:B------:R-:W0:Y:S01]  /*4aa0*/  FCHK P0, R2, 255 ;  /* 0x437f000002007902 */ /* 0x000e220000000000 */
[----:B------:R-:W-:-:S04]  /*4ab0*/  FFMA R3, R6, -R3, 1 ;  /* 0x3f80000006037423 */ /* 0x000fc80000000803 */
[----:B------:R-:W-:-:S04]  /*4ac0*/  FFMA R3, R3, R6, 0.0039215688593685626984 ;  /* 0x3b80808103037423 */ /* 0x000fc80000000006 */
[----:B------:R-:W-:-:S04]  /*4ad0*/  FFMA R0, R2, R3, RZ ;  /* 0x0000000302007223 */ /* 0x000fc800000000ff */
[----:B------:R-:W-:-:S04]  /*4ae0*/  FFMA R5, R0, -255, R2 ;  /* 0xc37f000000057823 */ /* 0x000fc80000000002 */
[----:B------:R-:W-:Y:S01]  /*4af0*/  FFMA R5, R3, R5, R0 ;  /* 0x0000000503057223 */ /* 0x000fe20000000000 */
[----:B0-----:R-:W-:Y:S06]  /*4b00*/  @!P0 BRA `(.L_x_13) ;  /* 0x0000000000108947 */ /* 0x001fec0003800000 */
[----:B------:R-:W-:Y:S02]  /*4b10*/  MOV R3, 0x437f0000 ;  /* 0x437f000000037802 */ /* 0x000fe40000000f00 */
[----:B------:R-:W-:-:S07]  /*4b20*/  MOV R17, 0x4b40 ;  /* 0x00004b4000117802 */ /* 0x000fce0000000f00 */
[----:B------:R-:W-:Y:S05]  /*4b30*/  CALL.REL.NOINC `($__internal_0_$__cuda_sm3x_div_rn_noftz_f32_slowpath) ;  /* 0x00000000001c7944 */ /* 0x000fea0003c00000 */
[----:B------:R-:W-:-:S07]  /*4b40*/  IMAD.MOV.U32 R5, RZ, RZ, R13 ;  /* 0x000000ffff057224 */ /* 0x000fce00078e000d */
.L_x_13:
[----:B------:R-:W-:Y:S05]  /*4b50*/  BSYNC.RECONVERGENT B0 ;  /* 0x0000000000007941 */ /* 0x000fea0003800200 */
.L_x_12:
[----:B------:R-:W0:Y:S01]  /*4b60*/  LDC.64 R2, c[0x0][0x380] ;  /* 0x0000e000ff027b82 */ /* 0x000e220000000a00 */
[----:B------:R-:W-:Y:S01]  /*4b70*/  FMUL R5, |R5|, R4 ;  /* 0x0000000405057220 */ /* 0x000fe20000400200 */
[----:B0-----:R-:W-:-:S05]  /*4b80*/  IMAD.WIDE R10, R10, 0x4, R2 ;  /* 0x000000040a0a7825 */ /* 0x001fca00078e0202 */
[----:B------:R-:W-:Y:S01]  /*4b90*/  STG.E desc[UR6][R10.64], R5 ;  /* 0x000000050a007986 */ /* 0x000fe2000c101906 */
[----:B------:R-:W-:Y:S05]  /*4ba0*/  EXIT ;  /* 0x000000000000794d */ /* 0x000fea0003800000 */
        .weak           $__internal_0_$__cuda_sm3x_div_rn_noftz_f32_slowpath
        .type           $__internal_0_$__cuda_sm3x_div_rn_noftz_f32_slowpath,@function
        .size           $__internal_0_$__cuda_sm3x_div_rn_noftz_f32_slowpath,(.L_x_165 - $__internal_0_$__cuda_sm3x_div_rn_noftz_f32_slowpath)
$__internal_0_$__cuda_sm3x_div_rn_noftz_f32_slowpath:
[----:B------:R-:W-:Y:S01]  /*4bb0*/  SHF.R.U32.HI R13, RZ, 0x17, R3 ;  /* 0x00000017ff0d7819 */ /* 0x000fe20000011603 */
[----:B------:R-:W-:Y:S01]  /*4bc0*/  BSSY.RECONVERGENT B1, `(.L_x_14) ;  /* 0x0000062000017945 */ /* 0x000fe20003800200 */
[----:B------:R-:W-:Y:S02]  /*4bd0*/  SHF.R.U32.HI R12, RZ, 0x17, R2 ;  /* 0x00000017ff0c7819 */ /* 0x000fe40000011602 */
[----:B------:R-:W-:Y:S02]  /*4be0*/  LOP3.LUT R22, R13, 0xff, RZ, 0xc0, !PT ;  /* 0x000000ff0d167812 */ /* 0x000fe400078ec0ff */
[----:B------:R-:W-:Y:S02]  /*4bf0*/  LOP3.LUT R16, R12, 0xff, RZ, 0xc0, !PT ;  /* 0x000000ff0c107812 */ /* 0x000fe400078ec0ff */
[----:B------:R-:W-:-:S03]  /*4c00*/  IADD3 R14, PT, PT, R22, -0x1, RZ ;  /* 0xffffffff160e7810 */ /* 0x000fc60007ffe0ff */
[----:B------:R-:W-:Y:S01]  /*4c10*/  VIADD R13, R16, 0xffffffff ;  /* 0xffffffff100d7836 */ /* 0x000fe20000000000 */
[----:B------:R-:W-:-:S04]  /*4c20*/  ISETP.GT.U32.AND P0, PT, R14, 0xfd, PT ;  /* 0x000000fd0e00780c */ /* 0x000fc80003f04070 */
[----:B------:R-:W-:-:S13]  /*4c30*/  ISETP.GT.U32.OR P0, PT, R13, 0xfd, P0 ;  /* 0x000000fd0d00780c */ /* 0x000fda0000704470 */
[----:B------:R-:W-:Y:S01]  /*4c40*/  @!P0 MOV R12, RZ ;  /* 0x000000ff000c8202 */ /* 0x000fe20000000f00 */
[----:B------:R-:W-:Y:S06]  /*4c50*/  @!P0 BRA `(.L_x_15) ;  /* 0x00000000005c8947 */ /* 0x000fec0003800000 */
[----:B------:R-:W-:Y:S02]  /*4c60*/  FSETP.GTU.FTZ.AND P0, PT, |R2|, +INF , PT ;  /* 0x7f8000000200780b */ /* 0x000fe40003f1c200 */
[----:B------:R-:W-:-:S04]  /*4c70*/  FSETP.GTU.FTZ.AND P1, PT, |R3|, +INF , PT ;  /* 0x7f8000000300780b */ /* 0x000fc80003f3c200 */
[----:B------:R-:W-:-:S13]  /*4c80*/  PLOP3.LUT P0, PT, P0, P1, PT, 0xf8, 0x8f ;  /* 0x00000000008f781c */ /* 0x000fda0000703f70 */
[----:B------:R-:W-:Y:S05]  /*4c90*/  @P0 BRA `(.L_x_16) ;  /* 0x00000004004c0947 */ /* 0x000fea0003800000 */
[----:B------:R-:W-:-:S13]  /*4ca0*/  LOP3.LUT P0, RZ, R3, 0x7fffffff, R2, 0xc8, !PT ;  /* 0x7fffffff03ff7812 */ /* 0x000fda000780c802 */
[----:B------:R-:W-:Y:S05]  /*4cb0*/  @!P0 BRA `(.L_x_17) ;  /* 0x00000004003c8947 */ /* 0x000fea0003800000 */
[C---:B------:R-:W-:Y:S02]  /*4cc0*/  FSETP.NEU.FTZ.AND P0, PT, |R2|.reuse, +INF , PT ;  /* 0x7f8000000200780b */ /* 0x040fe40003f1d200 */
[----:B------:R-:W-:Y:S02]  /*4cd0*/  FSETP.NEU.FTZ.AND P2, PT, |R3|, +INF , PT ;  /* 0x7f8000000300780b */ /* 0x000fe40003f5d200 */
[----:B------:R-:W-:-:S11]  /*4ce0*/  FSETP.NEU.FTZ.AND P1, PT, |R2|, +INF , PT ;  /* 0x7f8000000200780b */ /* 0x000fd60003f3d200 */
[----:B------:R-:W-:Y:S05]  /*4cf0*/  @!P2 BRA !P0, `(.L_x_17) ;  /* 0x00000004002ca947 */ /* 0x000fea0004000000 */
[----:B------:R-:W-:-:S04]  /*4d00*/  LOP3.LUT P0, RZ, R2, 0x7fffffff, RZ, 0xc0, !PT ;  /* 0x7fffffff02ff7812 */ /* 0x000fc8000780c0ff */
[----:B------:R-:W-:-:S13]  /*4d10*/  PLOP3.LUT P0, PT, P2, P0, PT, 0x2f, 0xf2 ;  /* 0x0000000000f2781c */ /* 0x000fda0001700577 */
[----:B------:R-:W-:Y:S05]  /*4d20*/  @P0 BRA `(.L_x_18) ;  /* 0x0000000400180947 */ /* 0x000fea0003800000 */
[----:B------:R-:W-:-:S04]  /*4d30*/  LOP3.LUT P0, RZ, R3, 0x7fffffff, RZ, 0xc0, !PT ;  /* 0x7fffffff03ff7812 */ /* 0x000fc8000780c0ff */
[----:B------:R-:W-:-:S13]  /*4d40*/  PLOP3.LUT P0, PT, P1, P0, PT, 0x2f, 0xf2 ;  /* 0x0000000000f2781c */ /* 0x000fda0000f00577 */
[----:B------:R-:W-:Y:S05]  /*4d50*/  @P0 BRA `(.L_x_19) ;  /* 0x0000000400000947 */ /* 0x000fea0003800000 */
[----:B------:R-:W-:Y:S02]  /*4d60*/  ISETP.GE.AND P0, PT, R13, RZ, PT ;  /* 0x000000ff0d00720c */ /* 0x000fe40003f06270 */
[----:B------:R-:W-:-:S11]  /*4d70*/  ISETP.GE.AND P1, PT, R14, RZ, PT ;  /* 0x000000ff0e00720c */ /* 0x000fd60003f26270 */
[----:B------:R-:W-:Y:S01]  /*4d80*/  @P0 IMAD.MOV.U32 R12, RZ, RZ, RZ ;  /* 0x000000ffff0c0224 */ /* 0x000fe200078e00ff */
[----:B------:R-:W-:Y:S01]  /*4d90*/  @!P0 MOV R12, 0xffffffc0 ;  /* 0xffffffc0000c8802 */ /* 0x000fe20000000f00 */
[----:B------:R-:W-:Y:S01]  /*4da0*/  @!P0 FFMA R2, R2, 1.84467440737095516160e+19, RZ ;  /* 0x5f80000002028823 */ /* 0x000fe200000000ff */
[----:B------:R-:W-:-:S03]  /*4db0*/  @!P1 FFMA R3, R3, 1.84467440737095516160e+19, RZ ;  /* 0x5f80000003039823 */ /* 0x000fc600000000ff */
[----:B------:R-:W-:-:S07]  /*4dc0*/  @!P1 VIADD R12, R12, 0x40 ;  /* 0x000000400c0c9836 */ /* 0x000fce0000000000 */
.L_x_15:
[----:B------:R-:W-:Y:S01]  /*4dd0*/  LEA R14, R22, 0xc0800000, 0x17 ;  /* 0xc0800000160e7811 */ /* 0x000fe200078eb8ff */
[----:B------:R-:W-:Y:S03]  /*4de0*/  BSSY.RECONVERGENT B2, `(.L_x_20) ;  /* 0x0000036000027945 */ /* 0x000fe60003800200 */
[----:B------:R-:W-:Y:S01]  /*4df0*/  IADD3 R14, PT, PT, -R14, R3, RZ ;  /* 0x000000030e0e7210 */ /* 0x000fe20007ffe1ff */
[----:B------:R-:W-:-:S03]  /*4e00*/  VIADD R3, R16, 0xffffff81 ;  /* 0xffffff8110037836 */ /* 0x000fc60000000000 */
[----:B------:R-:W0:Y:S01]  /*4e10*/  MUFU.RCP R13, R14 ;  /* 0x0000000e000d7308 */ /* 0x000e220000001000 */
[----:B------:R-:W-:Y:S01]  /*4e20*/  FADD.FTZ R15, -R14, -RZ ;  /* 0x800000ff0e0f7221 */ /* 0x000fe20000010100 */
[C---:B------:R-:W-:Y:S01]  /*4e30*/  IMAD R2, R3.reuse, -0x800000, R2 ;  /* 0xff80000003027824 */ /* 0x040fe200078e0202 */
[----:B------:R-:W-:-:S04]  /*4e40*/  IADD3 R3, PT, PT, R3, 0x7f, -R22 ;  /* 0x0000007f03037810 */ /* 0x000fc80007ffe816 */
[----:B------:R-:W-:Y:S01]  /*4e50*/  IADD3 R3, PT, PT, R3, R12, RZ ;  /* 0x0000000c03037210 */ /* 0x000fe20007ffe0ff */
[----:B0-----:R-:W-:-:S04]  /*4e60*/  FFMA R16, R13, R15, 1 ;  /* 0x3f8000000d107423 */ /* 0x001fc8000000000f */
[----:B------:R-:W-:-:S04]  /*4e70*/  FFMA R24, R13, R16, R13 ;  /* 0x000000100d187223 */ /* 0x000fc8000000000d */
[----:B------:R-:W-:-:S04]  /*4e80*/  FFMA R13, R2, R24, RZ ;  /* 0x00000018020d7223 */ /* 0x000fc800000000ff */
[----:B------:R-:W-:-:S04]  /*4e90*/  FFMA R16, R15, R13, R2 ;  /* 0x0000000d0f107223 */ /* 0x000fc80000000002 */
[----:B------:R-:W-:-:S04]  /*4ea0*/  FFMA R21, R24, R16, R13 ;  /* 0x0000001018157223 */ /* 0x000fc8000000000d */
[----:B------:R-:W-:-:S04]  /*4eb0*/  FFMA R16, R15, R21, R2 ;  /* 0x000000150f107223 */ /* 0x000fc80000000002 */
[----:B------:R-:W-:-:S05]  /*4ec0*/  FFMA R13, R24, R16, R21 ;  /* 0x00000010180d7223 */ /* 0x000fca0000000015 */
[----:B------:R-:W-:-:S04]  /*4ed0*/  SHF.R.U32.HI R2, RZ, 0x17, R13 ;  /* 0x00000017ff027819 */ /* 0x000fc8000001160d */
[----:B------:R-:W-:-:S05]  /*4ee0*/  LOP3.LUT R2, R2, 0xff, RZ, 0xc0, !PT ;  /* 0x000000ff02027812 */ /* 0x000fca00078ec0ff */
[----:B------:R-:W-:-:S05]  /*4ef0*/  IMAD.IADD R14, R2, 0x1, R3 ;  /* 0x00000001020e7824 */ /* 0x000fca00078e0203 */
[----:B------:R-:W-:-:S04]  /*4f00*/  IADD3 R2, PT, PT, R14, -0x1, RZ ;  /* 0xffffffff0e027810 */ /* 0x000fc80007ffe0ff */
[----:B------:R-:W-:-:S13]  /*4f10*/  ISETP.GE.U32.AND P0, PT, R2, 0xfe, PT ;  /* 0x000000fe0200780c */ /* 0x000fda0003f06070 */
[----:B------:R-:W-:Y:S05]  /*4f20*/  @!P0 BRA `(.L_x_21) ;  /* 0x0000000000808947 */ /* 0x000fea0003800000 */
[----:B------:R-:W-:-:S13]  /*4f30*/  ISETP.GT.AND P0, PT, R14, 0xfe, PT ;  /* 0x000000fe0e00780c */ /* 0x000fda0003f04270 */
[----:B------:R-:W-:Y:S05]  /*4f40*/  @P0 BRA `(.L_x_22) ;  /* 0x00000000006c0947 */ /* 0x000fea0003800000 */
[----:B------:R-:W-:-:S13]  /*4f50*/  ISETP.GE.AND P0, PT, R14, 0x1, PT ;  /* 0x000000010e00780c */ /* 0x000fda0003f06270 */
[----:B------:R-:W-:Y:S05]  /*4f60*/  @P0 BRA `(.L_x_23) ;  /* 0x0000000000740947 */ /* 0x000fea0003800000 */
[----:B------:R-:W-:Y:S02]  /*4f70*/  ISETP.GE.AND P0, PT, R14, -0x18, PT ;  /* 0xffffffe80e00780c */ /* 0x000fe40003f06270 */
[----:B------:R-:W-:-:S11]  /*4f80*/  LOP3.LUT R13, R13, 0x80000000, RZ, 0xc0, !PT ;  /* 0x800000000d0d7812 */ /* 0x000fd600078ec0ff */
[----:B------:R-:W-:Y:S05]  /*4f90*/  @!P0 BRA `(.L_x_23) ;  /* 0x0000000000688947 */ /* 0x000fea0003800000 */
[-CC-:B------:R-:W-:Y:S01]  /*4fa0*/  FFMA.RZ R2, R24, R16.reuse, R21.reuse ;  /* 0x0000001018027223 */ /* 0x180fe2000000c015 */
[----:B------:R-:W-:Y:S02]  /*4fb0*/  VIADD R15, R14, 0x20 ;  /* 0x000000200e0f7836 */ /* 0x000fe40000000000 */
[-CC-:B------:R-:W-:Y:S01]  /*4fc0*/  FFMA.RM R3, R24, R16.reuse, R21.reuse ;  /* 0x0000001018037223 */ /* 0x180fe20000004015 */
[----:B------:R-:W-:Y:S02]  /*4fd0*/  ISETP.NE.AND P2, PT, R14, RZ, PT ;  /* 0x000000ff0e00720c */ /* 0x000fe40003f45270 */
[----:B------:R-:W-:Y:S01]  /*4fe0*/  LOP3.LUT R12, R2, 0x7fffff, RZ, 0xc0, !PT ;  /* 0x007fffff020c7812 */ /* 0x000fe200078ec0ff */
[----:B------:R-:W-:Y:S01]  /*4ff0*/  FFMA.RP R2, R24, R16, R21 ;  /* 0x0000001018027223 */ /* 0x000fe20000008015 */
[----:B------:R-:W-:Y:S02]  /*5000*/  ISETP.NE.AND P1, PT, R14, RZ, PT ;  /* 0x000000ff0e00720c */ /* 0x000fe40003f25270 */
[----:B------:R-:W-:-:S02]  /*5010*/  LOP3.LUT R12, R12, 0x800000, RZ, 0xfc, !PT ;  /* 0x008000000c0c7812 */ /* 0x000fc400078efcff */
[----:B------:R-:W-:Y:S02]  /*5020*/  IADD3 R14, PT, PT, -R14, RZ, RZ ;  /* 0x000000ff0e0e7210 */ /* 0x000fe40007ffe1ff */
[----:B------:R-:W-:Y:S02]  /*5030*/  SHF.L.U32 R15, R12, R15, RZ ;  /* 0x0000000f0c0f7219 */ /* 0x000fe400000006ff */
[----:B------:R-:W-:Y:S02]  /*5040*/  FSETP.NEU.FTZ.AND P0, PT, R2, R3, PT ;  /* 0x000000030200720b */ /* 0x000fe40003f1d000 */
[----:B------:R-:W-:Y:S02]  /*5050*/  SEL R3, R14, RZ, P2 ;  /* 0x000000ff0e037207 */ /* 0x000fe40001000000 */
[----:B------:R-:W-:Y:S02]  /*5060*/  ISETP.NE.AND P1, PT, R15, RZ, P1 ;  /* 0x000000ff0f00720c */ /* 0x000fe40000f25270 */
[----:B------:R-:W-:-:S02]  /*5070*/  SHF.R.U32.HI R3, RZ, R3, R12 ;  /* 0x00000003ff037219 */ /* 0x000fc4000001160c */
[----:B------:R-:W-:Y:S02]  /*5080*/  PLOP3.LUT P0, PT, P0, P1, PT, 0xf8, 0x8f ;  /* 0x00000000008f781c */ /* 0x000fe40000703f70 */
[----:B------:R-:W-:Y:S02]  /*5090*/  SHF.R.U32.HI R15, RZ, 0x1, R3 ;  /* 0x00000001ff0f7819 */ /* 0x000fe40000011603 */
[----:B------:R-:W-:-:S04]  /*50a0*/  SEL R2, RZ, 0x1, !P0 ;  /* 0x00000001ff027807 */ /* 0x000fc80004000000 */
[----:B------:R-:W-:-:S04]  /*50b0*/  LOP3.LUT R2, R2, 0x1, R15, 0xf8, !PT ;  /* 0x0000000102027812 */ /* 0x000fc800078ef80f */
[----:B------:R-:W-:-:S05]  /*50c0*/  LOP3.LUT R2, R2, R3, RZ, 0xc0, !PT ;  /* 0x0000000302027212 */ /* 0x000fca00078ec0ff */
[----:B------:R-:W-:-:S05]  /*50d0*/  IMAD.IADD R2, R15, 0x1, R2 ;  /* 0x000000010f027824 */ /* 0x000fca00078e0202 */
[----:B------:R-:W-:Y:S01]  /*50e0*/  LOP3.LUT R13, R2, R13, RZ, 0xfc, !PT ;  /* 0x0000000d020d7212 */ /* 0x000fe200078efcff */
[----:B------:R-:W-:Y:S06]  /*50f0*/  BRA `(.L_x_23) ;  /* 0x0000000000107947 */ /* 0x000fec0003800000 */
.L_x_22:
[----:B------:R-:W-:-:S04]  /*5100*/  LOP3.LUT R13, R13, 0x80000000, RZ, 0xc0, !PT ;  /* 0x800000000d0d7812 */ /* 0x000fc800078ec0ff */
[----:B------:R-:W-:Y:S01]  /*5110*/  LOP3.LUT R13, R13, 0x7f800000, RZ, 0xfc, !PT ;  /* 0x7f8000000d0d7812 */ /* 0x000fe200078efcff */
[----:B------:R-:W-:Y:S06]  /*5120*/  BRA `(.L_x_23) ;  /* 0x0000000000047947 */ /* 0x000fec0003800000 */
.L_x_21:
[----:B------:R-:W-:-:S07]  /*5130*/  LEA R13, R3, R13, 0x17 ;  /* 0x0000000d030d7211 */ /* 0x000fce00078eb8ff */
.L_x_23:
[----:B------:R-:W-:Y:S05]  /*5140*/  BSYNC.RECONVERGENT B2 ;  /* 0x0000000000027941 */ /* 0x000fea0003800200 */
.L_x_20:
[----:B------:R-:W-:Y:S05]  /*5150*/  BRA `(.L_x_24) ;  /* 0x0000000000207947 */ /* 0x000fea0003800000 */
.L_x_19:
[----:B------:R-:W-:-:S04]  /*5160*/  LOP3.LUT R2, R3, 0x80000000, R2, 0x48, !PT ;  /* 0x8000000003027812 */ /* 0x000fc800078e4802 */
[----:B------:R-:W-:Y:S01]  /*5170*/  LOP3.LUT R13, R2, 0x7f800000, RZ, 0xfc, !PT ;  /* 0x7f800000020d7812 */ /* 0x000fe200078efcff */
[----:B------:R-:W-:Y:S06]  /*5180*/  BRA `(.L_x_24) ;  /* 0x0000000000147947 */ /* 0x000fec0003800000 */
.L_x_18:
[----:B------:R-:W-:Y:S01]  /*5190*/  LOP3.LUT R13, R3, 0x80000000, R2, 0x48, !PT ;  /* 0x80000000030d7812 */ /* 0x000fe200078e4802 */
[----:B------:R-:W-:Y:S06]  /*51a0*/  BRA `(.L_x_24) ;  /* 0x00000000000c7947 */ /* 0x000fec0003800000 */
.L_x_17:
[----:B------:R-:W0:Y:S01]  /*51b0*/  MUFU.RSQ R13, -QNAN ;  /* 0xffc00000000d7908 */ /* 0x000e220000001400 */
[----:B------:R-:W-:Y:S05]  /*51c0*/  BRA `(.L_x_24) ;  /* 0x0000000000047947 */ /* 0x000fea0003800000 */
.L_x_16:
[----:B------:R-:W-:-:S07]  /*51d0*/  FADD.FTZ R13, R2, R3 ;  /* 0x00000003020d7221 */ /* 0x000fce0000010000 */
.L_x_24:
[----:B------:R-:W-:Y:S05]  /*51e0*/  BSYNC.RECONVERGENT B1 ;  /* 0x0000000000017941 */ /* 0x000fea0003800200 */
.L_x_14:
[----:B------:R-:W-:Y:S02]  /*51f0*/  HFMA2 R3, -RZ, RZ, 0, 0 ;  /* 0x00000000ff037431 */ /* 0x000fe400000001ff */
[----:B------:R-:W-:-:S04]  /*5200*/  IMAD.MOV.U32 R2, RZ, RZ, R17 ;  /* 0x000000ffff027224 */ /* 0x000fc800078e0011 */
[----:B0-----:R-:W-:Y:S05]  /*5210*/  RET.REL.NODEC R2 `(_Z20Artifact_Grey_KernelPfPhS0_ii) ;  /* 0xffffffac02787950 */ /* 0x001fea0003c3ffff */
.L_x_25:
[----:B------:R-:W-:-:S00]  /*5220*/  BRA `(.L_x_25) ;  /* 0xfffffffc00fc7947 */ /* 0x000fc0000383ffff */
[----:B------:R-:W-:-:S00]  /*5230*/  NOP ;  /* 0x0000000000007918 */ /* 0x000fc00000000000 */
        /* <DEDUP_REMOVED lines=12> */
.L_x_165:


//--------------------- .text._Z39GAUSSianBlur_Threshold_Map_Naive_KernelPfS_iiiff --------------------------
	.section	.text._Z39GAUSSianBlur_Threshold_Map_Naive_KernelPfS_iiiff,"ax",@progbits
	.align	128
        .global         _Z39GAUSSianBlur_Threshold_Map_Naive_KernelPfS_iiiff
        .type           _Z39GAUSSianBlur_Threshold_Map_Naive_KernelPfS_iiiff,@function
        .size           _Z39GAUSSianBlur_Threshold_Map_Naive_KernelPfS_iiiff,(.L_x_167 - _Z39GAUSSianBlur_Threshold_Map_Naive_KernelPfS_iiiff)
        .other          _Z39GAUSSianBlur_Threshold_Map_Naive_KernelPfS_iiiff,@"STO_CUDA_ENTRY STV_DEFAULT"
_Z39GAUSSianBlur_Threshold_Map_Naive_KernelPfS_iiiff:
.text._Z39GAUSSianBlur_Threshold_Map_Naive_KernelPfS_iiiff:
[----:B------:R-:W0:Y:S01]  /*0000*/  LDC R1, c[0x0][0x37c] ;  /* 0x0000df00ff017b82 */ /* 0x000e220000000800 */
[----:B------:R-:W1:Y:S07]  /*0010*/  S2R R3, SR_TID.Y ;  /* 0x0000000000037919 */ /* 0x000e6e0000002200 */
[----:B------:R-:W1:Y:S01]  /*0020*/  S2UR UR4, SR_CTAID.Y ;  /* 0x00000000000479c3 */ /* 0x000e620000002600 */
[----:B------:R-:W2:Y:S01]  /*0030*/  LDCU.64 UR6, c[0x0][0x390] ;  /* 0x00007200ff0677ac */ /* 0x000ea20008000a00 */
[----:B0-----:R-:W-:Y:S01]  /*0040*/  VIADD R1, R1, 0xffffff38 ;  /* 0xffffff3801017836 */ /* 0x001fe20000000000 */
[----:B------:R-:W0:Y:S04]  /*0050*/  S2R R5, SR_TID.X ;  /* 0x0000000000057919 */ /* 0x000e280000002100 */
[----:B------:R3:W-:Y:S01]  /*0060*/  STL.64 [R1], RZ ;  /* 0x000000ff01007387 */ /* 0x0007e20000100a00 */
[----:B------:R-:W1:Y:S03]  /*0070*/  LDC R4, c[0x0][0x364] ;  /* 0x0000d900ff047b82 */ /* 0x000e660000000800 */
[----:B------:R3:W-:Y:S04]  /*0080*/  STL.64 [R1+0x8], RZ ;  /* 0x000008ff01007387 */ /* 0x0007e80000100a00 */
[----:B------:R3:W-:Y:S01]  /*0090*/  STL.64 [R1+0x10], RZ ;  /* 0x000010ff01007387 */ /* 0x0007e20000100a00 */
[----:B------:R-:W0:Y:S03]  /*00a0*/  S2UR UR5, SR_CTAID.X ;  /* 0x00000000000579c3 */ /* 0x000e260000002500 */
[----:B------:R3:W-:Y:S04]  /*00b0*/  STL.64 [R1+0x18], RZ ;  /* 0x000018ff01007387 */ /* 0x0007e80000100a00 */
[----:B------:R3:W-:Y:S01]  /*00c0*/  STL.64 [R1+0x20], RZ ;  /* 0x000020ff01007387 */ /* 0x0007e20000100a00 */
[----:B------:R-:W0:Y:S03]  /*00d0*/  LDC R0, c[0x0][0x360] ;  /* 0x0000d800ff007b82 */ /* 0x000e260000000800 */
[----:B------:R3:W-:Y:S04]  /*00e0*/  STL.64 [R1+0x28], RZ ;  /* 0x000028ff01007387 */ /* 0x0007e80000100a00 */
[----:B------:R3:W-:Y:S01]  /*00f0*/  STL.64 [R1+0x30], RZ ;  /* 0x000030ff01007387 */ /* 0x0007e20000100a00 */
[----:B-1----:R-:W-:-:S03]  /*0100*/  IMAD R4, R4, UR4, R3 ;  /* 0x0000000404047c24 */ /* 0x002fc6000f8e0203 */
[----:B------:R3:W-:Y:S02]  /*0110*/  STL.64 [R1+0x38], RZ ;  /* 0x000038ff01007387 */ /* 0x0007e40000100a00 */
[----:B--2---:R-:W-:Y:S02]  /*0120*/  ISETP.GE.AND P0, PT, R4, UR7, PT ;  /* 0x0000000704007c0c */ /* 0x004fe4000bf06270 */
[----:B------:R3:W-:Y:S04]  /*0130*/  STL.64 [R1+0x40], RZ ;  /* 0x000040ff01007387 */ /* 0x0007e80000100a00 */
[----:B------:R3:W-:Y:S04]  /*0140*/  STL.64 [R1+0x48], RZ ;  /* 0x000048ff01007387 */ /* 0x0007e80000100a00 */
[----:B------:R3:W-:Y:S01]  /*0150*/  STL.64 [R1+0x50], RZ ;  /* 0x000050ff01007387 */ /* 0x0007e20000100a00 */
[----:B0-----:R-:W-:-:S03]  /*0160*/  IMAD R3, R0, UR5, R5 ;  /* 0x0000000500037c24 */ /* 0x001fc6000f8e0205 */
[----:B------:R3:W-:Y:S02]  /*0170*/  STL.64 [R1+0x58], RZ ;  /* 0x000058ff01007387 */ /* 0x0007e40000100a00 */
[----:B------:R-:W-:Y:S02]  /*0180*/  ISETP.GE.OR P0, PT, R3, UR6, P0 ;  /* 0x0000000603007c0c */ /* 0x000fe40008706670 */
[----:B------:R3:W-:Y:S04]  /*0190*/  STL.64 [R1+0x60], RZ ;  /* 0x000060ff01007387 */ /* 0x0007e80000100a00 */
        /* <DEDUP_REMOVED lines=11> */
[----:B------:R3:W-:Y:S01]  /*0250*/  STL [R1+0xc0], RZ ;  /* 0x0000c0ff01007387 */ /* 0x0007e20000100800 */
[----:B------:R-:W-:Y:S05]  /*0260*/  @P0 EXIT ;  /* 0x000000000000094d */ /* 0x000fea0003800000 */
[----:B------:R-:W0:Y:S01]  /*0270*/  LDCU UR4, c[0x0][0x398] ;  /* 0x00007300ff0477ac */ /* 0x000e220008000800 */
[----:B------:R-:W-:Y:S01]  /*0280*/  IMAD.MOV.U32 R2, RZ, RZ, RZ ;  /* 0x000000ffff027224 */ /* 0x000fe200078e00ff */
[----:B0-----:R-:W-:Y:S02]  /*0290*/  UISETP.GE.AND UP0, UPT, UR4, URZ, UPT ;  /* 0x000000ff0400728c */ /* 0x001fe4000bf06270 */
[----:B------:R-:W-:-:S04]  /*02a0*/  USHF.L.U32 UR7, UR4, 0x1, URZ ;  /* 0x0000000104077899 */ /* 0x000fc800080006ff */
[----:B------:R-:W-:-:S03]  /*02b0*/  UIADD3 UR8, UPT, UPT, UR7, 0x1, URZ ;  /* 0x0000000107087890 */ /* 0x000fc6000fffe0ff */
[----:B------:R-:W-:Y:S09]  /*02c0*/  BRA.U !UP0, `(.L_x_26) ;  /* 0x00000015082c7547 */ /* 0x000ff2000b800000 */
[----:B------:R-:W0:Y:S01]  /*02d0*/  LDC R5, c[0x0][0x39c] ;  /* 0x0000e700ff057b82 */ /* 0x000e220000000800 */
[----:B------:R-:W-:Y:S01]  /*02e0*/  UISETP.LT.AND UP0, UPT, URZ, UR7, UPT ;  /* 0x00000007ff00728c */ /* 0x000fe2000bf01270 */
[----:B------:R-:W-:Y:S01]  /*02f0*/  IMAD.MOV.U32 R2, RZ, RZ, RZ ;  /* 0x000000ffff027224 */ /* 0x000fe200078e00ff */
[----:B------:R-:W-:Y:S02]  /*0300*/  ULEA.HI UR5, UR7, UR8, URZ, 0x1 ;  /* 0x0000000807057291 */ /* 0x000fe4000f8f08ff */
[----:B------:R-:W-:Y:S02]  /*0310*/  USEL UR9, URZ, UR7, !UP0 ;  /* 0x00000007ff097287 */ /* 0x000fe4000c000000 */
[----:B------:R-:W-:Y:S01]  /*0320*/  USHF.R.S32.HI UR5, URZ, 0x1, UR5 ;  /* 0x00000001ff057899 */ /* 0x000fe20008011405 */
[----:B------:R-:W-:Y:S01]  /*0330*/  UMOV UR4, URZ ;  /* 0x000000ff00047c82 */ /* 0x000fe20008000000 */
[----:B0-----:R-:W-:-:S04]  /*0340*/  FMUL R0, R5, 6.2831854820251464844 ;  /* 0x40c90fdb05007820 */ /* 0x001fc80000400000 */
[----:B------:R-:W-:Y:S01]  /*0350*/  FMUL R14, R0, R5 ;  /* 0x00000005000e7220 */ /* 0x000fe20000400000 */
[----:B------:R-:W-:-:S04]  /*0360*/  FADD R0, R5, R5 ;  /* 0x0000000505007221 */ /* 0x000fc80000000000 */
[----:B------:R-:W-:Y:S01]  /*0370*/  FMUL R0, R0, R5 ;  /* 0x0000000500007220 */ /* 0x000fe20000400000 */
[----:B------:R-:W0:Y:S06]  /*0380*/  F2F.F64.F32 R14, R14 ;  /* 0x0000000e000e7310 */ /* 0x000e2c0000201800 */
.L_x_38:
[----:B------:R-:W-:Y:S01]  /*0390*/  UISETP.GE.AND UP0, UPT, UR7, 0x1, UPT ;  /* 0x000000010700788c */ /* 0x000fe2000bf06270 */
[----:B-1----:R-:W-:Y:S01]  /*03a0*/  HFMA2 R26, -RZ, RZ, 0, 0 ;  /* 0x00000000ff1a7431 */ /* 0x002fe200000001ff */
[----:B------:R-:W-:Y:S02]  /*03b0*/  UIADD3 UR6, UPT, UPT, -UR4, UR5, URZ ;  /* 0x0000000504067290 */ /* 0x000fe4000fffe1ff */
[----:B------:R-:W-:Y:S02]  /*03c0*/  UIMAD UR12, UR8, UR4, URZ ;  /* 0x00000004080c72a4 */ /* 0x000fe4000f8e02ff */
[----:B------:R-:W-:-:S03]  /*03d0*/  UIMAD UR6, UR6, UR6, URZ ;  /* 0x00000006060672a4 */ /* 0x000fc6000f8e02ff */
[----:B------:R-:W-:Y:S09]  /*03e0*/  BRA.U !UP0, `(.L_x_27) ;  /* 0x0000000d08407547 */ /* 0x000ff2000b800000 */
[----:B------:R-:W-:-:S07]  /*03f0*/  IMAD.MOV.U32 R26, RZ, RZ, RZ ;  /* 0x000000ffff1a7224 */ /* 0x000fce00078e00ff */
.L_x_34:
[----:B-1----:R-:W1:Y:S01]  /*0400*/  MUFU.RCP R7, R0 ;  /* 0x0000000000077308 */ /* 0x002e620000001000 */
[C---:B------:R-:W-:Y:S01]  /*0410*/  IADD3 R6, PT, PT, -R26.reuse, UR5, RZ ;  /* 0x000000051a067c10 */ /* 0x040fe2000fffe1ff */
[----:B------:R-:W-:-:S04]  /*0420*/  VIADD R5, R26, -UR5 ;  /* 0x800000051a057c36 */ /* 0x000fc80008000000 */
[----:B------:R-:W-:-:S05]  /*0430*/  IMAD R5, R5, R6, UR6 ;  /* 0x0000000605057e24 */ /* 0x000fca000f8e0206 */
[----:B------:R-:W-:-:S04]  /*0440*/  I2FP.F32.S32 R5, R5 ;  /* 0x0000000500057245 */ /* 0x000fc80000201400 */
[----:B------:R-:W2:Y:S01]  /*0450*/  FCHK P0, R5, R0 ;  /* 0x0000000005007302 */ /* 0x000ea20000000000 */
[----:B-1----:R-:W-:-:S04]  /*0460*/  FFMA R6, -R0, R7, 1 ;  /* 0x3f80000000067423 */ /* 0x002fc80000000107 */
[----:B------:R-:W-:-:S04]  /*0470*/  FFMA R6, R7, R6, R7 ;  /* 0x0000000607067223 */ /* 0x000fc80000000007 */
[----:B------:R-:W-:-:S04]  /*0480*/  FFMA R7, R5, R6, RZ ;  /* 0x0000000605077223 */ /* 0x000fc800000000ff */
[----:B------:R-:W-:-:S04]  /*0490*/  FFMA R20, -R0, R7, R5 ;  /* 0x0000000700147223 */ /* 0x000fc80000000105 */
[----:B------:R-:W-:Y:S01]  /*04a0*/  FFMA R20, R6, R20, R7 ;  /* 0x0000001406147223 */ /* 0x000fe20000000007 */
[----:B--2---:R-:W-:Y:S06]  /*04b0*/  @!P0 BRA `(.L_x_28) ;  /* 0x00000000000c8947 */ /* 0x004fec0003800000 */
[----:B------:R-:W-:-:S07]  /*04c0*/  MOV R8, 0x4e0 ;  /* 0x000004e000087802 */ /* 0x000fce0000000f00 */
[----:B0--3--:R-:W-:Y:S05]  /*04d0*/  CALL.REL.NOINC `($__internal_2_$__cuda_sm3x_div_rn_noftz_f32_slowpath) ;  /* 0x0000002800e07944 */ /* 0x009fea0003c00000 */
[----:B------:R-:W-:-:S07]  /*04e0*/  IMAD.MOV.U32 R20, RZ, RZ, R5 ;  /* 0x000000ffff147224 */ /* 0x000fce00078e0005 */
.L_x_28:
[----:B------:R-:W1:Y:S01]  /*04f0*/  F2F.F64.F32 R8, R20 ;  /* 0x0000001400087310 */ /* 0x000e620000201800 */
[----:B------:R-:W-:Y:S01]  /*0500*/  MOV R6, 0x652b82fe ;  /* 0x652b82fe00067802 */ /* 0x000fe20000000f00 */
[----:B------:R-:W-:Y:S01]  /*0510*/  IMAD.MOV.U32 R7, RZ, RZ, 0x3ff71547 ;  /* 0x3ff71547ff077424 */ /* 0x000fe200078e00ff */
[----:B------:R-:W-:Y:S01]  /*0520*/  UMOV UR10, 0xfefa39ef ;  /* 0xfefa39ef000a7882 */ /* 0x000fe20000000000 */
[----:B------:R-:W-:-:S04]  /*0530*/  UMOV UR11, 0x3fe62e42 ;  /* 0x3fe62e42000b7882 */ /* 0x000fc80000000000 */
[----:B-1----:R-:W-:Y:S01]  /*0540*/  DFMA R6, R8, R6, 6.75539944105574400000e+15 ;  /* 0x433800000806742b */ /* 0x002fe20000000006 */
[----:B------:R-:W-:-:S07]  /*0550*/  FSETP.GEU.AND P0, PT, |R9|, 4.1917929649353027344, PT ;  /* 0x4086232b0900780b */ /* 0x000fce0003f0e200 */
[----:B------:R-:W-:-:S08]  /*0560*/  DADD R10, R6, -6.75539944105574400000e+15 ;  /* 0xc3380000060a7429 */ /* 0x000fd00000000000 */
[----:B------:R-:W-:Y:S01]  /*0570*/  DFMA R12, R10, -UR10, R8 ;  /* 0x8000000a0a0c7c2b */ /* 0x000fe20008000008 */
[----:B------:R-:W-:Y:S01]  /*0580*/  UMOV UR10, 0x3b39803f ;  /* 0x3b39803f000a7882 */ /* 0x000fe20000000000 */
[----:B------:R-:W-:-:S06]  /*0590*/  UMOV UR11, 0x3c7abc9e ;  /* 0x3c7abc9e000b7882 */ /* 0x000fcc0000000000 */
[----:B------:R-:W-:Y:S01]  /*05a0*/  DFMA R10, R10, -UR10, R12 ;  /* 0x8000000a0a0a7c2b */ /* 0x000fe2000800000c */
[----:B------:R-:W-:Y:S01]  /*05b0*/  UMOV UR10, 0x69ce2bdf ;  /* 0x69ce2bdf000a7882 */ /* 0x000fe20000000000 */
[----:B------:R-:W-:Y:S01]  /*05c0*/  IMAD.MOV.U32 R12, RZ, RZ, -0x35dec16 ;  /* 0xfca213eaff0c7424 */ /* 0x000fe200078e00ff */
[----:B------:R-:W-:Y:S01]  /*05d0*/  UMOV UR11, 0x3e5ade15 ;  /* 0x3e5ade15000b7882 */ /* 0x000fe20000000000 */
[----:B------:R-:W-:-:S06]  /*05e0*/  IMAD.MOV.U32 R13, RZ, RZ, 0x3e928af3 ;  /* 0x3e928af3ff0d7424 */ /* 0x000fcc00078e00ff */
[----:B------:R-:W-:Y:S01]  /*05f0*/  DFMA R12, R10, UR10, R12 ;  /* 0x0000000a0a0c7c2b */ /* 0x000fe2000800000c */
[----:B------:R-:W-:Y:S01]  /*0600*/  UMOV UR10, 0x62401315 ;  /* 0x62401315000a7882 */ /* 0x000fe20000000000 */
[----:B------:R-:W-:-:S06]  /*0610*/  UMOV UR11, 0x3ec71dee ;  /* 0x3ec71dee000b7882 */ /* 0x000fcc0000000000 */
[----:B------:R-:W-:Y:S01]  /*0620*/  DFMA R12, R10, R12, UR10 ;  /* 0x0000000a0a0c7e2b */ /* 0x000fe2000800000c */
        /* <DEDUP_REMOVED lines=13> */
[----:B0-----:R-:W0:Y:S01]  /*0700*/  MUFU.RCP64H R13, R15 ;  /* 0x0000000f000d7308 */ /* 0x001e220000001800 */
[----:B------:R-:W-:Y:S01]  /*0710*/  UMOV UR11, 0x3fa55555 ;  /* 0x3fa55555000b7882 */ /* 0x000fe20000000000 */
[----:B------:R-:W-:-:S04]  /*0720*/  MOV R12, 0x1 ;  /* 0x00000001000c7802 */ /* 0x000fc80000000f00 */
[----:B------:R-:W-:Y:S01]  /*0730*/  DFMA R16, R10, R16, UR10 ;  /* 0x0000000a0a107e2b */ /* 0x000fe20008000010 */
[----:B------:R-:W-:Y:S01]  /*0740*/  UMOV UR10, 0x55555511 ;  /* 0x55555511000a7882 */ /* 0x000fe20000000000 */
[----:B------:R-:W-:-:S06]  /*0750*/  UMOV UR11, 0x3fc55555 ;  /* 0x3fc55555000b7882 */ /* 0x000fcc0000000000 */
[----:B------:R-:W-:Y:S01]  /*0760*/  DFMA R18, R10, R16, UR10 ;  /* 0x0000000a0a127e2b */ /* 0x000fe20008000010 */
[----:B------:R-:W-:Y:S01]  /*0770*/  UMOV UR10, 0xb ;  /* 0x0000000b000a7882 */ /* 0x000fe20000000000 */
[----:B------:R-:W-:Y:S01]  /*0780*/  UMOV UR11, 0x3fe00000 ;  /* 0x3fe00000000b7882 */ /* 0x000fe20000000000 */
[----:B0-----:R-:W-:-:S05]  /*0790*/  DFMA R16, -R14, R12, 1 ;  /* 0x3ff000000e10742b */ /* 0x001fca000000010c */
[----:B------:R-:W-:-:S03]  /*07a0*/  DFMA R18, R10, R18, UR10 ;  /* 0x0000000a0a127e2b */ /* 0x000fc60008000012 */
[----:B------:R-:W-:-:S05]  /*07b0*/  DFMA R16, R16, R16, R16 ;  /* 0x000000101010722b */ /* 0x000fca0000000010 */
[----:B------:R-:W-:-:S03]  /*07c0*/  DFMA R18, R10, R18, 1 ;  /* 0x3ff000000a12742b */ /* 0x000fc60000000012 */
[----:B------:R-:W-:-:S05]  /*07d0*/  DFMA R16, R12, R16, R12 ;  /* 0x000000100c10722b */ /* 0x000fca000000000c */
[----:B------:R-:W-:-:S03]  /*07e0*/  DFMA R18, R10, R18, 1 ;  /* 0x3ff000000a12742b */ /* 0x000fc60000000012 */
[----:B------:R-:W-:-:S08]  /*07f0*/  DFMA R10, -R14, R16, 1 ;  /* 0x3ff000000e0a742b */ /* 0x000fd00000000110 */
[----:B------:R-:W-:Y:S01]  /*0800*/  DFMA R10, R16, R10, R16 ;  /* 0x0000000a100a722b */ /* 0x000fe20000000010 */
[----:B------:R-:W-:Y:S02]  /*0810*/  IMAD R17, R6, 0x100000, R19 ;  /* 0x0010000006117824 */ /* 0x000fe400078e0213 */
[----:B------:R-:W-:Y:S01]  /*0820*/  IMAD.MOV.U32 R16, RZ, RZ, R18 ;  /* 0x000000ffff107224 */ /* 0x000fe200078e0012 */
[----:B------:R-:W-:Y:S07]  /*0830*/  @!P0 BRA `(.L_x_29) ;  /* 0x0000000000348947 */ /* 0x000fee0003800000 */
[----:B------:R-:W-:Y:S01]  /*0840*/  FSETP.GEU.AND P1, PT, |R9|, 4.2275390625, PT ;  /* 0x408748000900780b */ /* 0x000fe20003f2e200 */
[----:B------:R-:W-:Y:S01]  /*0850*/  DADD R12, R8, +INF ;  /* 0x7ff00000080c7429 */ /* 0x000fe20000000000 */
[----:B------:R-:W-:-:S09]  /*0860*/  FSETP.GEU.AND P0, PT, R20, RZ, PT ;  /* 0x000000ff1400720b */ /* 0x000fd20003f0e000 */
[----:B------:R-:W-:Y:S02]  /*0870*/  FSEL R16, R12, RZ, P0 ;  /* 0x000000ff0c107208 */ /* 0x000fe40000000000 */
[----:B------:R-:W-:Y:S01]  /*0880*/  FSEL R17, R13, RZ, P0 ;  /* 0x000000ff0d117208 */ /* 0x000fe20000000000 */
[----:B------:R-:W-:Y:S06]  /*0890*/  @P1 BRA `(.L_x_29) ;  /* 0x00000000001c1947 */ /* 0x000fec0003800000 */
[----:B------:R-:W-:Y:S01]  /*08a0*/  LEA.HI R5, R6, R6, RZ, 0x1 ;  /* 0x0000000606057211 */ /* 0x000fe200078f08ff */
[----:B------:R-:W-:-:S03]  /*08b0*/  IMAD.MOV.U32 R16, RZ, RZ, RZ ;  /* 0x000000ffff107224 */ /* 0x000fc600078e00ff */
[----:B------:R-:W-:-:S04]  /*08c0*/  SHF.R.S32.HI R5, RZ, 0x1, R5 ;  /* 0x00000001ff057819 */ /* 0x000fc80000011405 */
[----:B------:R-:W-:Y:S01]  /*08d0*/  LEA R19, R5, R19, 0x14 ;  /* 0x0000001305137211 */ /* 0x000fe200078ea0ff */
[----:B------:R-:W-:-:S05]  /*08e0*/  IMAD.IADD R6, R6, 0x1, -R5 ;  /* 0x0000000106067824 */ /* 0x000fca00078e0a05 */
[----:B------:R-:W-:-:S06]  /*08f0*/  LEA R17, R6, 0x3ff00000, 0x14 ;  /* 0x3ff0000006117811 */ /* 0x000fcc00078ea0ff */
[----:B------:R-:W-:-:S11]  /*0900*/  DMUL R16, R18, R16 ;  /* 0x0000001012107228 */ /* 0x000fd60000000000 */
.L_x_29:
[----:B------:R-:W-:Y:S01]  /*0910*/  IMAD.MOV.U32 R8, RZ, RZ, R16 ;  /* 0x000000ffff087224 */ /* 0x000fe200078e0010 */
[----:B------:R-:W-:Y:S01]  /*0920*/  FSETP.GEU.AND P1, PT, |R17|, 6.5827683646048100446e-37, PT ;  /* 0x036000001100780b */ /* 0x000fe20003f2e200 */
[----:B------:R-:W-:-:S06]  /*0930*/  IMAD.MOV.U32 R9, RZ, RZ, R17 ;  /* 0x000000ffff097224 */ /* 0x000fcc00078e0011 */
[----:B------:R-:W-:-:S08]  /*0940*/  DMUL R6, R10, R8 ;  /* 0x000000080a067228 */ /* 0x000fd00000000000 */
[----:B------:R-:W-:-:S08]  /*0950*/  DFMA R8, -R14, R6, R8 ;  /* 0x000000060e08722b */ /* 0x000fd00000000108 */
[----:B------:R-:W-:-:S10]  /*0960*/  DFMA R6, R10, R8, R6 ;  /* 0x000000080a06722b */ /* 0x000fd40000000006 */
[----:B------:R-:W-:-:S05]  /*0970*/  FFMA R5, RZ, R15, R7 ;  /* 0x0000000fff057223 */ /* 0x000fca0000000007 */
[----:B------:R-:W-:-:S13]  /*0980*/  FSETP.GT.AND P0, PT, |R5|, 1.469367938527859385e-39, PT ;  /* 0x001000000500780b */ /* 0x000fda0003f04200 */
[----:B------:R-:W-:Y:S05]  /*0990*/  @P0 BRA P1, `(.L_x_30) ;  /* 0x0000000000180947 */ /* 0x000fea0000800000 */
[----:B------:R-:W-:Y:S01]  /*09a0*/  MOV R10, R14 ;  /* 0x0000000e000a7202 */ /* 0x000fe20000000f00 */
[----:B------:R-:W-:Y:S01]  /*09b0*/  IMAD.MOV.U32 R11, RZ, RZ, R15 ;  /* 0x000000ffff0b7224 */ /* 0x000fe200078e000f */
[----:B------:R-:W-:-:S07]  /*09c0*/  MOV R6, 0x9e0 ;  /* 0x000009e000067802 */ /* 0x000fce0000000f00 */
[----:B---3--:R-:W-:Y:S05]  /*09d0*/  CALL.REL.NOINC `($__internal_1_$__cuda_sm20_div_rn_f64_full) ;  /* 0x0000002000347944 */ /* 0x008fea0003c00000 */
[----:B------:R-:W-:Y:S02]  /*09e0*/  IMAD.MOV.U32 R6, RZ, RZ, R18 ;  /* 0x000000ffff067224 */ /* 0x000fe400078e0012 */
[----:B------:R-:W-:-:S07]  /*09f0*/  IMAD.MOV.U32 R7, RZ, RZ, R19 ;  /* 0x000000ffff077224 */ /* 0x000fce00078e0013 */
.L_x_30:
[----:B------:R-:W0:Y:S01]  /*0a00*/  F2F.F32.F64 R7, R6 ;  /* 0x0000000600077310 */ /* 0x000e220000301000 */
[C---:B------:R-:W-:Y:S01]  /*0a10*/  IADD3 R5, PT, PT, R26.reuse, 0x1, RZ ;  /* 0x000000011a057810 */ /* 0x040fe20007ffe0ff */
[----:B------:R-:W-:-:S03]  /*0a20*/  VIADD R8, R26, UR12 ;  /* 0x0000000c1a087c36 */ /* 0x000fc60008000000 */
[C---:B------:R-:W-:Y:S01]  /*0a30*/  IADD3 R10, PT, PT, -R5.reuse, UR5, RZ ;  /* 0x00000005050a7c10 */ /* 0x040fe2000fffe1ff */
[----:B------:R-:W-:Y:S02]  /*0a40*/  VIADD R9, R5, -UR5 ;  /* 0x8000000505097c36 */ /* 0x000fe40008000000 */
[----:B------:R-:W1:Y:S01]  /*0a50*/  MUFU.RCP R13, R0 ;  /* 0x00000000000d7308 */ /* 0x000e620000001000 */
[----:B------:R-:W-:Y:S02]  /*0a60*/  IMAD R8, R8, 0x4, R1 ;  /* 0x0000000408087824 */ /* 0x000fe400078e0201 */
[----:B------:R-:W-:-:S03]  /*0a70*/  IMAD R9, R9, R10, UR6 ;  /* 0x0000000609097e24 */ /* 0x000fc6000f8e020a */
[----:B0-----:R0:W-:Y:S02]  /*0a80*/  STL [R8], R7 ;  /* 0x0000000708007387 */ /* 0x0011e40000100800 */
[----:B------:R-:W-:Y:S01]  /*0a90*/  I2FP.F32.S32 R11, R9 ;  /* 0x00000009000b7245 */ /* 0x000fe20000201400 */
[----:B------:R-:W-:-:S03]  /*0aa0*/  FADD R2, R7, R2 ;  /* 0x0000000207027221 */ /* 0x000fc60000000000 */
[----:B------:R-:W2:Y:S01]  /*0ab0*/  FCHK P0, R11, R0 ;  /* 0x000000000b007302 */ /* 0x000ea20000000000 */
[----:B-1----:R-:W-:-:S04]  /*0ac0*/  FFMA R10, -R0, R13, 1 ;  /* 0x3f800000000a7423 */ /* 0x002fc8000000010d */
[----:B------:R-:W-:-:S04]  /*0ad0*/  FFMA R5, R13, R10, R13 ;  /* 0x0000000a0d057223 */ /* 0x000fc8000000000d */
[----:B------:R-:W-:-:S04]  /*0ae0*/  FFMA R6, R5, R11, RZ ;  /* 0x0000000b05067223 */ /* 0x000fc800000000ff */
[----:B------:R-:W-:-:S04]  /*0af0*/  FFMA R9, -R0, R6, R11 ;  /* 0x0000000600097223 */ /* 0x000fc8000000010b */
[----:B------:R-:W-:Y:S01]  /*0b00*/  FFMA R5, R5, R9, R6 ;  /* 0x0000000905057223 */ /* 0x000fe20000000006 */
[----:B0-2---:R-:W-:Y:S06]  /*0b10*/  @!P0 BRA `(.L_x_31) ;  /* 0x00000000000c8947 */ /* 0x005fec0003800000 */
[----:B------:R-:W-:Y:S02]  /*0b20*/  MOV R5, R11 ;  /* 0x0000000b00057202 */ /* 0x000fe40000000f00 */
[----:B------:R-:W-:-:S07]  /*0b30*/  MOV R8, 0xb50 ;  /* 0x00000b5000087802 */ /* 0x000fce0000000f00 */
[----:B---3--:R-:W-:Y:S05]  /*0b40*/  CALL.REL.NOINC `($__internal_2_$__cuda_sm3x_div_rn_noftz_f32_slowpath) ;  /* 0x0000002400447944 */ /* 0x008fea0003c00000 */
.L_x_31:
[----:B------:R-:W0:Y:S01]  /*0b50*/  F2F.F64.F32 R8, R5 ;  /* 0x0000000500087310 */ /* 0x000e220000201800 */
[----:B------:R-:W-:Y:S01]  /*0b60*/  IMAD.MOV.U32 R6, RZ, RZ, 0x652b82fe ;  /* 0x652b82feff067424 */ /* 0x000fe200078e00ff */
[----:B------:R-:W-:Y:S01]  /*0b70*/  UMOV UR10, 0xfefa39ef ;  /* 0xfefa39ef000a7882 */ /* 0x000fe20000000000 */
[----:B------:R-:W-:Y:S01]  /*0b80*/  IMAD.MOV.U32 R7, RZ, RZ, 0x3ff71547 ;  /* 0x3ff71547ff077424 */ /* 0x000fe200078e00ff */
[----:B------:R-:W-:-:S05]  /*0b90*/  UMOV UR11, 0x3fe62e42 ;  /* 0x3fe62e42000b7882 */ /* 0x000fca0000000000 */
[----:B0-----:R-:W-:Y:S01]  /*0ba0*/  DFMA R6, R8, R6, 6.75539944105574400000e+15 ;  /* 0x433800000806742b */ /* 0x001fe20000000006 */
        /* <DEDUP_REMOVED lines=8> */
[----:B------:R-:W-:Y:S01]  /*0c30*/  MOV R13, 0x3e928af3 ;  /* 0x3e928af3000d7802 */ /* 0x000fe20000000f00 */
[----:B------:R-:W-:-:S05]  /*0c40*/  UMOV UR11, 0x3e5ade15 ;  /* 0x3e5ade15000b7882 */ /* 0x000fca0000000000 */
        /* <DEDUP_REMOVED lines=17> */
[----:B------:R-:W0:Y:S01]  /*0d60*/  MUFU.RCP64H R13, R15 ;  /* 0x0000000f000d7308 */ /* 0x000e220000001800 */
[----:B------:R-:W-:Y:S01]  /*0d70*/  UMOV UR11, 0x3fa55555 ;  /* 0x3fa55555000b7882 */ /* 0x000fe20000000000 */
[----:B------:R-:W-:-:S04]  /*0d80*/  IMAD.MOV.U32 R12, RZ, RZ, 0x1 ;  /* 0x00000001ff0c7424 */ /* 0x000fc800078e00ff */
        /* <DEDUP_REMOVED lines=26> */
[----:B------:R-:W-:Y:S01]  /*0f30*/  IADD3 R6, PT, PT, R6, -R5, RZ ;  /* 0x8000000506067210 */ /* 0x000fe20007ffe0ff */
[----:B------:R-:W-:-:S03]  /*0f40*/  IMAD R19, R5, 0x100000, R19 ;  /* 0x0010000005137824 */ /* 0x000fc600078e0213 */
[----:B------:R-:W-:-:S06]  /*0f50*/  LEA R17, R6, 0x3ff00000, 0x14 ;  /* 0x3ff0000006117811 */ /* 0x000fcc00078ea0ff */
[----:B------:R-:W-:-:S11]  /*0f60*/  DMUL R16, R18, R16 ;  /* 0x0000001012107228 */ /* 0x000fd60000000000 */
.L_x_32:
[----:B------:R-:W-:Y:S01]  /*0f70*/  IMAD.MOV.U32 R8, RZ, RZ, R16 ;  /* 0x000000ffff087224 */ /* 0x000fe200078e0010 */
[----:B------:R-:W-:Y:S02]  /*0f80*/  MOV R9, R17 ;  /* 0x0000001100097202 */ /* 0x000fe40000000f00 */
[----:B------:R-:W-:-:S04]  /*0f90*/  FSETP.GEU.AND P1, PT, |R17|, 6.5827683646048100446e-37, PT ;  /* 0x036000001100780b */ /* 0x000fc80003f2e200 */
[----:B------:R-:W-:-:S08]  /*0fa0*/  DMUL R6, R10, R8 ;  /* 0x000000080a067228 */ /* 0x000fd00000000000 */
[----:B------:R-:W-:-:S08]  /*0fb0*/  DFMA R8, -R14, R6, R8 ;  /* 0x000000060e08722b */ /* 0x000fd00000000108 */
[----:B------:R-:W-:-:S10]  /*0fc0*/  DFMA R6, R10, R8, R6 ;  /* 0x000000080a06722b */ /* 0x000fd40000000006 */
[----:B------:R-:W-:-:S05]  /*0fd0*/  FFMA R5, RZ, R15, R7 ;  /* 0x0000000fff057223 */ /* 0x000fca0000000007 */
[----:B------:R-:W-:-:S13]  /*0fe0*/  FSETP.GT.AND P0, PT, |R5|, 1.469367938527859385e-39, PT ;  /* 0x001000000500780b */ /* 0x000fda0003f04200 */
[----:B------:R-:W-:Y:S05]  /*0ff0*/  @P0 BRA P1, `(.L_x_33) ;  /* 0x0000000000180947 */ /* 0x000fea0000800000 */
[----:B------:R-:W-:Y:S01]  /*1000*/  IMAD.MOV.U32 R10, RZ, RZ, R14 ;  /* 0x000000ffff0a7224 */ /* 0x000fe200078e000e */
[----:B------:R-:W-:Y:S01]  /*1010*/  MOV R6, 0x1040 ;  /* 0x0000104000067802 */ /* 0x000fe20000000f00 */
[----:B------:R-:W-:-:S07]  /*1020*/  IMAD.MOV.U32 R11, RZ, RZ, R15 ;  /* 0x000000ffff0b7224 */ /* 0x000fce00078e000f */
[----:B---3--:R-:W-:Y:S05]  /*1030*/  CALL.REL.NOINC `($__internal_1_$__cuda_sm20_div_rn_f64_full) ;  /* 0x00000018009c7944 */ /* 0x008fea0003c00000 */
[----:B------:R-:W-:Y:S01]  /*1040*/  IMAD.MOV.U32 R6, RZ, RZ, R18 ;  /* 0x000000ffff067224 */ /* 0x000fe200078e0012 */
[----:B------:R-:W-:-:S07]  /*1050*/  MOV R7, R19 ;  /* 0x0000001300077202 */ /* 0x000fce0000000f00 */
.L_x_33:
[----:B------:R-:W0:Y:S01]  /*1060*/  F2F.F32.F64 R7, R6 ;  /* 0x0000000600077310 */ /* 0x000e220000301000 */
[C---:B------:R-:W-:Y:S02]  /*1070*/  VIADD R8, R26.reuse, UR12 ;  /* 0x0000000c1a087c36 */ /* 0x040fe40008000000 */
[----:B------:R-:W-:Y:S02]  /*1080*/  VIADD R26, R26, 0x2 ;  /* 0x000000021a1a7836 */ /* 0x000fe40000000000 */
[----:B------:R-:W-:-:S03]  /*1090*/  IMAD.U32 R8, R8, 0x4, R1 ;  /* 0x0000000408087824 */ /* 0x000fc600078e0001 */
[----:B------:R-:W-:Y:S02]  /*10a0*/  ISETP.NE.AND P0, PT, R26, UR9, PT ;  /* 0x000000091a007c0c */ /* 0x000fe4000bf05270 */
[----:B0-----:R1:W-:Y:S01]  /*10b0*/  STL [R8+0x4], R7 ;  /* 0x0000040708007387 */ /* 0x0013e20000100800 */
[----:B------:R-:W-:-:S10]  /*10c0*/  FADD R2, R2, R7 ;  /* 0x0000000702027221 */ /* 0x000fd40000000000 */
[----:B------:R-:W-:Y:S05]  /*10d0*/  @P0 BRA `(.L_x_34) ;  /* 0xfffffff000c80947 */ /* 0x000fea000383ffff */
[----:B------:R-:W-:-:S07]  /*10e0*/  MOV R26, UR9 ;  /* 0x00000009001a7c02 */ /* 0x000fce0008000f00 */
.L_x_27:
        /* <DEDUP_REMOVED lines=12> */
[----:B------:R-:W-:Y:S01]  /*11b0*/  IMAD.MOV.U32 R5, RZ, RZ, R9 ;  /* 0x000000ffff057224 */ /* 0x000fe200078e0009 */
[----:B------:R-:W-:-:S07]  /*11c0*/  MOV R8, 0x11e0 ;  /* 0x000011e000087802 */ /* 0x000fce0000000f00 */
[----:B0--3--:R-:W-:Y:S05]  /*11d0*/  CALL.REL.NOINC `($__internal_2_$__cuda_sm3x_div_rn_noftz_f32_slowpath) ;  /* 0x0000001c00a07944 */ /* 0x009fea0003c00000 */
.L_x_35:
[----:B------:R-:W1:Y:S01]  /*11e0*/  F2F.F64.F32 R8, R5 ;  /* 0x0000000500087310 */ /* 0x000e620000201800 */
[----:B------:R-:W-:Y:S02]  /*11f0*/  HFMA2 R7, -RZ, RZ, 1.9912109375, 0.00128841400146484375 ;  /* 0x3ff71547ff077431 */ /* 0x000fe400000001ff */
        /* <DEDUP_REMOVED lines=48> */
[----:B------:R-:W-:Y:S01]  /*1500*/  LEA R17, R6, R19, 0x14 ;  /* 0x0000001306117211 */ /* 0x000fe200078ea0ff */
[----:B------:R-:W-:Y:S01]  /*1510*/  IMAD.MOV.U32 R16, RZ, RZ, R18 ;  /* 0x000000ffff107224 */ /* 0x000fe200078e0012 */
[----:B------:R-:W-:Y:S08]  /*1520*/  @!P0 BRA `(.L_x_36) ;  /* 0x0000000000348947 */ /* 0x000ff00003800000 */
[----:B------:R-:W-:Y:S01]  /*1530*/  FSETP.GEU.AND P1, PT, |R9|, 4.2275390625, PT ;  /* 0x408748000900780b */ /* 0x000fe20003f2e200 */
[----:B------:R-:W-:Y:S01]  /*1540*/  DADD R12, R8, +INF ;  /* 0x7ff00000080c7429 */ /* 0x000fe20000000000 */
[----:B------:R-:W-:-:S09]  /*1550*/  FSETP.GEU.AND P0, PT, R5, RZ, PT ;  /* 0x000000ff0500720b */ /* 0x000fd20003f0e000 */
[----:B------:R-:W-:Y:S02]  /*1560*/  FSEL R16, R12, RZ, P0 ;  /* 0x000000ff0c107208 */ /* 0x000fe40000000000 */
[----:B------:R-:W-:Y:S01]  /*1570*/  FSEL R17, R13, RZ, P0 ;  /* 0x000000ff0d117208 */ /* 0x000fe20000000000 */
[----:B------:R-:W-:Y:S06]  /*1580*/  @P1 BRA `(.L_x_36) ;  /* 0x00000000001c1947 */ /* 0x000fec0003800000 */
[----:B------:R-:W-:Y:S02]  /*1590*/  LEA.HI R5, R6, R6, RZ, 0x1 ;  /* 0x0000000606057211 */ /* 0x000fe400078f08ff */
[----:B------:R-:W-:Y:S02]  /*15a0*/  MOV R16, RZ ;  /* 0x000000ff00107202 */ /* 0x000fe40000000f00 */
[----:B------:R-:W-:-:S05]  /*15b0*/  SHF.R.S32.HI R5, RZ, 0x1, R5 ;  /* 0x00000001ff057819 */ /* 0x000fca0000011405 */
[----:B------:R-:W-:Y:S02]  /*15c0*/  IMAD.IADD R6, R6, 0x1, -R5 ;  /* 0x0000000106067824 */ /* 0x000fe400078e0a05 */
[----:B------:R-:W-:-:S03]  /*15d0*/  IMAD R19, R5, 0x100000, R19 ;  /* 0x0010000005137824 */ /* 0x000fc600078e0213 */
[----:B------:R-:W-:-:S06]  /*15e0*/  LEA R17, R6, 0x3ff00000, 0x14 ;  /* 0x3ff0000006117811 */ /* 0x000fcc00078ea0ff */
[----:B------:R-:W-:-:S11]  /*15f0*/  DMUL R16, R18, R16 ;  /* 0x0000001012107228 */ /* 0x000fd60000000000 */
.L_x_36:
        /* <DEDUP_REMOVED lines=9> */
[----:B------:R-:W-:Y:S01]  /*1690*/  IMAD.MOV.U32 R10, RZ, RZ, R14 ;  /* 0x000000ffff0a7224 */ /* 0x000fe200078e000e */
[----:B------:R-:W-:Y:S02]  /*16a0*/  MOV R11, R15 ;  /* 0x0000000f000b7202 */ /* 0x000fe40000000f00 */
[----:B------:R-:W-:-:S07]  /*16b0*/  MOV R6, 0x16d0 ;  /* 0x000016d000067802 */ /* 0x000fce0000000f00 */
[----:B---3--:R-:W-:Y:S05]  /*16c0*/  CALL.REL.NOINC `($__internal_1_$__cuda_sm20_div_rn_f64_full) ;  /* 0x0000001000f87944 */ /* 0x008fea0003c00000 */
[----:B------:R-:W-:Y:S02]  /*16d0*/  IMAD.MOV.U32 R6, RZ, RZ, R18 ;  /* 0x000000ffff067224 */ /* 0x000fe400078e0012 */
[----:B------:R-:W-:-:S07]  /*16e0*/  IMAD.MOV.U32 R7, RZ, RZ, R19 ;  /* 0x000000ffff077224 */ /* 0x000fce00078e0013 */
.L_x_37:
[----:B------:R-:W0:Y:S01]  /*16f0*/  F2F.F32.F64 R7, R6 ;  /* 0x0000000600077310 */ /* 0x000e220000301000 */
[----:B------:R-:W-:Y:S01]  /*1700*/  VIADD R26, R26, UR12 ;  /* 0x0000000c1a1a7c36 */ /* 0x000fe20008000000 */
[----:B------:R-:W-:Y:S02]  /*1710*/  UISETP.NE.AND UP0, UPT, UR4, UR9, UPT ;  /* 0x000000090400728c */ /* 0x000fe4000bf05270 */
[----:B------:R-:W-:Y:S02]  /*1720*/  UIADD3 UR6, UPT, UPT, UR4, 0x1, URZ ;  /* 0x0000000104067890 */ /* 0x000fe4000fffe0ff */
[----:B------:R-:W-:-:S05]  /*1730*/  LEA R26, R26, R1, 0x2 ;  /* 0x000000011a1a7211 */ /* 0x000fca00078e10ff */
[----:B------:R-:W-:Y:S01]  /*1740*/  UMOV UR4, UR6 ;  /* 0x0000000600047c82 */ /* 0x000fe20008000000 */
[----:B0-----:R1:W-:Y:S01]  /*1750*/  STL [R26], R7 ;  /* 0x000000071a007387 */ /* 0x0013e20000100800 */
[----:B------:R-:W-:Y:S01]  /*1760*/  FADD R2, R7, R2 ;  /* 0x0000000207027221 */ /* 0x000fe20000000000 */
[----:B------:R-:W-:Y:S06]  /*1770*/  BRA.U UP0, `(.L_x_38) ;  /* 0xffffffed00047547 */ /* 0x000fec000b83ffff */
.L_x_26:
[----:B------:R-:W0:Y:S01]  /*1780*/  LDCU UR4, c[0x0][0x398] ;  /* 0x00007300ff0477ac */ /* 0x000e220008000800 */
[----:B------:R-:W-:Y:S01]  /*1790*/  IMAD.MOV.U32 R5, RZ, RZ, RZ ;  /* 0x000000ffff057224 */ /* 0x000fe200078e00ff */
[----:B------:R-:W2:Y:S01]  /*17a0*/  LDCU.64 UR12, c[0x0][0x358] ;  /* 0x00006b00ff0c77ac */ /* 0x000ea20008000a00 */
[----:B0-----:R-:W-:-:S09]  /*17b0*/  UISETP.GE.AND UP0, UPT, UR4, URZ, UPT ;  /* 0x000000ff0400728c */ /* 0x001fd2000bf06270 */
[----:B--2---:R-:W-:Y:S05]  /*17c0*/  BRA.U !UP0, `(.L_x_39) ;  /* 0x0000001108947547 */ /* 0x004fea000b800000 */
[----:B------:R-:W-:Y:S01]  /*17d0*/  UISETP.LT.AND UP0, UPT, URZ, UR7, UPT ;  /* 0x00000007ff00728c */ /* 0x000fe2000bf01270 */
[----:B------:R-:W-:-:S03]  /*17e0*/  UMOV UR4, URZ ;  /* 0x000000ff00047c82 */ /* 0x000fc60008000000 */
[----:B------:R-:W-:-:S04]  /*17f0*/  USEL UR14, URZ, UR7, !UP0 ;  /* 0x00000007ff0e7287 */ /* 0x000fc8000c000000 */
[----:B------:R-:W-:-:S04]  /*1800*/  UIADD3 UR6, UPT, UPT, UR14, 0x1, URZ ;  /* 0x000000010e067890 */ /* 0x000fc8000fffe0ff */
[----:B------:R-:W-:Y:S02]  /*1810*/  ULOP3.LUT UR9, UR6, 0x3, URZ, 0xc0, !UPT ;  /* 0x0000000306097892 */ /* 0x000fe4000f8ec0ff */
[----:B------:R-:W-:-:S12]  /*1820*/  ULOP3.LUT UR10, UR6, 0x7ffffffc, URZ, 0xc0, !UPT ;  /* 0x7ffffffc060a7892 */ /* 0x000fd8000f8ec0ff */
.L_x_50:
[----:B------:R-:W-:Y:S01]  /*1830*/  UISETP.GE.AND UP0, UPT, UR7, 0x3, UPT ;  /* 0x000000030700788c */ /* 0x000fe2000bf06270 */
[----:B------:R-:W-:Y:S01]  /*1840*/  IMAD.MOV.U32 R0, RZ, RZ, RZ ;  /* 0x000000ffff007224 */ /* 0x000fe200078e00ff */
[----:B------:R-:W-:Y:S01]  /*1850*/  UMOV UR5, UR4 ;  /* 0x0000000400057c82 */ /* 0x000fe20008000000 */
[----:B------:R-:W-:Y:S02]  /*1860*/  UIMAD UR11, UR8, UR4, URZ ;  /* 0x00000004080b72a4 */ /* 0x000fe4000f8e02ff */
[----:B------:R-:W-:Y:S02]  /*1870*/  UIADD3 UR4, UPT, UPT, UR4, 0x1, URZ ;  /* 0x0000000104047890 */ /* 0x000fe4000fffe0ff */
[----:B------:R-:W-:Y:S02]  /*1880*/  UISETP.NE.AND UP1, UPT, UR5, UR14, UPT ;  /* 0x0000000e0500728c */ /* 0x000fe4000bf25270 */
[----:B01----:R-:W-:Y:S09]  /*1890*/  BRA.U !UP0, `(.L_x_40) ;  /* 0x0000000508087547 */ /* 0x003ff2000b800000 */
[----:B------:R-:W-:-:S07]  /*18a0*/  IMAD.MOV.U32 R6, RZ, RZ, RZ ;  /* 0x000000ffff067224 */ /* 0x000fce00078e00ff */
.L_x_45:
[----:B0-----:R-:W-:-:S05]  /*18b0*/  IADD3 R0, PT, PT, R6, UR11, RZ ;  /* 0x0000000b06007c10 */ /* 0x001fca000fffe0ff */
[----:B-1----:R-:W-:-:S05]  /*18c0*/  IMAD R7, R0, 0x4, R1 ;  /* 0x0000000400077824 */ /* 0x002fca00078e0201 */
[----:B------:R-:W2:Y:S01]  /*18d0*/  LDL R5, [R7] ;  /* 0x0000000007057983 */ /* 0x000ea20000100800 */
[----:B------:R-:W0:Y:S01]  /*18e0*/  MUFU.RCP R9, R2 ;  /* 0x0000000200097308 */ /* 0x000e220000001000 */
[----:B------:R-:W-:-:S05]  /*18f0*/  VIADD R6, R6, 0x4 ;  /* 0x0000000406067836 */ /* 0x000fca0000000000 */
[----:B------:R-:W-:Y:S01]  /*1900*/  ISETP.NE.AND P2, PT, R6, UR10, PT ;  /* 0x0000000a06007c0c */ /* 0x000fe2000bf45270 */
[----:B0-----:R-:W-:-:S04]  /*1910*/  FFMA R0, R9, -R2, 1 ;  /* 0x3f80000009007423 */ /* 0x001fc80000000802 */
[----:B------:R-:W-:Y:S01]  /*1920*/  FFMA R0, R9, R0, R9 ;  /* 0x0000000009007223 */ /* 0x000fe20000000009 */
[----:B--2---:R-:W0:Y:S03]  /*1930*/  FCHK P0, R5, R2 ;  /* 0x0000000205007302 */ /* 0x004e260000000000 */
[----:B------:R-:W-:-:S04]  /*1940*/  FFMA R9, R5, R0, RZ ;  /* 0x0000000005097223 */ /* 0x000fc800000000ff */
[----:B------:R-:W-:-:S04]  /*1950*/  FFMA R8, R9, -R2, R5 ;  /* 0x8000000209087223 */ /* 0x000fc80000000005 */
[----:B------:R-:W-:Y:S01]  /*1960*/  FFMA R8, R0, R8, R9 ;  /* 0x0000000800087223 */ /* 0x000fe20000000009 */
[----:B0-----:R-:W-:Y:S06]  /*1970*/  @!P0 BRA `(.L_x_41) ;  /* 0x0000000000108947 */ /* 0x001fec0003800000 */
[----:B------:R-:W-:Y:S01]  /*1980*/  IMAD.MOV.U32 R0, RZ, RZ, R2 ;  /* 0x000000ffff007224 */ /* 0x000fe200078e0002 */
[----:B------:R-:W-:-:S07]  /*1990*/  MOV R8, 0x19b0 ;  /* 0x000019b000087802 */ /* 0x000fce0000000f00 */
[----:B---3--:R-:W-:Y:S05]  /*19a0*/  CALL.REL.NOINC `($__internal_2_$__cuda_sm3x_div_rn_noftz_f32_slowpath) ;  /* 0x0000001400ac7944 */ /* 0x008fea0003c00000 */
[----:B------:R-:W-:-:S07]  /*19b0*/  MOV R8, R5 ;  /* 0x0000000500087202 */ /* 0x000fce0000000f00 */
.L_x_41:
[----:B------:R-:W2:Y:S01]  /*19c0*/  LDL R9, [R7+0x4] ;  /* 0x0000040007097983 */ /* 0x000ea20000100800 */
[----:B------:R-:W0:Y:S03]  /*19d0*/  MUFU.RCP R5, R2 ;  /* 0x0000000200057308 */ /* 0x000e260000001000 */
[----:B------:R1:W-:Y:S01]  /*19e0*/  STL [R7], R8 ;  /* 0x0000000807007387 */ /* 0x0003e20000100800 */
[----:B0-----:R-:W-:-:S04]  /*19f0*/  FFMA R0, R5, -R2, 1 ;  /* 0x3f80000005007423 */ /* 0x001fc80000000802 */
[----:B------:R-:W-:Y:S01]  /*1a00*/  FFMA R0, R5, R0, R5 ;  /* 0x0000000005007223 */ /* 0x000fe20000000005 */
[----:B--2---:R-:W0:Y:S03]  /*1a10*/  FCHK P0, R9, R2 ;  /* 0x0000000209007302 */ /* 0x004e260000000000 */
[----:B------:R-:W-:-:S04]  /*1a20*/  FFMA R5, R0, R9, RZ ;  /* 0x0000000900057223 */ /* 0x000fc800000000ff */
[----:B------:R-:W-:-:S04]  /*1a30*/  FFMA R10, R5, -R2, R9 ;  /* 0x80000002050a7223 */ /* 0x000fc80000000009 */
[----:B------:R-:W-:Y:S01]  /*1a40*/  FFMA R10, R0, R10, R5 ;  /* 0x0000000a000a7223 */ /* 0x000fe20000000005 */
[----:B01----:R-:W-:Y:S06]  /*1a50*/  @!P0 BRA `(.L_x_42) ;  /* 0x0000000000148947 */ /* 0x003fec0003800000 */
[----:B------:R-:W-:Y:S01]  /*1a60*/  IMAD.MOV.U32 R5, RZ, RZ, R9 ;  /* 0x000000ffff057224 */ /* 0x000fe200078e0009 */
[----:B------:R-:W-:Y:S01]  /*1a70*/  MOV R8, 0x1aa0 ;  /* 0x00001aa000087802 */ /* 0x000fe20000000f00 */
[----:B------:R-:W-:-:S07]  /*1a80*/  IMAD.MOV.U32 R0, RZ, RZ, R2 ;  /* 0x000000ffff007224 */ /* 0x000fce00078e0002 */
[----:B---3--:R-:W-:Y:S05]  /*1a90*/  CALL.REL.NOINC `($__internal_2_$__cuda_sm3x_div_rn_noftz_f32_slowpath) ;  /* 0x0000001400707944 */ /* 0x008fea0003c00000 */
[----:B------:R-:W-:-:S07]  /*1aa0*/  IMAD.MOV.U32 R10, RZ, RZ, R5 ;  /* 0x000000ffff0a7224 */ /* 0x000fce00078e0005 */
.L_x_42:
[----:B------:R-:W2:Y:S01]  /*1ab0*/  LDL R9, [R7+0x8] ;  /* 0x0000080007097983 */ /* 0x000ea20000100800 */
[----:B------:R-:W0:Y:S03]  /*1ac0*/  MUFU.RCP R5, R2 ;  /* 0x0000000200057308 */ /* 0x000e260000001000 */
[----:B------:R1:W-:Y:S01]  /*1ad0*/  STL [R7+0x4], R10 ;  /* 0x0000040a07007387 */ /* 0x0003e20000100800 */
[----:B0-----:R-:W-:-:S04]  /*1ae0*/  FFMA R0, R5, -R2, 1 ;  /* 0x3f80000005007423 */ /* 0x001fc80000000802 */
[----:B------:R-:W-:Y:S01]  /*1af0*/  FFMA R0, R5, R0, R5 ;  /* 0x0000000005007223 */ /* 0x000fe20000000005 */
[----:B--2---:R-:W0:Y:S03]  /*1b00*/  FCHK P0, R9, R2 ;  /* 0x0000000209007302 */ /* 0x004e260000000000 */
[----:B------:R-:W-:-:S04]  /*1b10*/  FFMA R5, R0, R9, RZ ;  /* 0x0000000900057223 */ /* 0x000fc800000000ff */
[----:B------:R-:W-:-:S04]  /*1b20*/  FFMA R8, R5, -R2, R9 ;  /* 0x8000000205087223 */ /* 0x000fc80000000009 */
[----:B------:R-:W-:Y:S01]  /*1b30*/  FFMA R8, R0, R8, R5 ;  /* 0x0000000800087223 */ /* 0x000fe20000000005 */
[----:B01----:R-:W-:Y:S06]  /*1b40*/  @!P0 BRA `(.L_x_43) ;  /* 0x0000000000148947 */ /* 0x003fec0003800000 */
[----:B------:R-:W-:Y:S01]  /*1b50*/  MOV R5, R9 ;  /* 0x0000000900057202 */ /* 0x000fe20000000f00 */
[----:B------:R-:W-:Y:S01]  /*1b60*/  IMAD.MOV.U32 R0, RZ, RZ, R2 ;  /* 0x000000ffff007224 */ /* 0x000fe200078e0002 */
[----:B------:R-:W-:-:S07]  /*1b70*/  MOV R8, 0x1b90 ;  /* 0x00001b9000087802 */ /* 0x000fce0000000f00 */
[----:B---3--:R-:W-:Y:S05]  /*1b80*/  CALL.REL.NOINC `($__internal_2_$__cuda_sm3x_div_rn_noftz_f32_slowpath) ;  /* 0x0000001400347944 */ /* 0x008fea0003c00000 */
[----:B------:R-:W-:-:S07]  /*1b90*/  IMAD.MOV.U32 R8, RZ, RZ, R5 ;  /* 0x000000ffff087224 */ /* 0x000fce00078e0005 */
.L_x_43:
        /* <DEDUP_REMOVED lines=11> */
[----:B------:R-:W-:Y:S02]  /*1c50*/  MOV R0, R2 ;  /* 0x0000000200007202 */ /* 0x000fe40000000f00 */
[----:B------:R-:W-:-:S07]  /*1c60*/  MOV R8, 0x1c80 ;  /* 0x00001c8000087802 */ /* 0x000fce0000000f00 */
[----:B---3--:R-:W-:Y:S05]  /*1c70*/  CALL.REL.NOINC `($__internal_2_$__cuda_sm3x_div_rn_noftz_f32_slowpath) ;  /* 0x0000001000f87944 */ /* 0x008fea0003c00000 */
[----:B------:R-:W-:-:S07]  /*1c80*/  IMAD.MOV.U32 R0, RZ, RZ, R5 ;  /* 0x000000ffff007224 */ /* 0x000fce00078e0005 */
.L_x_44:
[----:B------:R0:W-:Y:S01]  /*1c90*/  STL [R7+0xc], R0 ;  /* 0x00000c0007007387 */ /* 0x0001e20000100800 */
[----:B------:R-:W-:Y:S05]  /*1ca0*/  @P2 BRA `(.L_x_45) ;  /* 0xfffffffc00002947 */ /* 0x000fea000383ffff */
[----:B0-----:R-:W-:-:S07]  /*1cb0*/  IMAD.U32 R0, RZ, RZ, UR10 ;  /* 0x0000000aff007e24 */ /* 0x001fce000f8e00ff */
.L_x_40:
[----:B------:R-:W-:-:S05]  /*1cc0*/  VIADD R0, R0, UR11 ;  /* 0x0000000b00007c36 */ /* 0x000fca0008000000 */
[----:B------:R-:W-:-:S05]  /*1cd0*/  LEA R6, R0, R1, 0x2 ;  /* 0x0000000100067211 */ /* 0x000fca00078e10ff */
[----:B-1----:R-:W2:Y:S01]  /*1ce0*/  LDL R7, [R6] ;  /* 0x0000000006077983 */ /* 0x002ea20000100800 */
[----:B------:R-:W0:Y:S01]  /*1cf0*/  MUFU.RCP R5, R2 ;  /* 0x0000000200057308 */ /* 0x000e220000001000 */
[----:B------:R-:W-:Y:S01]  /*1d00*/  UISETP.NE.AND UP0, UPT, UR9, 0x1, UPT ;  /* 0x000000010900788c */ /* 0x000fe2000bf05270 */
[----:B0-----:R-:W-:-:S04]  /*1d10*/  FFMA R0, R5, -R2, 1 ;  /* 0x3f80000005007423 */ /* 0x001fc80000000802 */
[----:B------:R-:W-:Y:S02]  /*1d20*/  FFMA R0, R5, R0, R5 ;  /* 0x0000000005007223 */ /* 0x000fe40000000005 */
[----:B--2---:R-:W0:Y:S02]  /*1d30*/  FCHK P0, R7, R2 ;  /* 0x0000000207007302 */ /* 0x004e240000000000 */
[----:B------:R-:W-:-:S04]  /*1d40*/  FFMA R5, R0, R7, RZ ;  /* 0x0000000700057223 */ /* 0x000fc800000000ff */
[----:B------:R-:W-:-:S04]  /*1d50*/  FFMA R8, R5, -R2, R7 ;  /* 0x8000000205087223 */ /* 0x000fc80000000007 */
[----:B------:R-:W-:Y:S01]  /*1d60*/  FFMA R5, R0, R8, R5 ;  /* 0x0000000800057223 */ /* 0x000fe20000000005 */
[----:B0-----:R-:W-:Y:S06]  /*1d70*/  @!P0 BRA `(.L_x_46) ;  /* 0x0000000000108947 */ /* 0x001fec0003800000 */
[----:B------:R-:W-:Y:S01]  /*1d80*/  IMAD.MOV.U32 R5, RZ, RZ, R7 ;  /* 0x000000ffff057224 */ /* 0x000fe200078e0007 */
[----:B------:R-:W-:Y:S01]  /*1d90*/  MOV R8, 0x1dc0 ;  /* 0x00001dc000087802 */ /* 0x000fe20000000f00 */
[----:B------:R-:W-:-:S07]  /*1da0*/  IMAD.MOV.U32 R0, RZ, RZ, R2 ;  /* 0x000000ffff007224 */ /* 0x000fce00078e0002 */
[----:B---3--:R-:W-:Y:S05]  /*1db0*/  CALL.REL.NOINC `($__internal_2_$__cuda_sm3x_div_rn_noftz_f32_slowpath) ;  /* 0x0000001000a87944 */ /* 0x008fea0003c00000 */
.L_x_46:
[----:B------:R0:W-:Y:S01]  /*1dc0*/  STL [R6], R5 ;  /* 0x0000000506007387 */ /* 0x0001e20000100800 */
[----:B------:R-:W-:Y:S05]  /*1dd0*/  BRA.U !UP0, `(.L_x_47) ;  /* 0x0000000108747547 */ /* 0x000fea000b800000 */
[----:B------:R-:W2:Y:S01]  /*1de0*/  LDL R7, [R6+0x4] ;  /* 0x0000040006077983 */ /* 0x000ea20000100800 */
[----:B0-----:R-:W0:Y:S02]  /*1df0*/  MUFU.RCP R5, R2 ;  /* 0x0000000200057308 */ /* 0x001e240000001000 */
        /* <DEDUP_REMOVED lines=8> */
[----:B------:R-:W-:Y:S02]  /*1e80*/  MOV R0, R2 ;  /* 0x0000000200007202 */ /* 0x000fe40000000f00 */
[----:B------:R-:W-:-:S07]  /*1e90*/  MOV R8, 0x1eb0 ;  /* 0x00001eb000087802 */ /* 0x000fce0000000f00 */
[----:B---3--:R-:W-:Y:S05]  /*1ea0*/  CALL.REL.NOINC `($__internal_2_$__cuda_sm3x_div_rn_noftz_f32_slowpath) ;  /* 0x00000010006c7944 */ /* 0x008fea0003c00000 */
.L_x_48:
        /* <DEDUP_REMOVED lines=15> */
.L_x_49:
[----:B------:R1:W-:Y:S02]  /*1fa0*/  STL [R6+0x8], R7 ;  /* 0x0000080706007387 */ /* 0x0003e40000100800 */
.L_x_47:
[----:B------:R-:W-:Y:S05]  /*1fb0*/  BRA.U UP1, `(.L_x_50) ;  /* 0xfffffff9011c7547 */ /* 0x000fea000b83ffff */
[----:B------:R-:W2:Y:S01]  /*1fc0*/  LDCU UR4, c[0x0][0x398] ;  /* 0x00007300ff0477ac */ /* 0x000ea20008000800 */
[----:B0-----:R-:W-:Y:S02]  /*1fd0*/  HFMA2 R5, -RZ, RZ, 0, 0 ;  /* 0x00000000ff057431 */ /* 0x001fe400000001ff */
[----:B--2---:R-:W-:Y:S02]  /*1fe0*/  VIADD R12, R4, -UR4 ;  /* 0x80000004040c7c36 */ /* 0x004fe40008000000 */
[----:B------:R-:W-:Y:S01]  /*1ff0*/  VIADD R2, R3, -UR4 ;  /* 0x8000000403027c36 */ /* 0x000fe20008000000 */
[----:B------:R-:W-:-:S06]  /*2000*/  UMOV UR4, URZ ;  /* 0x000000ff00047c82 */ /* 0x000fcc0008000000 */
.L_x_57:
[----:B------:R-:W0:Y:S01]  /*2010*/  LDCU UR9, c[0x0][0x394] ;  /* 0x00007280ff0977ac */ /* 0x000e220008000800 */
[----:B-1----:R-:W-:Y:S01]  /*2020*/  VIADD R6, R12, UR4 ;  /* 0x000000040c067c36 */ /* 0x002fe20008000000 */
[----:B------:R-:W-:Y:S01]  /*2030*/  MOV R7, RZ ;  /* 0x000000ff00077202 */ /* 0x000fe20000000f00 */
[----:B------:R-:W-:Y:S01]  /*2040*/  UISETP.GE.AND UP1, UPT, UR7, 0x7, UPT ;  /* 0x000000070700788c */ /* 0x000fe2000bf26270 */
[----:B------:R-:W-:Y:S02]  /*2050*/  UMOV UR5, UR4 ;  /* 0x0000000400057c82 */ /* 0x000fe40008000000 */
[----:B------:R-:W-:Y:S01]  /*2060*/  UISETP.NE.AND UP0, UPT, UR5, UR14, UPT ;  /* 0x0000000e0500728c */ /* 0x000fe2000bf05270 */
[C---:B0-----:R-:W-:Y:S01]  /*2070*/  ISETP.GE.AND P0, PT, R6.reuse, UR9, PT ;  /* 0x0000000906007c0c */ /* 0x041fe2000bf06270 */
[----:B------:R-:W-:Y:S02]  /*2080*/  UIMAD UR9, UR8, UR4, URZ ;  /* 0x00000004080972a4 */ /* 0x000fe4000f8e02ff */
[----:B------:R-:W-:Y:S01]  /*2090*/  UIADD3 UR4, UPT, UPT, UR4, 0x1, URZ ;  /* 0x0000000104047890 */ /* 0x000fe2000fffe0ff */
[----:B------:R-:W-:Y:S01]  /*20a0*/  ISETP.GT.AND P0, PT, R6, -0x1, !P0 ;  /* 0xffffffff0600780c */ /* 0x000fe20004704270 */
[----:B------:R-:W-:-:S12]  /*20b0*/  BRA.U !UP1, `(.L_x_51) ;  /* 0x0000000509147547 */ /* 0x000fd8000b800000 */
[----:B------:R-:W0:Y:S01]  /*20c0*/  LDC.64 R8, c[0x0][0x388] ;  /* 0x0000e200ff087b82 */ /* 0x000e220000000a00 */
[----:B------:R-:W-:Y:S01]  /*20d0*/  IMAD.MOV.U32 R7, RZ, RZ, RZ ;  /* 0x000000ffff077224 */ /* 0x000fe200078e00ff */
[----:B------:R-:W1:Y:S01]  /*20e0*/  LDCU UR10, c[0x0][0x390] ;  /* 0x00007200ff0a77ac */ /* 0x000e620008000800 */
[----:B------:R-:W-:-:S12]  /*20f0*/  ULOP3.LUT UR5, UR6, 0x7ffffff8, URZ, 0xc0, !UPT ;  /* 0x7ffffff806057892 */ /* 0x000fd8000f8ec0ff */
.L_x_52:
[----:B------:R-:W-:-:S04]  /*2100*/  IMAD.IADD R21, R2, 0x1, R7 ;  /* 0x0000000102157824 */ /* 0x000fc800078e0207 */
[C---:B------:R-:W-:Y:S01]  /*2110*/  VIADD R0, R21.reuse, 0x1 ;  /* 0x0000000115007836 */ /* 0x040fe20000000000 */
[----:B-1----:R-:W-:Y:S01]  /*2120*/  ISETP.GE.AND P3, PT, R21, UR10, PT ;  /* 0x0000000a15007c0c */ /* 0x002fe2000bf66270 */
[----:B------:R-:W-:-:S03]  /*2130*/  IMAD R11, R6, UR10, R21 ;  /* 0x0000000a060b7c24 */ /* 0x000fc6000f8e0215 */
[----:B------:R-:W-:Y:S01]  /*2140*/  ISETP.GT.AND P3, PT, R21, -0x1, !P3 ;  /* 0xffffffff1500780c */ /* 0x000fe20005f64270 */
[----:B0-----:R-:W-:Y:S01]  /*2150*/  IMAD.WIDE R10, R11, 0x4, R8 ;  /* 0x000000040b0a7825 */ /* 0x001fe200078e0208 */
[C---:B------:R-:W-:Y:S02]  /*2160*/  ISETP.GE.AND P1, PT, R0.reuse, UR10, PT ;  /* 0x0000000a00007c0c */ /* 0x040fe4000bf26270 */
[----:B------:R-:W-:Y:S02]  /*2170*/  PLOP3.LUT P3, PT, P3, P0, PT, 0x80, 0x8 ;  /* 0x000000000008781c */ /* 0x000fe40001f61070 */
[----:B------:R-:W-:Y:S02]  /*2180*/  ISETP.GT.AND P1, PT, R0, -0x1, !P1 ;  /* 0xffffffff0000780c */ /* 0x000fe40004f24270 */
[----:B------:R-:W-:Y:S02]  /*2190*/  IADD3 R0, PT, PT, R7, UR9, RZ ;  /* 0x0000000907007c10 */ /* 0x000fe4000fffe0ff */
[----:B------:R-:W-:-:S07]  /*21a0*/  PLOP3.LUT P1, PT, P1, P0, PT, 0x80, 0x8 ;  /* 0x000000000008781c */ /* 0x000fce0000f21070 */
[C-C-:B------:R-:W-:Y:S01]  /*21b0*/  @P3 IMAD R13, R0.reuse, 0x4, R1.reuse ;  /* 0x00000004000d3824 */ /* 0x140fe200078e0201 */
[----:B------:R-:W2:Y:S01]  /*21c0*/  @P3 LDG.E R14, desc[UR12][R10.64] ;  /* 0x0000000c0a0e3981 */ /* 0x000ea2000c1e1900 */
[----:B------:R-:W-:-:S04]  /*21d0*/  IMAD.U32 R0, R0, 0x4, R1 ;  /* 0x0000000400007824 */ /* 0x000fc800078e0001 */
[----:B------:R-:W2:Y:S04]  /*21e0*/  @P3 LDL R13, [R13] ;  /* 0x000000000d0d3983 */ /* 0x000ea80000100800 */
[----:B------:R-:W4:Y:S04]  /*21f0*/  @P1 LDG.E R16, desc[UR12][R10.64+0x4] ;  /* 0x0000040c0a101981 */ /* 0x000f28000c1e1900 */
[----:B------:R-:W4:Y:S01]  /*2200*/  @P1 LDL R15, [R0+0x4] ;  /* 0x00000400000f1983 */ /* 0x000f220000100800 */
[C---:B------:R-:W-:Y:S01]  /*2210*/  VIADD R17, R21.reuse, 0x2 ;  /* 0x0000000215117836 */ /* 0x040fe20000000000 */
[C---:B------:R-:W-:Y:S01]  /*2220*/  IADD3 R18, PT, PT, R21.reuse, 0x3, RZ ;  /* 0x0000000315127810 */ /* 0x040fe20007ffe0ff */
[----:B------:R-:W-:-:S03]  /*2230*/  VIADD R19, R21, 0x4 ;  /* 0x0000000415137836 */ /* 0x000fc60000000000 */
[C---:B------:R-:W-:Y:S02]  /*2240*/  ISETP.GE.AND P2, PT, R17.reuse, UR10, PT ;  /* 0x0000000a11007c0c */ /* 0x040fe4000bf46270 */
[C---:B------:R-:W-:Y:S02]  /*2250*/  ISETP.GE.AND P6, PT, R18.reuse, UR10, PT ;  /* 0x0000000a12007c0c */ /* 0x040fe4000bfc6270 */
[----:B------:R-:W-:Y:S01]  /*2260*/  ISETP.GT.AND P2, PT, R17, -0x1, !P2 ;  /* 0xffffffff1100780c */ /* 0x000fe20005744270 */
[----:B------:R-:W-:Y:S01]  /*2270*/  VIADD R17, R21, 0x5 ;  /* 0x0000000515117836 */ /* 0x000fe20000000000 */
[----:B------:R-:W-:Y:S02]  /*2280*/  ISETP.GE.AND P5, PT, R19, UR10, PT ;  /* 0x0000000a13007c0c */ /* 0x000fe4000bfa6270 */
[----:B------:R-:W-:Y:S01]  /*2290*/  ISETP.GT.AND P6, PT, R18, -0x1, !P6 ;  /* 0xffffffff1200780c */ /* 0x000fe200077c4270 */
[----:B------:R-:W-:Y:S01]  /*22a0*/  VIADD R18, R21, 0x6 ;  /* 0x0000000615127836 */ /* 0x000fe20000000000 */
[----:B------:R-:W-:-:S02]  /*22b0*/  PLOP3.LUT P2, PT, P2, P0, PT, 0x80, 0x8 ;  /* 0x000000000008781c */ /* 0x000fc40001741070 */
[----:B------:R-:W-:Y:S02]  /*22c0*/  ISETP.GE.AND P4, PT, R17, UR10, PT ;  /* 0x0000000a11007c0c */ /* 0x000fe4000bf86270 */
[----:B------:R-:W-:Y:S02]  /*22d0*/  ISETP.GT.AND P5, PT, R19, -0x1, !P5 ;  /* 0xffffffff1300780c */ /* 0x000fe40006fa4270 */
[----:B------:R-:W-:Y:S02]  /*22e0*/  ISETP.GT.AND P4, PT, R17, -0x1, !P4 ;  /* 0xffffffff1100780c */ /* 0x000fe40006784270 */
[----:B------:R-:W-:Y:S02]  /*22f0*/  IADD3 R17, PT, PT, R21, 0x7, RZ ;  /* 0x0000000715117810 */ /* 0x000fe40007ffe0ff */
[----:B------:R-:W-:Y:S02]  /*2300*/  PLOP3.LUT P5, PT, P5, P0, PT, 0x80, 0x8 ;  /* 0x000000000008781c */ /* 0x000fe40002fa1070 */
[----:B------:R-:W-:-:S13]  /*2310*/  PLOP3.LUT P4, PT, P4, P0, PT, 0x80, 0x8 ;  /* 0x000000000008781c */ /* 0x000fda0002781070 */
[----:B------:R-:W5:Y:S04]  /*2320*/  @P4 LDG.E R20, desc[UR12][R10.64+0x14] ;  /* 0x0000140c0a144981 */ /* 0x000f68000c1e1900 */
[----:B------:R-:W5:Y:S01]  /*2330*/  @P4 LDL R19, [R0+0x14] ;  /* 0x0000140000134983 */ /* 0x000f620000100800 */
[----:B--2---:R-:W-:Y:S01]  /*2340*/  @P3 FFMA R5, R14, R13, R5 ;  /* 0x0000000d0e053223 */ /* 0x004fe20000000005 */
[----:B------:R-:W-:Y:S02]  /*2350*/  PLOP3.LUT P3, PT, P6, P0, PT, 0x80, 0x8 ;  /* 0x000000000008781c */ /* 0x000fe40003761070 */
[----:B------:R-:W2:Y:S01]  /*2360*/  @P2 LDG.E R14, desc[UR12][R10.64+0x8] ;  /* 0x0000080c0a0e2981 */ /* 0x000ea2000c1e1900 */
[----:B------:R-:W-:-:S03]  /*2370*/  ISETP.GE.AND P6, PT, R18, UR10, PT ;  /* 0x0000000a12007c0c */ /* 0x000fc6000bfc6270 */
[----:B------:R-:W2:Y:S01]  /*2380*/  @P2 LDL R13, [R0+0x8] ;  /* 0x00000800000d2983 */ /* 0x000ea20000100800 */
[----:B------:R-:W-:Y:S01]  /*2390*/  ISETP.GT.AND P6, PT, R18, -0x1, !P6 ;  /* 0xffffffff1200780c */ /* 0x000fe200077c4270 */
[----:B----4-:R-:W-:Y:S01]  /*23a0*/  @P1 FFMA R5, R16, R15, R5 ;  /* 0x0000000f10051223 */ /* 0x010fe20000000005 */
[C---:B------:R-:W-:Y:S01]  /*23b0*/  ISETP.GE.AND P1, PT, R17.reuse, UR10, PT ;  /* 0x0000000a11007c0c */ /* 0x040fe2000bf26270 */
[----:B------:R-:W4:Y:S01]  /*23c0*/  @P5 LDG.E R18, desc[UR12][R10.64+0x10] ;  /* 0x0000100c0a125981 */ /* 0x000f22000c1e1900 */
[----:B------:R-:W-:Y:S02]  /*23d0*/  PLOP3.LUT P6, PT, P6, P0, PT, 0x80, 0x8 ;  /* 0x000000000008781c */ /* 0x000fe400037c1070 */
[----:B------:R-:W-:Y:S01]  /*23e0*/  ISETP.GT.AND P1, PT, R17, -0x1, !P1 ;  /* 0xffffffff1100780c */ /* 0x000fe20004f24270 */
[----:B------:R-:W3:Y:S04]  /*23f0*/  @P3 LDG.E R16, desc[UR12][R10.64+0xc] ;  /* 0x00000c0c0a103981 */ /* 0x000ee8000c1e1900 */
[----:B------:R-:W3:Y:S01]  /*2400*/  @P3 LDL R15, [R0+0xc] ;  /* 0x00000c00000f3983 */ /* 0x000ee20000100800 */
[----:B------:R-:W-:-:S03]  /*2410*/  PLOP3.LUT P1, PT, P1, P0, PT, 0x80, 0x8 ;  /* 0x000000000008781c */ /* 0x000fc60000f21070 */
[----:B------:R-:W4:Y:S04]  /*2420*/  @P5 LDL R17, [R0+0x10] ;  /* 0x0000100000115983 */ /* 0x000f280000100800 */
[----:B------:R-:W5:Y:S04]  /*2430*/  @P6 LDG.E R22, desc[UR12][R10.64+0x18] ;  /* 0x0000180c0a166981 */ /* 0x000f68000c1e1900 */
[----:B------:R-:W5:Y:S04]  /*2440*/  @P6 LDL R21, [R0+0x18] ;  /* 0x0000180000156983 */ /* 0x000f680000100800 */
[----:B------:R-:W5:Y:S04]  /*2450*/  @P1 LDG.E R24, desc[UR12][R10.64+0x1c] ;  /* 0x00001c0c0a181981 */ /* 0x000f68000c1e1900 */
[----:B------:R-:W5:Y:S01]  /*2460*/  @P1 LDL R23, [R0+0x1c] ;  /* 0x00001c0000171983 */ /* 0x000f620000100800 */
[----:B------:R-:W-:-:S02]  /*2470*/  VIADD R7, R7, 0x8 ;  /* 0x0000000807077836 */ /* 0x000fc40000000000 */
[----:B--2---:R-:W-:-:S03]  /*2480*/  @P2 FFMA R5, R14, R13, R5 ;  /* 0x0000000d0e052223 */ /* 0x004fc60000000005 */
[----:B------:R-:W-:Y:S01]  /*2490*/  ISETP.NE.AND P2, PT, R7, UR5, PT ;  /* 0x0000000507007c0c */ /* 0x000fe2000bf45270 */
[----:B---3--:R-:W-:-:S04]  /*24a0*/  @P3 FFMA R5, R16, R15, R5 ;  /* 0x0000000f10053223 */ /* 0x008fc80000000005 */
[----:B----4-:R-:W-:-:S04]  /*24b0*/  @P5 FFMA R5, R18, R17, R5 ;  /* 0x0000001112055223 */ /* 0x010fc80000000005 */
[----:B-----5:R-:W-:-:S04]  /*24c0*/  @P4 FFMA R5, R20, R19, R5 ;  /* 0x0000001314054223 */ /* 0x020fc80000000005 */
[----:B------:R-:W-:-:S04]  /*24d0*/  @P6 FFMA R5, R22, R21, R5 ;  /* 0x0000001516056223 */ /* 0x000fc80000000005 */
[----:B------:R-:W-:Y:S01]  /*24e0*/  @P1 FFMA R5, R24, R23, R5 ;  /* 0x0000001718051223 */ /* 0x000fe20000000005 */
[----:B------:R-:W-:Y:S06]  /*24f0*/  @P2 BRA `(.L_x_52) ;  /* 0xfffffffc00002947 */ /* 0x000fec000383ffff */
[----:B------:R-:W-:-:S07]  /*2500*/  IMAD.U32 R7, RZ, RZ, UR5 ;  /* 0x00000005ff077e24 */ /* 0x000fce000f8e00ff */
.L_x_51:
[----:B------:R-:W-:Y:S01]  /*2510*/  ULOP3.LUT UR5, UR14, 0x6, URZ, 0xc0, !UPT ;  /* 0x000000060e057892 */ /* 0x000fe2000f8ec0ff */
[----:B------:R-:W0:Y:S03]  /*2520*/  LDCU UR10, c[0x0][0x390] ;  /* 0x00007200ff0a77ac */ /* 0x000e260008000800 */
[----:B------:R-:W-:Y:S02]  /*2530*/  UISETP.GE.U32.AND UP1, UPT, UR5, 0x3, UPT ;  /* 0x000000030500788c */ /* 0x000fe4000bf26070 */
[----:B------:R-:W-:-:S07]  /*2540*/  ULOP3.LUT UP2, URZ, UR14, 0x2, URZ, 0xc0, !UPT ;  /* 0x000000020eff7892 */ /* 0x000fce000f84c0ff */
[----:B------:R-:W-:Y:S05]  /*2550*/  BRA.U !UP1, `(.L_x_53) ;  /* 0x0000000109907547 */ /* 0x000fea000b800000 */
[----:B------:R-:W1:Y:S01]  /*2560*/  LDCU UR5, c[0x0][0x390] ;  /* 0x00007200ff0577ac */ /* 0x000e620008000800 */
[----:B------:R-:W-:Y:S01]  /*2570*/  IMAD.IADD R11, R2, 0x1, R7 ;  /* 0x00000001020b7824 */ /* 0x000fe200078e0207 */
[----:B------:R-:W2:Y:S03]  /*2580*/  LDC.64 R8, c[0x0][0x388] ;  /* 0x0000e200ff087b82 */ /* 0x000ea60000000a00 */
[C---:B------:R-:W-:Y:S01]  /*2590*/  VIADD R10, R11.reuse, 0x2 ;  /* 0x000000020b0a7836 */ /* 0x040fe20000000000 */
[C---:B------:R-:W-:Y:S01]  /*25a0*/  IADD3 R0, PT, PT, R11.reuse, 0x1, RZ ;  /* 0x000000010b007810 */ /* 0x040fe20007ffe0ff */
[C---:B------:R-:W-:Y:S01]  /*25b0*/  VIADD R13, R11.reuse, 0x3 ;  /* 0x000000030b0d7836 */ /* 0x040fe20000000000 */
[----:B-1----:R-:W-:Y:S02]  /*25c0*/  ISETP.GE.AND P1, PT, R11, UR5, PT ;  /* 0x000000050b007c0c */ /* 0x002fe4000bf26270 */
[----:B------:R-:W-:-:S02]  /*25d0*/  ISETP.GE.AND P2, PT, R0, UR5, PT ;  /* 0x0000000500007c0c */ /* 0x000fc4000bf46270 */
[----:B------:R-:W-:Y:S01]  /*25e0*/  ISETP.GT.AND P1, PT, R11, -0x1, !P1 ;  /* 0xffffffff0b00780c */ /* 0x000fe20004f24270 */
[----:B------:R-:W-:Y:S01]  /*25f0*/  IMAD R11, R6, UR5, R11 ;  /* 0x00000005060b7c24 */ /* 0x000fe2000f8e020b */
[----:B------:R-:W-:Y:S02]  /*2600*/  ISETP.GE.AND P3, PT, R10, UR5, PT ;  /* 0x000000050a007c0c */ /* 0x000fe4000bf66270 */
[----:B------:R-:W-:Y:S01]  /*2610*/  PLOP3.LUT P1, PT, P1, P0, PT, 0x80, 0x8 ;  /* 0x000000000008781c */ /* 0x000fe20000f21070 */
[----:B--2---:R-:W-:Y:S01]  /*2620*/  IMAD.WIDE R8, R11, 0x4, R8 ;  /* 0x000000040b087825 */ /* 0x004fe200078e0208 */
[----:B------:R-:W-:Y:S02]  /*2630*/  ISETP.GT.AND P2, PT, R0, -0x1, !P2 ;  /* 0xffffffff0000780c */ /* 0x000fe40005744270 */
[----:B------:R-:W-:Y:S01]  /*2640*/  ISETP.GT.AND P3, PT, R10, -0x1, !P3 ;  /* 0xffffffff0a00780c */ /* 0x000fe20005f64270 */
[----:B------:R-:W-:Y:S01]  /*2650*/  VIADD R0, R7, UR9 ;  /* 0x0000000907007c36 */ /* 0x000fe20008000000 */
[----:B------:R-:W-:-:S02]  /*2660*/  ISETP.GE.AND P4, PT, R13, UR5, PT ;  /* 0x000000050d007c0c */ /* 0x000fc4000bf86270 */
[----:B------:R-:W-:Y:S01]  /*2670*/  PLOP3.LUT P2, PT, P2, P0, PT, 0x80, 0x8 ;  /* 0x000000000008781c */ /* 0x000fe20001741070 */
[C---:B------:R-:W-:Y:S01]  /*2680*/  IMAD.U32 R17, R0.reuse, 0x4, R1 ;  /* 0x0000000400117824 */ /* 0x040fe200078e0001 */
[----:B------:R-:W-:Y:S02]  /*2690*/  ISETP.GT.AND P4, PT, R13, -0x1, !P4 ;  /* 0xffffffff0d00780c */ /* 0x000fe40006784270 */
[----:B------:R-:W-:Y:S02]  /*26a0*/  PLOP3.LUT P3, PT, P3, P0, PT, 0x80, 0x8 ;  /* 0x000000000008781c */ /* 0x000fe40001f61070 */
[----:B------:R-:W-:Y:S02]  /*26b0*/  @P1 LEA R10, R0, R1, 0x2 ;  /* 0x00000001000a1211 */ /* 0x000fe400078e10ff */
[----:B------:R-:W-:Y:S01]  /*26c0*/  PLOP3.LUT P4, PT, P4, P0, PT, 0x80, 0x8 ;  /* 0x000000000008781c */ /* 0x000fe20002781070 */
[----:B------:R-:W2:Y:S04]  /*26d0*/  @P1 LDG.E R0, desc[UR12][R8.64] ;  /* 0x0000000c08001981 */ /* 0x000ea8000c1e1900 */
[----:B------:R-:W2:Y:S04]  /*26e0*/  @P1 LDL R10, [R10] ;  /* 0x000000000a0a1983 */ /* 0x000ea80000100800 */
[----:B------:R-:W4:Y:S04]  /*26f0*/  @P2 LDL R11, [R17+0x4] ;  /* 0x00000400110b2983 */ /* 0x000f280000100800 */
[----:B------:R-:W4:Y:S04]  /*2700*/  @P2 LDG.E R14, desc[UR12][R8.64+0x4] ;  /* 0x0000040c080e2981 */ /* 0x000f28000c1e1900 */
[----:B------:R-:W5:Y:S04]  /*2710*/  @P3 LDL R13, [R17+0x8] ;  /* 0x00000800110d3983 */ /* 0x000f680000100800 */
[----:B------:R-:W5:Y:S04]  /*2720*/  @P3 LDG.E R16, desc[UR12][R8.64+0x8] ;  /* 0x0000080c08103981 */ /* 0x000f68000c1e1900 */
[----:B------:R-:W3:Y:S04]  /*2730*/  @P4 LDG.E R18, desc[UR12][R8.64+0xc] ;  /* 0x00000c0c08124981 */ /* 0x000ee8000c1e1900 */
[----:B------:R-:W3:Y:S01]  /*2740*/  @P4 LDL R15, [R17+0xc] ;  /* 0x00000c00110f4983 */ /* 0x000ee20000100800 */
[----:B------:R-:W-:-:S02]  /*2750*/  VIADD R7, R7, 0x4 ;  /* 0x0000000407077836 */ /* 0x000fc40000000000 */
[----:B--2---:R-:W-:-:S04]  /*2760*/  @P1 FFMA R5, R0, R10, R5 ;  /* 0x0000000a00051223 */ /* 0x004fc80000000005 */
[----:B----4-:R-:W-:-:S04]  /*2770*/  @P2 FFMA R5, R14, R11, R5 ;  /* 0x0000000b0e052223 */ /* 0x010fc80000000005 */
[----:B-----5:R-:W-:-:S04]  /*2780*/  @P3 FFMA R5, R16, R13, R5 ;  /* 0x0000000d10053223 */ /* 0x020fc80000000005 */
[----:B---3--:R-:W-:-:S07]  /*2790*/  @P4 FFMA R5, R18, R15, R5 ;  /* 0x0000000f12054223 */ /* 0x008fce0000000005 */
.L_x_53:
[----:B------:R-:W-:Y:S05]  /*27a0*/  BRA.U !UP2, `(.L_x_54) ;  /* 0x000000010a5c7547 */ /* 0x000fea000b800000 */
[----:B------:R-:W1:Y:S01]  /*27b0*/  LDCU UR5, c[0x0][0x390] ;  /* 0x00007200ff0577ac */ /* 0x000e620008000800 */
[----:B------:R-:W-:Y:S01]  /*27c0*/  IMAD.IADD R11, R2, 0x1, R7 ;  /* 0x00000001020b7824 */ /* 0x000fe200078e0207 */
[----:B------:R-:W2:Y:S04]  /*27d0*/  LDC.64 R8, c[0x0][0x388] ;  /* 0x0000e200ff087b82 */ /* 0x000ea80000000a00 */
[C---:B------:R-:W-:Y:S02]  /*27e0*/  IADD3 R0, PT, PT, R11.reuse, 0x1, RZ ;  /* 0x000000010b007810 */ /* 0x040fe40007ffe0ff */
[----:B-1----:R-:W-:Y:S02]  /*27f0*/  ISETP.GE.AND P1, PT, R11, UR5, PT ;  /* 0x000000050b007c0c */ /* 0x002fe4000bf26270 */
[----:B------:R-:W-:-:S02]  /*2800*/  ISETP.GE.AND P2, PT, R0, UR5, PT ;  /* 0x0000000500007c0c */ /* 0x000fc4000bf46270 */
[----:B------:R-:W-:Y:S01]  /*2810*/  ISETP.GT.AND P1, PT, R11, -0x1, !P1 ;  /* 0xffffffff0b00780c */ /* 0x000fe20004f24270 */
[----:B------:R-:W-:Y:S01]  /*2820*/  IMAD R11, R6, UR5, R11 ;  /* 0x00000005060b7c24 */ /* 0x000fe2000f8e020b */
[----:B------:R-:W-:Y:S02]  /*2830*/  ISETP.GT.AND P2, PT, R0, -0x1, !P2 ;  /* 0xffffffff0000780c */ /* 0x000fe40005744270 */
[----:B------:R-:W-:Y:S01]  /*2840*/  PLOP3.LUT P1, PT, P1, P0, PT, 0x80, 0x8 ;  /* 0x000000000008781c */ /* 0x000fe20000f21070 */
[----:B--2---:R-:W-:Y:S01]  /*2850*/  IMAD.WIDE R8, R11, 0x4, R8 ;  /* 0x000000040b087825 */ /* 0x004fe200078e0208 */
[----:B------:R-:W-:-:S11]  /*2860*/  PLOP3.LUT P2, PT, P2, P0, PT, 0x80, 0x8 ;  /* 0x000000000008781c */ /* 0x000fd60001741070 */
[C---:B------:R-:W-:Y:S01]  /*2870*/  @P1 VIADD R0, R7.reuse, UR9 ;  /* 0x0000000907001c36 */ /* 0x040fe20008000000 */
[----:B------:R-:W2:Y:S03]  /*2880*/  @P1 LDG.E R10, desc[UR12][R8.64] ;  /* 0x0000000c080a1981 */ /* 0x000ea6000c1e1900 */
[----:B------:R-:W-:Y:S02]  /*2890*/  @P1 IMAD R13, R0, 0x4, R1 ;  /* 0x00000004000d1824 */ /* 0x000fe400078e0201 */
[----:B------:R-:W-:-:S03]  /*28a0*/  @P2 VIADD R0, R7, UR9 ;  /* 0x0000000907002c36 */ /* 0x000fc60008000000 */
[----:B------:R-:W2:Y:S02]  /*28b0*/  @P1 LDL R14, [R13] ;  /* 0x000000000d0e1983 */ /* 0x000ea40000100800 */
[----:B------:R-:W-:Y:S02]  /*28c0*/  @P2 LEA R11, R0, R1, 0x2 ;  /* 0x00000001000b2211 */ /* 0x000fe400078e10ff */
[----:B------:R-:W4:Y:S04]  /*28d0*/  @P2 LDG.E R0, desc[UR12][R8.64+0x4] ;  /* 0x0000040c08002981 */ /* 0x000f28000c1e1900 */
[----:B------:R-:W4:Y:S01]  /*28e0*/  @P2 LDL R11, [R11+0x4] ;  /* 0x000004000b0b2983 */ /* 0x000f220000100800 */
[----:B------:R-:W-:Y:S02]  /*28f0*/  VIADD R7, R7, 0x2 ;  /* 0x0000000207077836 */ /* 0x000fe40000000000 */
[----:B--2---:R-:W-:-:S04]  /*2900*/  @P1 FFMA R5, R14, R10, R5 ;  /* 0x0000000a0e051223 */ /* 0x004fc80000000005 */
[----:B----4-:R-:W-:-:S07]  /*2910*/  @P2 FFMA R5, R0, R11, R5 ;  /* 0x0000000b00052223 */ /* 0x010fce0000000005 */
.L_x_54:
[----:B------:R-:W-:Y:S01]  /*2920*/  IMAD.IADD R11, R2, 0x1, R7 ;  /* 0x00000001020b7824 */ /* 0x000fe200078e0207 */
[----:B------:R-:W-:Y:S04]  /*2930*/  BSSY.RECONVERGENT B0, `(.L_x_55) ;  /* 0x000000d000007945 */ /* 0x000fe80003800200 */
[----:B0-----:R-:W-:-:S04]  /*2940*/  ISETP.GE.AND P1, PT, R11, UR10, PT ;  /* 0x0000000a0b007c0c */ /* 0x001fc8000bf26270 */
[----:B------:R-:W-:-:S04]  /*2950*/  ISETP.GT.AND P1, PT, R11, -0x1, !P1 ;  /* 0xffffffff0b00780c */ /* 0x000fc80004f24270 */
[----:B------:R-:W-:-:S13]  /*2960*/  PLOP3.LUT P1, PT, P1, P0, PT, 0x80, 0x8 ;  /* 0x000000000008781c */ /* 0x000fda0000f21070 */
[----:B------:R-:W-:Y:S05]  /*2970*/  @!P1 BRA `(.L_x_56) ;  /* 0x0000000000209947 */ /* 0x000fea0003800000 */
[----:B------:R-:W0:Y:S01]  /*2980*/  LDC.64 R8, c[0x0][0x388] ;  /* 0x0000e200ff087b82 */ /* 0x000e220000000a00 */
[----:B------:R-:W-:Y:S02]  /*2990*/  VIADD R0, R7, UR9 ;  /* 0x0000000907007c36 */ /* 0x000fe40008000000 */
[----:B------:R-:W-:-:S03]  /*29a0*/  IMAD R11, R6, UR10, R11 ;  /* 0x0000000a060b7c24 */ /* 0x000fc6000f8e020b */
[----:B------:R-:W-:-:S06]  /*29b0*/  LEA R0, R0, R1, 0x2 ;  /* 0x0000000100007211 */ /* 0x000fcc00078e10ff */
[----:B------:R-:W2:Y:S01]  /*29c0*/  LDL R0, [R0] ;  /* 0x0000000000007983 */ /* 0x000ea20000100800 */
[----:B0-----:R-:W-:-:S06]  /*29d0*/  IMAD.WIDE R6, R11, 0x4, R8 ;  /* 0x000000040b067825 */ /* 0x001fcc00078e0208 */
[----:B------:R-:W2:Y:S02]  /*29e0*/  LDG.E R6, desc[UR12][R6.64] ;  /* 0x0000000c06067981 */ /* 0x000ea4000c1e1900 */
[----:B--2---:R-:W-:-:S07]  /*29f0*/  FFMA R5, R6, R0, R5 ;  /* 0x0000000006057223 */ /* 0x004fce0000000005 */
.L_x_56:
[----:B------:R-:W-:Y:S05]  /*2a00*/  BSYNC.RECONVERGENT B0 ;  /* 0x0000000000007941 */ /* 0x000fea0003800200 */
.L_x_55:
[----:B------:R-:W-:Y:S05]  /*2a10*/  BRA.U UP0, `(.L_x_57) ;  /* 0xfffffff5007c7547 */ /* 0x000fea000b83ffff */
.L_x_39:
[----:B-1----:R-:W0:Y:S01]  /*2a20*/  LDC.64 R6, c[0x0][0x380] ;  /* 0x0000e000ff067b82 */ /* 0x002e220000000a00 */
[----:B------:R-:W1:Y:S01]  /*2a30*/  LDCU UR9, c[0x0][0x390] ;  /* 0x00007200ff0977ac */ /* 0x000e620008000800 */
[----:B------:R-:W2:Y:S01]  /*2a40*/  LDCU UR5, c[0x0][0x3a0] ;  /* 0x00007400ff0577ac */ /* 0x000ea20008000800 */
[----:B-1----:R-:W-:Y:S01]  /*2a50*/  IMAD R3, R4, UR9, R3 ;  /* 0x0000000904037c24 */ /* 0x002fe2000f8e0203 */
[----:B--2---:R-:W-:-:S03]  /*2a60*/  FSET.BF.GT.AND R5, R5, UR5, PT ;  /* 0x0000000505057c0a */ /* 0x004fc6000b804000 */
[----:B0-----:R-:W-:Y:S01]  /*2a70*/  IMAD.WIDE R2, R3, 0x4, R6 ;  /* 0x0000000403027825 */ /* 0x001fe200078e0206 */
[----:B------:R-:W-:Y:S06]  /*2a80*/  BAR.SYNC.DEFER_BLOCKING 0x0 ;  /* 0x0000000000007b1d */ /* 0x000fec0000010000 */
[----:B------:R-:W-:Y:S01]  /*2a90*/  STG.E desc[UR12][R2.64], R5 ;  /* 0x0000000502007986 */ /* 0x000fe2000c10190c */
[----:B------:R-:W-:Y:S05]  /*2aa0*/  EXIT ;  /* 0x000000000000794d */ /* 0x000fea0003800000 */
        .weak           $__internal_1_$__cuda_sm20_div_rn_f64_full
        .type           $__internal_1_$__cuda_sm20_div_rn_f64_full,@function
        .size           $__internal_1_$__cuda_sm20_div_rn_f64_full,($__internal_2_$__cuda_sm3x_div_rn_noftz_f32_slowpath - $__internal_1_$__cuda_sm20_div_rn_f64_full)
$__internal_1_$__cuda_sm20_div_rn_f64_full:
[C---:B------:R-:W-:Y:S01]  /*2ab0*/  FSETP.GEU.AND P0, PT, |R11|.reuse, 1.469367938527859385e-39, PT ;  /* 0x001000000b00780b */ /* 0x040fe20003f0e200 */
[----:B------:R-:W-:Y:S01]  /*2ac0*/  IMAD.MOV.U32 R20, RZ, RZ, 0x1 ;  /* 0x00000001ff147424 */ /* 0x000fe200078e00ff */
[C---:B------:R-:W-:Y:S01]  /*2ad0*/  LOP3.LUT R12, R11.reuse, 0x800fffff, RZ, 0xc0, !PT ;  /* 0x800fffff0b0c7812 */ /* 0x040fe200078ec0ff */
[----:B------:R-:W-:Y:S01]  /*2ae0*/  IMAD.MOV.U32 R7, RZ, RZ, 0x1ca00000 ;  /* 0x1ca00000ff077424 */ /* 0x000fe200078e00ff */
[----:B------:R-:W-:Y:S02]  /*2af0*/  LOP3.LUT R5, R11, 0x7ff00000, RZ, 0xc0, !PT ;  /* 0x7ff000000b057812 */ /* 0x000fe400078ec0ff */
[----:B------:R-:W-:Y:S01]  /*2b00*/  LOP3.LUT R13, R12, 0x3ff00000, RZ, 0xfc, !PT ;  /* 0x3ff000000c0d7812 */ /* 0x000fe200078efcff */
[----:B------:R-:W-:-:S06]  /*2b10*/  IMAD.MOV.U32 R12, RZ, RZ, R10 ;  /* 0x000000ffff0c7224 */ /* 0x000fcc00078e000a */
[----:B------:R-:W-:-:S06]  /*2b20*/  @!P0 DMUL R12, R10, 8.98846567431157953865e+307 ;  /* 0x7fe000000a0c8828 */ /* 0x000fcc0000000000 */
[----:B------:R-:W0:Y:S02]  /*2b30*/  MUFU.RCP64H R21, R13 ;  /* 0x0000000d00157308 */ /* 0x000e240000001800 */
[----:B0-----:R-:W-:-:S08]  /*2b40*/  DFMA R8, R20, -R12, 1 ;  /* 0x3ff000001408742b */ /* 0x001fd0000000080c */
[----:B------:R-:W-:-:S08]  /*2b50*/  DFMA R8, R8, R8, R8 ;  /* 0x000000080808722b */ /* 0x000fd00000000008 */
[----:B------:R-:W-:Y:S01]  /*2b60*/  DFMA R20, R20, R8, R20 ;  /* 0x000000081414722b */ /* 0x000fe20000000014 */
[----:B------:R-:W-:Y:S01]  /*2b70*/  MOV R9, R17 ;  /* 0x0000001100097202 */ /* 0x000fe20000000f00 */
[----:B------:R-:W-:-:S03]  /*2b80*/  IMAD.MOV.U32 R8, RZ, RZ, R16 ;  /* 0x000000ffff087224 */ /* 0x000fc600078e0010 */
[----:B------:R-:W-:-:S03]  /*2b90*/  LOP3.LUT R24, R9, 0x7ff00000, RZ, 0xc0, !PT ;  /* 0x7ff0000009187812 */ /* 0x000fc600078ec0ff */
[----:B------:R-:W-:Y:S01]  /*2ba0*/  DFMA R18, R20, -R12, 1 ;  /* 0x3ff000001412742b */ /* 0x000fe2000000080c */
[----:B------:R-:W-:Y:S02]  /*2bb0*/  MOV R16, R8 ;  /* 0x0000000800107202 */ /* 0x000fe40000000f00 */
[----:B------:R-:W-:Y:S01]  /*2bc0*/  ISETP.GE.U32.AND P1, PT, R24, R5, PT ;  /* 0x000000051800720c */ /* 0x000fe20003f26070 */
[----:B------:R-:W-:-:S03]  /*2bd0*/  IMAD.MOV.U32 R25, RZ, RZ, R24 ;  /* 0x000000ffff197224 */ /* 0x000fc600078e0018 */
[----:B------:R-:W-:Y:S01]  /*2be0*/  SEL R17, R7, 0x63400000, !P1 ;  /* 0x6340000007117807 */ /* 0x000fe20004800000 */
[----:B------:R-:W-:Y:S01]  /*2bf0*/  DFMA R18, R20, R18, R20 ;  /* 0x000000121412722b */ /* 0x000fe20000000014 */
[----:B------:R-:W-:Y:S02]  /*2c00*/  FSETP.GEU.AND P1, PT, |R9|, 1.469367938527859385e-39, PT ;  /* 0x001000000900780b */ /* 0x000fe40003f2e200 */
[----:B------:R-:W-:-:S11]  /*2c10*/  LOP3.LUT R17, R17, 0x800fffff, R9, 0xf8, !PT ;  /* 0x800fffff11117812 */ /* 0x000fd600078ef809 */
[----:B------:R-:W-:Y:S05]  /*2c20*/  @P1 BRA `(.L_x_58) ;  /* 0x0000000000201947 */ /* 0x000fea0003800000 */
[----:B------:R-:W-:Y:S01]  /*2c30*/  LOP3.LUT R21, R11, 0x7ff00000, RZ, 0xc0, !PT ;  /* 0x7ff000000b157812 */ /* 0x000fe200078ec0ff */
[----:B------:R-:W-:-:S03]  /*2c40*/  IMAD.MOV.U32 R20, RZ, RZ, RZ ;  /* 0x000000ffff147224 */ /* 0x000fc600078e00ff */
[----:B------:R-:W-:-:S04]  /*2c50*/  ISETP.GE.U32.AND P1, PT, R24, R21, PT ;  /* 0x000000151800720c */ /* 0x000fc80003f26070 */
[----:B------:R-:W-:-:S04]  /*2c60*/  SEL R21, R7, 0x63400000, !P1 ;  /* 0x6340000007157807 */ /* 0x000fc80004800000 */
[----:B------:R-:W-:-:S04]  /*2c70*/  LOP3.LUT R21, R21, 0x80000000, R9, 0xf8, !PT ;  /* 0x8000000015157812 */ /* 0x000fc800078ef809 */
[----:B------:R-:W-:-:S06]  /*2c80*/  LOP3.LUT R21, R21, 0x100000, RZ, 0xfc, !PT ;  /* 0x0010000015157812 */ /* 0x000fcc00078efcff */
[----:B------:R-:W-:-:S10]  /*2c90*/  DFMA R16, R16, 2, -R20 ;  /* 0x400000001010782b */ /* 0x000fd40000000814 */
[----:B------:R-:W-:-:S07]  /*2ca0*/  LOP3.LUT R25, R17, 0x7ff00000, RZ, 0xc0, !PT ;  /* 0x7ff0000011197812 */ /* 0x000fce00078ec0ff */
.L_x_58:
[----:B------:R-:W-:Y:S01]  /*2cb0*/  DMUL R20, R18, R16 ;  /* 0x0000001012147228 */ /* 0x000fe20000000000 */
[----:B------:R-:W-:-:S07]  /*2cc0*/  @!P0 LOP3.LUT R5, R13, 0x7ff00000, RZ, 0xc0, !PT ;  /* 0x7ff000000d058812 */ /* 0x000fce00078ec0ff */
[----:B------:R-:W-:-:S08]  /*2cd0*/  DFMA R22, R20, -R12, R16 ;  /* 0x8000000c1416722b */ /* 0x000fd00000000010 */
[----:B------:R-:W-:Y:S01]  /*2ce0*/  DFMA R22, R18, R22, R20 ;  /* 0x000000161216722b */ /* 0x000fe20000000014 */
[----:B------:R-:W-:Y:S01]  /*2cf0*/  VIADD R18, R25, 0xffffffff ;  /* 0xffffffff19127836 */ /* 0x000fe20000000000 */
[----:B------:R-:W-:-:S04]  /*2d00*/  IADD3 R19, PT, PT, R5, -0x1, RZ ;  /* 0xffffffff05137810 */ /* 0x000fc80007ffe0ff */
[----:B------:R-:W-:-:S04]  /*2d10*/  ISETP.GT.U32.AND P0, PT, R18, 0x7feffffe, PT ;  /* 0x7feffffe1200780c */ /* 0x000fc80003f04070 */
[----:B------:R-:W-:-:S13]  /*2d20*/  ISETP.GT.U32.OR P0, PT, R19, 0x7feffffe, P0 ;  /* 0x7feffffe1300780c */ /* 0x000fda0000704470 */
[----:B------:R-:W-:Y:S05]  /*2d30*/  @P0 BRA `(.L_x_59) ;  /* 0x00000000006c0947 */ /* 0x000fea0003800000 */
[----:B------:R-:W-:-:S04]  /*2d40*/  LOP3.LUT R9, R11, 0x7ff00000, RZ, 0xc0, !PT ;  /* 0x7ff000000b097812 */ /* 0x000fc800078ec0ff */
[CC--:B------:R-:W-:Y:S02]  /*2d50*/  VIADDMNMX R5, R24.reuse, -R9.reuse, 0xb9600000, !PT ;  /* 0xb960000018057446 */ /* 0x0c0fe40007800909 */
[----:B------:R-:W-:Y:S02]  /*2d60*/  ISETP.GE.U32.AND P0, PT, R24, R9, PT ;  /* 0x000000091800720c */ /* 0x000fe40003f06070 */
[----:B------:R-:W-:Y:S02]  /*2d70*/  VIMNMX R5, PT, PT, R5, 0x46a00000, PT ;  /* 0x46a0000005057848 */ /* 0x000fe40003fe0100 */
[----:B------:R-:W-:-:S05]  /*2d80*/  SEL R8, R7, 0x63400000, !P0 ;  /* 0x6340000007087807 */ /* 0x000fca0004000000 */
[----:B------:R-:W-:Y:S01]  /*2d90*/  IMAD.IADD R5, R5, 0x1, -R8 ;  /* 0x0000000105057824 */ /* 0x000fe200078e0a08 */
[----:B------:R-:W-:-:S03]  /*2da0*/  MOV R8, RZ ;  /* 0x000000ff00087202 */ /* 0x000fc60000000f00 */
[----:B------:R-:W-:-:S06]  /*2db0*/  VIADD R9, R5, 0x7fe00000 ;  /* 0x7fe0000005097836 */ /* 0x000fcc0000000000 */
[----:B------:R-:W-:-:S10]  /*2dc0*/  DMUL R18, R22, R8 ;  /* 0x0000000816127228 */ /* 0x000fd40000000000 */
[----:B------:R-:W-:-:S13]  /*2dd0*/  FSETP.GTU.AND P0, PT, |R19|, 1.469367938527859385e-39, PT ;  /* 0x001000001300780b */ /* 0x000fda0003f0c200 */
[----:B------:R-:W-:Y:S05]  /*2de0*/  @P0 BRA `(.L_x_60) ;  /* 0x0000000000940947 */ /* 0x000fea0003800000 */
[----:B------:R-:W-:Y:S01]  /*2df0*/  DFMA R12, R22, -R12, R16 ;  /* 0x8000000c160c722b */ /* 0x000fe20000000010 */
[----:B------:R-:W-:-:S09]  /*2e00*/  IMAD.MOV.U32 R10, RZ, RZ, RZ ;  /* 0x000000ffff0a7224 */ /* 0x000fd200078e00ff */
[C---:B------:R-:W-:Y:S02]  /*2e10*/  FSETP.NEU.AND P0, PT, R13.reuse, RZ, PT ;  /* 0x000000ff0d00720b */ /* 0x040fe40003f0d000 */
[----:B------:R-:W-:-:S04]  /*2e20*/  LOP3.LUT R7, R13, 0x80000000, R11, 0x48, !PT ;  /* 0x800000000d077812 */ /* 0x000fc800078e480b */
[----:B------:R-:W-:-:S07]  /*2e30*/  LOP3.LUT R11, R7, R9, RZ, 0xfc, !PT ;  /* 0x00000009070b7212 */ /* 0x000fce00078efcff */
[----:B------:R-:W-:Y:S05]  /*2e40*/  @!P0 BRA `(.L_x_60) ;  /* 0x00000000007c8947 */ /* 0x000fea0003800000 */
[----:B------:R-:W-:Y:S01]  /*2e50*/  IMAD.MOV R9, RZ, RZ, -R5 ;  /* 0x000000ffff097224 */ /* 0x000fe200078e0a05 */
[----:B------:R-:W-:Y:S01]  /*2e60*/  MOV R8, RZ ;  /* 0x000000ff00087202 */ /* 0x000fe20000000f00 */
[----:B------:R-:W-:Y:S01]  /*2e70*/  DMUL.RP R10, R22, R10 ;  /* 0x0000000a160a7228 */ /* 0x000fe20000008000 */
[----:B------:R-:W-:-:S04]  /*2e80*/  IADD3 R5, PT, PT, -R5, -0x43300000, RZ ;  /* 0xbcd0000005057810 */ /* 0x000fc80007ffe1ff */
[----:B------:R-:W-:-:S05]  /*2e90*/  DFMA R8, R18, -R8, R22 ;  /* 0x800000081208722b */ /* 0x000fca0000000016 */
[----:B------:R-:W-:-:S05]  /*2ea0*/  LOP3.LUT R7, R11, R7, RZ, 0x3c, !PT ;  /* 0x000000070b077212 */ /* 0x000fca00078e3cff */
[----:B------:R-:W-:-:S04]  /*2eb0*/  FSETP.NEU.AND P0, PT, |R9|, R5, PT ;  /* 0x000000050900720b */ /* 0x000fc80003f0d200 */
[----:B------:R-:W-:Y:S02]  /*2ec0*/  FSEL R18, R10, R18, !P0 ;  /* 0x000000120a127208 */ /* 0x000fe40004000000 */
[----:B------:R-:W-:Y:S01]  /*2ed0*/  FSEL R19, R7, R19, !P0 ;  /* 0x0000001307137208 */ /* 0x000fe20004000000 */
[----:B------:R-:W-:Y:S06]  /*2ee0*/  BRA `(.L_x_60) ;  /* 0x0000000000547947 */ /* 0x000fec0003800000 */
.L_x_59:
[----:B------:R-:W-:-:S14]  /*2ef0*/  DSETP.NAN.AND P0, PT, R8, R8, PT ;  /* 0x000000080800722a */ /* 0x000fdc0003f08000 */
[----:B------:R-:W-:Y:S05]  /*2f00*/  @P0 BRA `(.L_x_61) ;  /* 0x0000000000440947 */ /* 0x000fea0003800000 */
[----:B------:R-:W-:-:S14]  /*2f10*/  DSETP.NAN.AND P0, PT, R10, R10, PT ;  /* 0x0000000a0a00722a */ /* 0x000fdc0003f08000 */
[----:B------:R-:W-:Y:S05]  /*2f20*/  @P0 BRA `(.L_x_62) ;  /* 0x0000000000300947 */ /* 0x000fea0003800000 */
[----:B------:R-:W-:Y:S01]  /*2f30*/  ISETP.NE.AND P0, PT, R25, R5, PT ;  /* 0x000000051900720c */ /* 0x000fe20003f05270 */
[----:B------:R-:W-:Y:S02]  /*2f40*/  IMAD.MOV.U32 R18, RZ, RZ, 0x0 ;  /* 0x00000000ff127424 */ /* 0x000fe400078e00ff */
[----:B------:R-:W-:-:S10]  /*2f50*/  IMAD.MOV.U32 R19, RZ, RZ, -0x80000 ;  /* 0xfff80000ff137424 */ /* 0x000fd400078e00ff */
[----:B------:R-:W-:Y:S05]  /*2f60*/  @!P0 BRA `(.L_x_60) ;  /* 0x0000000000348947 */ /* 0x000fea0003800000 */
[----:B------:R-:W-:Y:S02]  /*2f70*/  ISETP.NE.AND P0, PT, R25, 0x7ff00000, PT ;  /* 0x7ff000001900780c */ /* 0x000fe40003f05270 */
[----:B------:R-:W-:Y:S02]  /*2f80*/  LOP3.LUT R19, R9, 0x80000000, R11, 0x48, !PT ;  /* 0x8000000009137812 */ /* 0x000fe400078e480b */
[----:B------:R-:W-:-:S13]  /*2f90*/  ISETP.EQ.OR P0, PT, R5, RZ, !P0 ;  /* 0x000000ff0500720c */ /* 0x000fda0004702670 */
[----:B------:R-:W-:Y:S02]  /*2fa0*/  @P0 LOP3.LUT R5, R19, 0x7ff00000, RZ, 0xfc, !PT ;  /* 0x7ff0000013050812 */ /* 0x000fe400078efcff */
[----:B------:R-:W-:Y:S01]  /*2fb0*/  @!P0 MOV R18, RZ ;  /* 0x000000ff00128202 */ /* 0x000fe20000000f00 */
[----:B------:R-:W-:Y:S02]  /*2fc0*/  @P0 IMAD.MOV.U32 R18, RZ, RZ, RZ ;  /* 0x000000ffff120224 */ /* 0x000fe400078e00ff */
[----:B------:R-:W-:Y:S01]  /*2fd0*/  @P0 IMAD.MOV.U32 R19, RZ, RZ, R5 ;  /* 0x000000ffff130224 */ /* 0x000fe200078e0005 */
[----:B------:R-:W-:Y:S06]  /*2fe0*/  BRA `(.L_x_60) ;  /* 0x0000000000147947 */ /* 0x000fec0003800000 */
.L_x_62:
[----:B------:R-:W-:Y:S02]  /*2ff0*/  LOP3.LUT R19, R11, 0x80000, RZ, 0xfc, !PT ;  /* 0x000800000b137812 */ /* 0x000fe400078efcff */
[----:B------:R-:W-:Y:S01]  /*3000*/  MOV R18, R10 ;  /* 0x0000000a00127202 */ /* 0x000fe20000000f00 */
[----:B------:R-:W-:Y:S06]  /*3010*/  BRA `(.L_x_60) ;  /* 0x0000000000087947 */ /* 0x000fec0003800000 */
.L_x_61:
[----:B------:R-:W-:Y:S01]  /*3020*/  LOP3.LUT R19, R9, 0x80000, RZ, 0xfc, !PT ;  /* 0x0008000009137812 */ /* 0x000fe200078efcff */
[----:B------:R-:W-:-:S07]  /*3030*/  IMAD.MOV.U32 R18, RZ, RZ, R8 ;  /* 0x000000ffff127224 */ /* 0x000fce00078e0008 */
.L_x_60:
[----:B------:R-:W-:-:S04]  /*3040*/  IMAD.MOV.U32 R7, RZ, RZ, 0x0 ;  /* 0x00000000ff077424 */ /* 0x000fc800078e00ff */
[----:B------:R-:W-:Y:S05]  /*3050*/  RET.REL.NODEC R6 `(_Z39GAUSSianBlur_Threshold_Map_Naive_KernelPfS_iiiff) ;  /* 0xffffffcc06e87950 */ /* 0x000fea0003c3ffff */
        .weak           $__internal_2_$__cuda_sm3x_div_rn_noftz_f32_slowpath
        .type           $__internal_2_$__cuda_sm3x_div_rn_noftz_f32_slowpath,@function
        .size           $__internal_2_$__cuda_sm3x_div_rn_noftz_f32_slowpath,(.L_x_167 - $__internal_2_$__cuda_sm3x_div_rn_noftz_f32_slowpath)
$__internal_2_$__cuda_sm3x_div_rn_noftz_f32_slowpath:
[--C-:B------:R-:W-:Y:S01]  /*3060*/  SHF.R.U32.HI R9, RZ, 0x17, R0.reuse ;  /* 0x00000017ff097819 */ /* 0x100fe20000011600 */
[----:B------:R-:W-:Y:S01]  /*3070*/  IMAD.MOV.U32 R12, RZ, RZ, R0 ;  /* 0x000000ffff0c7224 */ /* 0x000fe200078e0000 */
        /* <DEDUP_REMOVED lines=27> */
[----:B------:R-:W-:Y:S02]  /*3230*/  @P0 IMAD.MOV.U32 R10, RZ, RZ, RZ ;  /* 0x000000ffff0a0224 */ /* 0x000fe400078e00ff */
[----:B------:R-:W-:Y:S01]  /*3240*/  @!P0 FFMA R5, R5, 1.84467440737095516160e+19, RZ ;  /* 0x5f80000005058823 */ /* 0x000fe200000000ff */
[----:B------:R-:W-:Y:S02]  /*3250*/  @!P0 IMAD.MOV.U32 R10, RZ, RZ, -0x40 ;  /* 0xffffffc0ff0a8424 */ /* 0x000fe400078e00ff */
[----:B------:R-:W-:-:S03]  /*3260*/  @!P1 FFMA R12, R0, 1.84467440737095516160e+19, RZ ;  /* 0x5f800000000c9823 */ /* 0x000fc600000000ff */
[----:B------:R-:W-:-:S07]  /*3270*/  @!P1 IADD3 R10, PT, PT, R10, 0x40, RZ ;  /* 0x000000400a0a9810 */ /* 0x000fce0007ffe0ff */
.L_x_63:
[----:B------:R-:W-:Y:S01]  /*3280*/  LEA R11, R9, 0xc0800000, 0x17 ;  /* 0xc0800000090b7811 */ /* 0x000fe200078eb8ff */
[----:B------:R-:W-:-:S04]  /*3290*/  VIADD R18, R18, 0xffffff81 ;  /* 0xffffff8112127836 */ /* 0x000fc80000000000 */
[----:B------:R-:W-:Y:S02]  /*32a0*/  IMAD.IADD R13, R12, 0x1, -R11 ;  /* 0x000000010c0d7824 */ /* 0x000fe400078e0a0b */
[C---:B------:R-:W-:Y:S02]  /*32b0*/  IMAD R5, R18.reuse, -0x800000, R5 ;  /* 0xff80000012057824 */ /* 0x040fe400078e0205 */
[----:B------:R0:W1:Y:S01]  /*32c0*/  MUFU.RCP R12, R13 ;  /* 0x0000000d000c7308 */ /* 0x0000620000001000 */
[----:B------:R-:W-:Y:S01]  /*32d0*/  FADD.FTZ R16, -R13, -RZ ;  /* 0x800000ff0d107221 */ /* 0x000fe20000010100 */
[----:B0-----:R-:W-:-:S04]  /*32e0*/  IADD3 R13, PT, PT, R18, 0x7f, -R9 ;  /* 0x0000007f120d7810 */ /* 0x001fc80007ffe809 */
[----:B------:R-:W-:Y:S01]  /*32f0*/  IADD3 R10, PT, PT, R13, R10, RZ ;  /* 0x0000000a0d0a7210 */ /* 0x000fe20007ffe0ff */
[----:B-1----:R-:W-:-:S04]  /*3300*/  FFMA R11, R12, R16, 1 ;  /* 0x3f8000000c0b7423 */ /* 0x002fc80000000010 */
        /* <DEDUP_REMOVED lines=8> */
[----:B------:R-:W-:-:S04]  /*3390*/  IMAD.IADD R13, R9, 0x1, R10 ;  /* 0x00000001090d7824 */ /* 0x000fc800078e020a */
[----:B------:R-:W-:-:S05]  /*33a0*/  VIADD R9, R13, 0xffffffff ;  /* 0xffffffff0d097836 */ /* 0x000fca0000000000 */
        /* <DEDUP_REMOVED lines=9> */
[CCC-:B------:R-:W-:Y:S01]  /*3440*/  FFMA.RZ R9, R12.reuse, R16.reuse, R11.reuse ;  /* 0x000000100c097223 */ /* 0x1c0fe2000000c00b */
[C---:B------:R-:W-:Y:S02]  /*3450*/  ISETP.NE.AND P3, PT, R13.reuse, RZ, PT ;  /* 0x000000ff0d00720c */ /* 0x040fe40003f65270 */
[----:B------:R-:W-:Y:S02]  /*3460*/  ISETP.NE.AND P1, PT, R13, RZ, PT ;  /* 0x000000ff0d00720c */ /* 0x000fe40003f25270 */
[----:B------:R-:W-:Y:S01]  /*3470*/  LOP3.LUT R10, R9, 0x7fffff, RZ, 0xc0, !PT ;  /* 0x007fffff090a7812 */ /* 0x000fe200078ec0ff */
[CCC-:B------:R-:W-:Y:S01]  /*3480*/  FFMA.RP R9, R12.reuse, R16.reuse, R11.reuse ;  /* 0x000000100c097223 */ /* 0x1c0fe2000000800b */
[----:B------:R-:W-:Y:S01]  /*3490*/  FFMA.RM R12, R12, R16, R11 ;  /* 0x000000100c0c7223 */ /* 0x000fe2000000400b */
[----:B------:R-:W-:Y:S01]  /*34a0*/  IADD3 R11, PT, PT, R13, 0x20, RZ ;  /* 0x000000200d0b7810 */ /* 0x000fe20007ffe0ff */
[----:B------:R-:W-:Y:S01]  /*34b0*/  IMAD.MOV R13, RZ, RZ, -R13 ;  /* 0x000000ffff0d7224 */ /* 0x000fe200078e0a0d */
[----:B------:R-:W-:-:S02]  /*34c0*/  LOP3.LUT R10, R10, 0x800000, RZ, 0xfc, !PT ;  /* 0x008000000a0a7812 */ /* 0x000fc400078efcff */
[----:B------:R-:W-:Y:S02]  /*34d0*/  FSETP.NEU.FTZ.AND P0, PT, R9, R12, PT ;  /* 0x0000000c0900720b */ /* 0x000fe40003f1d000 */
[----:B------:R-:W-:Y:S02]  /*34e0*/  SHF.L.U32 R11, R10, R11, RZ ;  /* 0x0000000b0a0b7219 */ /* 0x000fe400000006ff */
[----:B------:R-:W-:Y:S02]  /*34f0*/  SEL R9, R13, RZ, P3 ;  /* 0x000000ff0d097207 */ /* 0x000fe40001800000 */
[----:B------:R-:W-:Y:S02]  /*3500*/  ISETP.NE.AND P1, PT, R11, RZ, P1 ;  /* 0x000000ff0b00720c */ /* 0x000fe40000f25270 */
[----:B------:R-:W-:Y:S02]  /*3510*/  SHF.R.U32.HI R9, RZ, R9, R10 ;  /* 0x00000009ff097219 */ /* 0x000fe4000001160a */
[----:B------:R-:W-:-:S02]  /*3520*/  PLOP3.LUT P0, PT, P0, P1, PT, 0xf8, 0x8f ;  /* 0x00000000008f781c */ /* 0x000fc40000703f70 */
[----:B------:R-:W-:Y:S02]  /*3530*/  SHF.R.U32.HI R11, RZ, 0x1, R9 ;  /* 0x00000001ff0b7819 */ /* 0x000fe40000011609 */
[----:B------:R-:W-:-:S04]  /*3540*/  SEL R10, RZ, 0x1, !P0 ;  /* 0x00000001ff0a7807 */ /* 0x000fc80004000000 */
[----:B------:R-:W-:-:S04]  /*3550*/  LOP3.LUT R10, R10, 0x1, R11, 0xf8, !PT ;  /* 0x000000010a0a7812 */ /* 0x000fc800078ef80b */
[----:B------:R-:W-:-:S05]  /*3560*/  LOP3.LUT R10, R10, R9, RZ, 0xc0, !PT ;  /* 0x000000090a0a7212 */ /* 0x000fca00078ec0ff */
[----:B------:R-:W-:-:S05]  /*3570*/  IMAD.IADD R10, R11, 0x1, R10 ;  /* 0x000000010b0a7824 */ /* 0x000fca00078e020a */
[----:B------:R-:W-:Y:S01]  /*3580*/  LOP3.LUT R5, R10, R5, RZ, 0xfc, !PT ;  /* 0x000000050a057212 */ /* 0x000fe200078efcff */
[----:B------:R-:W-:Y:S06]  /*3590*/  BRA `(.L_x_70) ;  /* 0x0000000000347947 */ /* 0x000fec0003800000 */
.L_x_69:
[----:B------:R-:W-:-:S04]  /*35a0*/  LOP3.LUT R5, R5, 0x80000000, RZ, 0xc0, !PT ;  /* 0x8000000005057812 */ /* 0x000fc800078ec0ff */
[----:B------:R-:W-:Y:S01]  /*35b0*/  LOP3.LUT R5, R5, 0x7f800000, RZ, 0xfc, !PT ;  /* 0x7f80000005057812 */ /* 0x000fe200078efcff */
[----:B------:R-:W-:Y:S06]  /*35c0*/  BRA `(.L_x_70) ;  /* 0x0000000000287947 */ /* 0x000fec0003800000 */
.L_x_68:
[----:B------:R-:W-:Y:S01]  /*35d0*/  LEA R5, R10, R5, 0x17 ;  /* 0x000000050a057211 */ /* 0x000fe200078eb8ff */
[----:B------:R-:W-:Y:S06]  /*35e0*/  BRA `(.L_x_70) ;  /* 0x0000000000207947 */ /* 0x000fec0003800000 */
.L_x_67:
[----:B------:R-:W-:-:S04]  /*35f0*/  LOP3.LUT R5, R12, 0x80000000, R5, 0x48, !PT ;  /* 0x800000000c057812 */ /* 0x000fc800078e4805 */
[----:B------:R-:W-:Y:S01]  /*3600*/  LOP3.LUT R5, R5, 0x7f800000, RZ, 0xfc, !PT ;  /* 0x7f80000005057812 */ /* 0x000fe200078efcff */
[----:B------:R-:W-:Y:S06]  /*3610*/  BRA `(.L_x_70) ;  /* 0x0000000000147947 */ /* 0x000fec0003800000 */
.L_x_66:
[----:B------:R-:W-:Y:S01]  /*3620*/  LOP3.LUT R5, R12, 0x80000000, R5, 0x48, !PT ;  /* 0x800000000c057812 */ /* 0x000fe200078e4805 */
[----:B------:R-:W-:Y:S06]  /*3630*/  BRA `(.L_x_70) ;  /* 0x00000000000c7947 */ /* 0x000fec0003800000 */
.L_x_65:
[----:B------:R-:W0:Y:S01]  /*3640*/  MUFU.RSQ R5, -QNAN ;  /* 0xffc0000000057908 */ /* 0x000e220000001400 */
[----:B------:R-:W-:Y:S05]  /*3650*/  BRA `(.L_x_70) ;  /* 0x0000000000047947 */ /* 0x000fea0003800000 */
.L_x_64:
[----:B------:R-:W-:-:S07]  /*3660*/  FADD.FTZ R5, R5, R0 ;  /* 0x0000000005057221 */ /* 0x000fce0000010000 */
.L_x_70:
[----:B------:R-:W-:-:S04]  /*3670*/  IMAD.MOV.U32 R9, RZ, RZ, 0x0 ;  /* 0x00000000ff097424 */ /* 0x000fc800078e00ff */
[----:B0-----:R-:W-:Y:S05]  /*3680*/  RET.REL.NODEC R8 `(_Z39GAUSSianBlur_Threshold_Map_Naive_KernelPfS_iiiff) ;  /* 0xffffffc8085c7950 */ /* 0x001fea0003c3ffff */
.L_x_71:
        /* <DEDUP_REMOVED lines=15> */
.L_x_167:


//--------------------- .text._Z28verticalGAUSSianBlurConvolvePfS_iifi --------------------------
	.section	.text._Z28verticalGAUSSianBlurConvolvePfS_iifi,"ax",@progbits
	.align	128
        .global         _Z28verticalGAUSSianBlurConvolvePfS_iifi
        .type           _Z28verticalGAUSSianBlurConvolvePfS_iifi,@function
        .size           _Z28verticalGAUSSianBlurConvolvePfS_iifi,(.L_x_174 - _Z28verticalGAUSSianBlurConvolvePfS_iifi)
        .other          _Z28verticalGAUSSianBlurConvolvePfS_iifi,@"STO_CUDA_ENTRY STV_DEFAULT"
_Z28verticalGAUSSianBlurConvolvePfS_iifi:
.text._Z28verticalGAUSSianBlurConvolvePfS_iifi:
[----:B------:R-:W-:Y:S01]  /*0000*/  LDC R1, c[0x0][0x37c] ;  /* 0x0000df00ff017b82 */ /* 0x000fe20000000800 */
[----:B------:R-:W0:Y:S07]  /*0010*/  S2R R5, SR_TID.Y ;  /* 0x0000000000057919 */ /* 0x000e2e0000002200 */
[----:B------:R-:W1:Y:S01]  /*0020*/  LDC R7, c[0x0][0x39c] ;  /* 0x0000e700ff077b82 */ /* 0x000e620000000800 */
[----:B------:R-:W2:Y:S01]  /*0030*/  LDCU.64 UR12, c[0x0][0x358] ;  /* 0x00006b00ff0c77ac */ /* 0x000ea20008000a00 */
[----:B------:R-:W-:Y:S01]  /*0040*/  BSSY.RECONVERGENT B0, `(.L_x_72) ;  /* 0x0000021000007945 */ /* 0x000fe20003800200 */
[----:B------:R-:W3:Y:S01]  /*0050*/  S2R R2, SR_TID.X ;  /* 0x0000000000027919 */ /* 0x000ee20000002100 */
[----:B------:R-:W4:Y:S04]  /*0060*/  LDCU UR6, c[0x0][0x394] ;  /* 0x00007280ff0677ac */ /* 0x000f280008000800 */
[----:B------:R-:W5:Y:S08]  /*0070*/  LDC R12, c[0x0][0x364] ;  /* 0x0000d900ff0c7b82 */ /* 0x000f700000000800 */
[----:B------:R-:W2:Y:S08]  /*0080*/  S2UR UR4, SR_CTAID.Y ;  /* 0x00000000000479c3 */ /* 0x000eb00000002600 */
[----:B------:R-:W3:Y:S01]  /*0090*/  S2UR UR5, SR_CTAID.X ;  /* 0x00000000000579c3 */ /* 0x000ee20000002500 */
[----:B-1----:R-:W-:-:S04]  /*00a0*/  LEA.HI R4, R7, R7, RZ, 0x1 ;  /* 0x0000000707047211 */ /* 0x002fc800078f08ff */
[----:B------:R-:W-:-:S03]  /*00b0*/  SHF.R.S32.HI R4, RZ, 0x1, R4 ;  /* 0x00000001ff047819 */ /* 0x000fc60000011404 */
[----:B------:R-:W3:Y:S01]  /*00c0*/  LDC R3, c[0x0][0x360] ;  /* 0x0000d800ff037b82 */ /* 0x000ee20000000800 */
[----:B-----5:R-:W-:-:S04]  /*00d0*/  IADD3 R10, PT, PT, R12, -0x1, R7 ;  /* 0xffffffff0c0a7810 */ /* 0x020fc80007ffe007 */
[----:B0-----:R-:W-:Y:S01]  /*00e0*/  ISETP.GE.AND P0, PT, R5, R10, PT ;  /* 0x0000000a0500720c */ /* 0x001fe20003f06270 */
[----:B--2---:R-:W-:Y:S02]  /*00f0*/  IMAD R8, R12, UR4, RZ ;  /* 0x000000040c087c24 */ /* 0x004fe4000f8e02ff */
[----:B---3--:R-:W-:-:S10]  /*0100*/  IMAD R0, R3, UR5, R2 ;  /* 0x0000000503007c24 */ /* 0x008fd4000f8e0202 */
[----:B----4-:R-:W-:Y:S05]  /*0110*/  @P0 BRA `(.L_x_73) ;  /* 0x00000000004c0947 */ /* 0x010fea0003800000 */
[----:B------:R-:W-:-:S07]  /*0120*/  MOV R9, R5 ;  /* 0x0000000500097202 */ /* 0x000fce0000000f00 */
.L_x_74:
[----:B------:R-:W-:-:S04]  /*0130*/  IADD3 R13, PT, PT, R8, R9, -R4 ;  /* 0x00000009080d7210 */ /* 0x000fc80007ffe804 */
[----:B------:R-:W-:-:S04]  /*0140*/  ISETP.GE.AND P0, PT, R13, UR6, PT ;  /* 0x000000060d007c0c */ /* 0x000fc8000bf06270 */
[----:B------:R-:W-:-:S13]  /*0150*/  ISETP.LT.OR P0, PT, R13, RZ, P0 ;  /* 0x000000ff0d00720c */ /* 0x000fda0000701670 */
[----:B------:R-:W0:Y:S08]  /*0160*/  @!P0 LDC R11, c[0x0][0x390] ;  /* 0x0000e400ff0b8b82 */ /* 0x000e300000000800 */
[----:B------:R-:W1:Y:S01]  /*0170*/  @!P0 LDC.64 R6, c[0x0][0x388] ;  /* 0x0000e200ff068b82 */ /* 0x000e620000000a00 */
[----:B0-----:R-:W-:-:S04]  /*0180*/  @!P0 IMAD R11, R13, R11, R0 ;  /* 0x0000000b0d0b8224 */ /* 0x001fc800078e0200 */
[----:B-1----:R-:W-:-:S06]  /*0190*/  @!P0 IMAD.WIDE R6, R11, 0x4, R6 ;  /* 0x000000040b068825 */ /* 0x002fcc00078e0206 */
[----:B------:R-:W2:Y:S01]  /*01a0*/  @!P0 LDG.E R6, desc[UR12][R6.64] ;  /* 0x0000000c06068981 */ /* 0x000ea2000c1e1900 */
[----:B------:R-:W0:Y:S01]  /*01b0*/  S2UR UR5, SR_CgaCtaId ;  /* 0x00000000000579c3 */ /* 0x000e220000008800 */
[----:B------:R-:W-:Y:S01]  /*01c0*/  UMOV UR4, 0x400 ;  /* 0x0000040000047882 */ /* 0x000fe20000000000 */
[----:B------:R-:W-:Y:S02]  /*01d0*/  IMAD R11, R3, R9, R2 ;  /* 0x00000009030b7224 */ /* 0x000fe400078e0202 */
[----:B------:R-:W-:Y:S01]  /*01e0*/  IMAD.IADD R9, R12, 0x1, R9 ;  /* 0x000000010c097824 */ /* 0x000fe200078e0209 */
[----:B0-----:R-:W-:-:S06]  /*01f0*/  ULEA UR4, UR5, UR4, 0x18 ;  /* 0x0000000405047291 */ /* 0x001fcc000f8ec0ff */
[----:B------:R-:W-:-:S05]  /*0200*/  LEA R11, R11, UR4, 0x2 ;  /* 0x000000040b0b7c11 */ /* 0x000fca000f8e10ff */
[----:B--2---:R0:W-:Y:S04]  /*0210*/  @!P0 STS [R11], R6 ;  /* 0x000000060b008388 */ /* 0x0041e80000000800 */
[----:B------:R0:W-:Y:S01]  /*0220*/  @P0 STS [R11], RZ ;  /* 0x000000ff0b000388 */ /* 0x0001e20000000800 */
[----:B------:R-:W-:-:S13]  /*0230*/  ISETP.GE.AND P0, PT, R9, R10, PT ;  /* 0x0000000a0900720c */ /* 0x000fda0003f06270 */
[----:B0-----:R-:W-:Y:S05]  /*0240*/  @!P0 BRA `(.L_x_74) ;  /* 0xfffffffc00b88947 */ /* 0x001fea000383ffff */
.L_x_73:
[----:B------:R-:W-:Y:S05]  /*0250*/  BSYNC.RECONVERGENT B0 ;  /* 0x0000000000007941 */ /* 0x000fea0003800200 */
.L_x_72:
[----:B------:R-:W0:Y:S01]  /*0260*/  LDCU.64 UR14, c[0x0][0x390] ;  /* 0x00007200ff0e77ac */ /* 0x000e220008000a00 */
[----:B------:R-:W-:Y:S01]  /*0270*/  IADD3 R7, PT, PT, R8, R5, RZ ;  /* 0x0000000508077210 */ /* 0x000fe20007ffe0ff */
[----:B------:R-:W-:Y:S03]  /*0280*/  BAR.SYNC.DEFER_BLOCKING 0x0 ;  /* 0x0000000000007b1d */ /* 0x000fe60000010000 */
[----:B0-----:R-:W-:-:S04]  /*0290*/  ISETP.GE.AND P0, PT, R7, UR15, PT ;  /* 0x0000000f07007c0c */ /* 0x001fc8000bf06270 */
[----:B------:R-:W-:-:S13]  /*02a0*/  ISETP.GE.OR P0, PT, R0, UR14, P0 ;  /* 0x0000000e00007c0c */ /* 0x000fda0008706670 */
[----:B------:R-:W-:Y:S05]  /*02b0*/  @P0 EXIT ;  /* 0x000000000000094d */ /* 0x000fea0003800000 */
[----:B------:R-:W0:Y:S01]  /*02c0*/  LDCU UR4, c[0x0][0x39c] ;  /* 0x00007380ff0477ac */ /* 0x000e220008000800 */
[----:B------:R-:W-:Y:S01]  /*02d0*/  IMAD.MOV.U32 R10, RZ, RZ, RZ ;  /* 0x000000ffff0a7224 */ /* 0x000fe200078e00ff */
[----:B0-----:R-:W-:-:S09]  /*02e0*/  UISETP.GE.AND UP0, UPT, UR4, -0x1, UPT ;  /* 0xffffffff0400788c */ /* 0x001fd2000bf06270 */
[----:B------:R-:W-:Y:S05]  /*02f0*/  BRA.U !UP0, `(.L_x_75) ;  /* 0x0000000508f47547 */ /* 0x000fea000b800000 */
[----:B------:R-:W-:Y:S01]  /*0300*/  IABS R9, R4 ;  /* 0x0000000400097213 */ /* 0x000fe20000000000 */
[----:B------:R-:W-:-:S03]  /*0310*/  IMAD.MOV.U32 R10, RZ, RZ, RZ ;  /* 0x000000ffff0a7224 */ /* 0x000fc600078e00ff */
[C---:B------:R-:W-:Y:S02]  /*0320*/  IADD3 R6, PT, PT, R4.reuse, R9, RZ ;  /* 0x0000000904067210 */ /* 0x040fe40007ffe0ff */
[----:B------:R-:W-:Y:S02]  /*0330*/  IADD3 R9, PT, PT, -R4, RZ, RZ ;  /* 0x000000ff04097210 */ /* 0x000fe40007ffe1ff */
[C---:B------:R-:W-:Y:S01]  /*0340*/  ISETP.GE.U32.AND P1, PT, R6.reuse, 0x7, PT ;  /* 0x000000070600780c */ /* 0x040fe20003f26070 */
[----:B------:R-:W-:-:S05]  /*0350*/  VIADD R8, R6, 0x1 ;  /* 0x0000000106087836 */ /* 0x000fca0000000000 */
[----:B------:R-:W-:-:S04]  /*0360*/  LOP3.LUT R15, R8, 0x7, RZ, 0xc0, !PT ;  /* 0x00000007080f7812 */ /* 0x000fc800078ec0ff */
[----:B------:R-:W-:-:S03]  /*0370*/  ISETP.NE.AND P0, PT, R15, RZ, PT ;  /* 0x000000ff0f00720c */ /* 0x000fc60003f05270 */
[----:B------:R-:W-:Y:S10]  /*0380*/  @!P1 BRA `(.L_x_76) ;  /* 0x0000000000b09947 */ /* 0x000ff40003800000 */
[----:B------:R-:W0:Y:S01]  /*0390*/  S2UR UR5, SR_CgaCtaId ;  /* 0x00000000000579c3 */ /* 0x000e220000008800 */
[----:B------:R-:W-:Y:S01]  /*03a0*/  LEA R10, R4, R5, 0x1 ;  /* 0x00000005040a7211 */ /* 0x000fe200078e08ff */
[----:B------:R-:W-:Y:S01]  /*03b0*/  UMOV UR4, 0x400 ;  /* 0x0000040000047882 */ /* 0x000fe20000000000 */
[----:B------:R-:W-:-:S03]  /*03c0*/  LOP3.LUT R11, R8, 0xfffffff8, RZ, 0xc0, !PT ;  /* 0xfffffff8080b7812 */ /* 0x000fc600078ec0ff */
[----:B------:R-:W-:Y:S01]  /*03d0*/  IMAD R12, R10, R3, R2 ;  /* 0x000000030a0c7224 */ /* 0x000fe200078e0202 */
[----:B------:R-:W-:Y:S01]  /*03e0*/  IADD3 R11, PT, PT, -R11, RZ, RZ ;  /* 0x000000ff0b0b7210 */ /* 0x000fe20007ffe1ff */
[----:B------:R-:W-:Y:S01]  /*03f0*/  IMAD.MOV.U32 R10, RZ, RZ, RZ ;  /* 0x000000ffff0a7224 */ /* 0x000fe200078e00ff */
[----:B0-----:R-:W-:-:S06]  /*0400*/  ULEA UR4, UR5, UR4, 0x18 ;  /* 0x0000000405047291 */ /* 0x001fcc000f8ec0ff */
[----:B------:R-:W-:Y:S01]  /*0410*/  LEA R12, R12, UR4, 0x2 ;  /* 0x000000040c0c7c11 */ /* 0x000fe2000f8e10ff */
[----:B------:R-:W-:-:S06]  /*0420*/  UMOV UR4, URZ ;  /* 0x000000ff00047c82 */ /* 0x000fcc0008000000 */
.L_x_77:
[----:B------:R-:W-:Y:S01]  /*0430*/  IMAD R14, R3, -0x4, R12 ;  /* 0xfffffffc030e7824 */ /* 0x000fe200078e020c */
[----:B------:R0:W1:Y:S01]  /*0440*/  LDS R13, [R12] ;  /* 0x000000000c0d7984 */ /* 0x0000620000000800 */
[----:B------:R-:W-:Y:S01]  /*0450*/  USHF.L.U32 UR5, UR4, 0x2, URZ ;  /* 0x0000000204057899 */ /* 0x000fe200080006ff */
[----:B------:R-:W-:Y:S01]  /*0460*/  VIADD R11, R11, 0x8 ;  /* 0x000000080b0b7836 */ /* 0x000fe20000000000 */
[----:B------:R-:W-:Y:S01]  /*0470*/  UIADD3 UR4, UPT, UPT, UR4, 0x8, URZ ;  /* 0x0000000804047890 */ /* 0x000fe2000fffe0ff */
[----:B------:R-:W-:Y:S01]  /*0480*/  IMAD R16, R3, -0x4, R14 ;  /* 0xfffffffc03107824 */ /* 0x000fe200078e020e */
[----:B------:R-:W-:Y:S01]  /*0490*/  IADD3 R9, PT, PT, R9, 0x8, RZ ;  /* 0x0000000809097810 */ /* 0x000fe20007ffe0ff */
[----:B------:R-:W2:Y:S01]  /*04a0*/  LDS R14, [R14] ;  /* 0x000000000e0e7984 */ /* 0x000ea20000000800 */
[----:B------:R-:W-:Y:S01]  /*04b0*/  ISETP.NE.AND P1, PT, R11, RZ, PT ;  /* 0x000000ff0b00720c */ /* 0x000fe20003f25270 */
[C---:B------:R-:W-:Y:S02]  /*04c0*/  IMAD R18, R3.reuse, -0x4, R16 ;  /* 0xfffffffc03127824 */ /* 0x040fe400078e0210 */
[----:B------:R-:W3:Y:S01]  /*04d0*/  LDS R16, [R16] ;  /* 0x0000000010107984 */ /* 0x000ee20000000800 */
[----:B0-----:R-:W-:-:S02]  /*04e0*/  IMAD R12, R3, -0x20, R12 ;  /* 0xffffffe0030c7824 */ /* 0x001fc400078e020c */
[C---:B------:R-:W-:Y:S01]  /*04f0*/  IMAD R20, R3.reuse, -0x4, R18 ;  /* 0xfffffffc03147824 */ /* 0x040fe200078e0212 */
[----:B------:R-:W1:Y:S01]  /*0500*/  LDCU.64 UR6, c[0x3][UR5] ;  /* 0x00c00000050677ac */ /* 0x000e620008000a00 */
[----:B------:R-:W0:Y:S02]  /*0510*/  LDS R18, [R18] ;  /* 0x0000000012127984 */ /* 0x000e240000000800 */
[C---:B------:R-:W-:Y:S01]  /*0520*/  IMAD R22, R3.reuse, -0x4, R20 ;  /* 0xfffffffc03167824 */ /* 0x040fe200078e0214 */
[----:B------:R-:W3:Y:S01]  /*0530*/  LDCU.64 UR8, c[0x3][UR5+0x8] ;  /* 0x00c00100050877ac */ /* 0x000ee20008000a00 */
[----:B------:R-:W4:Y:S02]  /*0540*/  LDS R20, [R20] ;  /* 0x0000000014147984 */ /* 0x000f240000000800 */
[C---:B------:R-:W-:Y:S01]  /*0550*/  IMAD R24, R3.reuse, -0x4, R22 ;  /* 0xfffffffc03187824 */ /* 0x040fe200078e0216 */
[----:B------:R-:W4:Y:S01]  /*0560*/  LDCU.64 UR10, c[0x3][UR5+0x10] ;  /* 0x00c00200050a77ac */ /* 0x000f220008000a00 */
[----:B------:R-:W5:Y:S02]  /*0570*/  LDS R22, [R22] ;  /* 0x0000000016167984 */ /* 0x000f640000000800 */
[----:B------:R-:W-:-:S02]  /*0580*/  IMAD R17, R3, -0x4, R24 ;  /* 0xfffffffc03117824 */ /* 0x000fc400078e0218 */
[----:B------:R-:W5:Y:S04]  /*0590*/  LDS R24, [R24] ;  /* 0x0000000018187984 */ /* 0x000f680000000800 */
[----:B------:R-:W5:Y:S01]  /*05a0*/  LDS R26, [R17] ;  /* 0x00000000111a7984 */ /* 0x000f620000000800 */
[----:B-1----:R-:W-:-:S04]  /*05b0*/  FFMA R13, R13, UR6, R10 ;  /* 0x000000060d0d7c23 */ /* 0x002fc8000800000a */
[----:B--2---:R-:W-:Y:S01]  /*05c0*/  FFMA R13, R14, UR7, R13 ;  /* 0x000000070e0d7c23 */ /* 0x004fe2000800000d */
[----:B------:R-:W1:Y:S03]  /*05d0*/  LDCU.64 UR6, c[0x3][UR5+0x18] ;  /* 0x00c00300050677ac */ /* 0x000e660008000a00 */
[----:B---3--:R-:W-:-:S04]  /*05e0*/  FFMA R13, R16, UR8, R13 ;  /* 0x00000008100d7c23 */ /* 0x008fc8000800000d */
[----:B0-----:R-:W-:-:S04]  /*05f0*/  FFMA R13, R18, UR9, R13 ;  /* 0x00000009120d7c23 */ /* 0x001fc8000800000d */
[----:B----4-:R-:W-:-:S04]  /*0600*/  FFMA R13, R20, UR10, R13 ;  /* 0x0000000a140d7c23 */ /* 0x010fc8000800000d */
[----:B-----5:R-:W-:-:S04]  /*0610*/  FFMA R13, R22, UR11, R13 ;  /* 0x0000000b160d7c23 */ /* 0x020fc8000800000d */
[----:B-1----:R-:W-:-:S04]  /*0620*/  FFMA R13, R24, UR6, R13 ;  /* 0x00000006180d7c23 */ /* 0x002fc8000800000d */
[----:B------:R-:W-:Y:S01]  /*0630*/  FFMA R10, R26, UR7, R13 ;  /* 0x000000071a0a7c23 */ /* 0x000fe2000800000d */
[----:B------:R-:W-:Y:S06]  /*0640*/  @P1 BRA `(.L_x_77) ;  /* 0xfffffffc00781947 */ /* 0x000fec000383ffff */
.L_x_76:
[----:B------:R-:W-:Y:S01]  /*0650*/  IMAD.IADD R12, R4, 0x1, R5 ;  /* 0x00000001040c7824 */ /* 0x000fe200078e0205 */
[----:B------:R-:W-:Y:S06]  /*0660*/  @!P0 BRA `(.L_x_75) ;  /* 0x0000000400188947 */ /* 0x000fec0003800000 */
[----:B------:R-:W-:Y:S02]  /*0670*/  ISETP.GE.U32.AND P0, PT, R15, 0x4, PT ;  /* 0x000000040f00780c */ /* 0x000fe40003f06070 */
[----:B------:R-:W-:-:S11]  /*0680*/  LOP3.LUT P1, R8, R8, 0x3, RZ, 0xc0, !PT ;  /* 0x0000000308087812 */ /* 0x000fd6000782c0ff */
[----:B------:R-:W-:Y:S05]  /*0690*/  @!P0 BRA `(.L_x_78) ;  /* 0x00000000007c8947 */ /* 0x000fea0003800000 */
[----:B------:R-:W0:Y:S01]  /*06a0*/  S2UR UR5, SR_CgaCtaId ;  /* 0x00000000000579c3 */ /* 0x000e220000008800 */
[-C--:B------:R-:W-:Y:S01]  /*06b0*/  LOP3.LUT R11, RZ, R9.reuse, RZ, 0x33, !PT ;  /* 0x00000009ff0b7212 */ /* 0x080fe200078e33ff */
[----:B------:R-:W-:Y:S01]  /*06c0*/  UMOV UR4, 0x400 ;  /* 0x0000040000047882 */ /* 0x000fe20000000000 */
[----:B------:R-:W-:-:S03]  /*06d0*/  IADD3 R5, PT, PT, R12, -R9, RZ ;  /* 0x800000090c057210 */ /* 0x000fc60007ffe0ff */
[----:B------:R-:W-:Y:S01]  /*06e0*/  IMAD.IADD R13, R12, 0x1, R11 ;  /* 0x000000010c0d7824 */ /* 0x000fe200078e020b */
[C---:B------:R-:W-:Y:S01]  /*06f0*/  IADD3 R14, PT, PT, R5.reuse, -0x2, RZ ;  /* 0xfffffffe050e7810 */ /* 0x040fe20007ffe0ff */
[-CC-:B------:R-:W-:Y:S02]  /*0700*/  IMAD R11, R5, R3.reuse, R2.reuse ;  /* 0x00000003050b7224 */ /* 0x180fe400078e0202 */
[-CC-:B------:R-:W-:Y:S02]  /*0710*/  IMAD R13, R13, R3.reuse, R2.reuse ;  /* 0x000000030d0d7224 */ /* 0x180fe400078e0202 */
[----:B------:R-:W-:Y:S02]  /*0720*/  VIADD R15, R5, 0xfffffffd ;  /* 0xfffffffd050f7836 */ /* 0x000fe40000000000 */
[-CC-:B------:R-:W-:Y:S02]  /*0730*/  IMAD R5, R14, R3.reuse, R2.reuse ;  /* 0x000000030e057224 */ /* 0x180fe400078e0202 */
[----:B------:R-:W-:Y:S01]  /*0740*/  IMAD R15, R15, R3, R2 ;  /* 0x000000030f0f7224 */ /* 0x000fe200078e0202 */
[----:B0-----:R-:W-:-:S06]  /*0750*/  ULEA UR4, UR5, UR4, 0x18 ;  /* 0x0000000405047291 */ /* 0x001fcc000f8ec0ff */
[----:B------:R-:W-:Y:S02]  /*0760*/  LEA R11, R11, UR4, 0x2 ;  /* 0x000000040b0b7c11 */ /* 0x000fe4000f8e10ff */
[----:B------:R-:W-:Y:S02]  /*0770*/  LEA R14, R13, UR4, 0x2 ;  /* 0x000000040d0e7c11 */ /* 0x000fe4000f8e10ff */
[----:B------:R-:W-:Y:S02]  /*0780*/  LEA R16, R5, UR4, 0x2 ;  /* 0x0000000405107c11 */ /* 0x000fe4000f8e10ff */
[----:B------:R-:W0:Y:S01]  /*0790*/  LDS R11, [R11] ;  /* 0x000000000b0b7984 */ /* 0x000e220000000800 */
[----:B------:R-:W-:Y:S02]  /*07a0*/  LEA R18, R15, UR4, 0x2 ;  /* 0x000000040f127c11 */ /* 0x000fe4000f8e10ff */
[----:B------:R-:W-:Y:S01]  /*07b0*/  IADD3 R5, PT, PT, R4, R9, RZ ;  /* 0x0000000904057210 */ /* 0x000fe20007ffe0ff */
[----:B------:R-:W1:Y:S01]  /*07c0*/  LDS R14, [R14] ;  /* 0x000000000e0e7984 */ /* 0x000e620000000800 */
[----:B------:R-:W-:-:S02]  /*07d0*/  VIADD R9, R9, 0x4 ;  /* 0x0000000409097836 */ /* 0x000fc40000000000 */
[----:B------:R-:W-:Y:S01]  /*07e0*/  SHF.L.U32 R5, R5, 0x2, RZ ;  /* 0x0000000205057819 */ /* 0x000fe200000006ff */
[----:B------:R-:W2:Y:S03]  /*07f0*/  LDS R16, [R16] ;  /* 0x0000000010107984 */ /* 0x000ea60000000800 */
[----:B------:R-:W0:Y:S01]  /*0800*/  LDC R13, c[0x3][R5] ;  /* 0x00c00000050d7b82 */ /* 0x000e220000000800 */
[----:B------:R-:W3:Y:S07]  /*0810*/  LDS R18, [R18] ;  /* 0x0000000012127984 */ /* 0x000eee0000000800 */
[----:B------:R-:W1:Y:S08]  /*0820*/  LDC R15, c[0x3][R5+0x4] ;  /* 0x00c00100050f7b82 */ /* 0x000e700000000800 */
[----:B------:R-:W2:Y:S08]  /*0830*/  LDC R17, c[0x3][R5+0x8] ;  /* 0x00c0020005117b82 */ /* 0x000eb00000000800 */
[----:B------:R-:W3:Y:S01]  /*0840*/  LDC R19, c[0x3][R5+0xc] ;  /* 0x00c0030005137b82 */ /* 0x000ee20000000800 */
[----:B0-----:R-:W-:-:S04]  /*0850*/  FFMA R11, R11, R13, R10 ;  /* 0x0000000d0b0b7223 */ /* 0x001fc8000000000a */
[----:B-1----:R-:W-:-:S04]  /*0860*/  FFMA R11, R14, R15, R11 ;  /* 0x0000000f0e0b7223 */ /* 0x002fc8000000000b */
[----:B--2---:R-:W-:-:S04]  /*0870*/  FFMA R11, R16, R17, R11 ;  /* 0x00000011100b7223 */ /* 0x004fc8000000000b */
[----:B---3--:R-:W-:-:S07]  /*0880*/  FFMA R10, R18, R19, R11 ;  /* 0x00000013120a7223 */ /* 0x008fce000000000b */
.L_x_78:
[----:B------:R-:W-:Y:S05]  /*0890*/  @!P1 BRA `(.L_x_75) ;  /* 0x00000000008c9947 */ /* 0x000fea0003800000 */
[----:B------:R-:W-:Y:S02]  /*08a0*/  ISETP.NE.AND P0, PT, R8, 0x1, PT ;  /* 0x000000010800780c */ /* 0x000fe40003f05270 */
[----:B------:R-:W-:-:S04]  /*08b0*/  LOP3.LUT R6, R6, 0x1, RZ, 0xc0, !PT ;  /* 0x0000000106067812 */ /* 0x000fc800078ec0ff */
[----:B------:R-:W-:-:S07]  /*08c0*/  ISETP.NE.U32.AND P1, PT, R6, 0x1, PT ;  /* 0x000000010600780c */ /* 0x000fce0003f25070 */
[----:B------:R-:W-:Y:S06]  /*08d0*/  @!P0 BRA `(.L_x_79) ;  /* 0x00000000004c8947 */ /* 0x000fec0003800000 */
[----:B------:R-:W0:Y:S01]  /*08e0*/  S2UR UR5, SR_CgaCtaId ;  /* 0x00000000000579c3 */ /* 0x000e220000008800 */
[-C--:B------:R-:W-:Y:S01]  /*08f0*/  IADD3 R5, PT, PT, R12, -R9.reuse, RZ ;  /* 0x800000090c057210 */ /* 0x080fe20007ffe0ff */
[----:B------:R-:W-:Y:S01]  /*0900*/  UMOV UR4, 0x400 ;  /* 0x0000040000047882 */ /* 0x000fe20000000000 */
[----:B------:R-:W-:Y:S01]  /*0910*/  LOP3.LUT R11, RZ, R9, RZ, 0x33, !PT ;  /* 0x00000009ff0b7212 */ /* 0x000fe200078e33ff */
[----:B------:R-:W-:Y:S01]  /*0920*/  IMAD.IADD R6, R4, 0x1, R9 ;  /* 0x0000000104067824 */ /* 0x000fe200078e0209 */
[----:B------:R-:W-:Y:S01]  /*0930*/  IADD3 R9, PT, PT, R9, 0x2, RZ ;  /* 0x0000000209097810 */ /* 0x000fe20007ffe0ff */
[----:B------:R-:W-:Y:S01]  /*0940*/  IMAD R5, R5, R3, R2 ;  /* 0x0000000305057224 */ /* 0x000fe200078e0202 */
[----:B------:R-:W-:Y:S02]  /*0950*/  IADD3 R11, PT, PT, R12, R11, RZ ;  /* 0x0000000b0c0b7210 */ /* 0x000fe40007ffe0ff */
[----:B------:R-:W-:-:S03]  /*0960*/  SHF.L.U32 R6, R6, 0x2, RZ ;  /* 0x0000000206067819 */ /* 0x000fc600000006ff */
[----:B------:R-:W-:Y:S01]  /*0970*/  IMAD R11, R11, R3, R2 ;  /* 0x000000030b0b7224 */ /* 0x000fe200078e0202 */
[----:B------:R-:W1:Y:S08]  /*0980*/  LDC R8, c[0x3][R6] ;  /* 0x00c0000006087b82 */ /* 0x000e700000000800 */
[----:B------:R-:W2:Y:S01]  /*0990*/  LDC R13, c[0x3][R6+0x4] ;  /* 0x00c00100060d7b82 */ /* 0x000ea20000000800 */
[----:B0-----:R-:W-:-:S06]  /*09a0*/  ULEA UR4, UR5, UR4, 0x18 ;  /* 0x0000000405047291 */ /* 0x001fcc000f8ec0ff */
[----:B------:R-:W-:Y:S02]  /*09b0*/  LEA R5, R5, UR4, 0x2 ;  /* 0x0000000405057c11 */ /* 0x000fe4000f8e10ff */
[----:B------:R-:W-:-:S04]  /*09c0*/  LEA R11, R11, UR4, 0x2 ;  /* 0x000000040b0b7c11 */ /* 0x000fc8000f8e10ff */
[----:B------:R-:W1:Y:S04]  /*09d0*/  LDS R5, [R5] ;  /* 0x0000000005057984 */ /* 0x000e680000000800 */
[----:B------:R-:W2:Y:S01]  /*09e0*/  LDS R11, [R11] ;  /* 0x000000000b0b7984 */ /* 0x000ea20000000800 */
[----:B-1----:R-:W-:-:S04]  /*09f0*/  FFMA R8, R5, R8, R10 ;  /* 0x0000000805087223 */ /* 0x002fc8000000000a */
[----:B--2---:R-:W-:-:S07]  /*0a00*/  FFMA R10, R11, R13, R8 ;  /* 0x0000000d0b0a7223 */ /* 0x004fce0000000008 */
.L_x_79:
[----:B------:R-:W-:Y:S05]  /*0a10*/  @!P1 BRA `(.L_x_75) ;  /* 0x00000000002c9947 */ /* 0x000fea0003800000 */
[----:B------:R-:W0:Y:S01]  /*0a20*/  S2UR UR5, SR_CgaCtaId ;  /* 0x00000000000579c3 */ /* 0x000e220000008800 */
[----:B------:R-:W-:Y:S01]  /*0a30*/  IMAD.IADD R12, R12, 0x1, -R9 ;  /* 0x000000010c0c7824 */ /* 0x000fe200078e0a09 */
[----:B------:R-:W-:Y:S01]  /*0a40*/  UMOV UR4, 0x400 ;  /* 0x0000040000047882 */ /* 0x000fe20000000000 */
[----:B------:R-:W-:Y:S02]  /*0a50*/  IADD3 R4, PT, PT, R4, R9, RZ ;  /* 0x0000000904047210 */ /* 0x000fe40007ffe0ff */
[----:B------:R-:W-:Y:S02]  /*0a60*/  IMAD R12, R12, R3, R2 ;  /* 0x000000030c0c7224 */ /* 0x000fe400078e0202 */
[----:B------:R-:W-:-:S06]  /*0a70*/  SHF.L.U32 R4, R4, 0x2, RZ ;  /* 0x0000000204047819 */ /* 0x000fcc00000006ff */
[----:B------:R-:W1:Y:S01]  /*0a80*/  LDC R4, c[0x3][R4] ;  /* 0x00c0000004047b82 */ /* 0x000e620000000800 */
[----:B0-----:R-:W-:-:S06]  /*0a90*/  ULEA UR4, UR5, UR4, 0x18 ;  /* 0x0000000405047291 */ /* 0x001fcc000f8ec0ff */
[----:B------:R-:W-:-:S05]  /*0aa0*/  LEA R12, R12, UR4, 0x2 ;  /* 0x000000040c0c7c11 */ /* 0x000fca000f8e10ff */
[----:B------:R-:W1:Y:S02]  /*0ab0*/  LDS R3, [R12] ;  /* 0x000000000c037984 */ /* 0x000e640000000800 */
[----:B-1----:R-:W-:-:S07]  /*0ac0*/  FFMA R10, R3, R4, R10 ;  /* 0x00000004030a7223 */ /* 0x002fce000000000a */
.L_x_75:
[----:B------:R-:W0:Y:S01]  /*0ad0*/  LDC.64 R2, c[0x0][0x380] ;  /* 0x0000e000ff027b82 */ /* 0x000e220000000a00 */
[----:B------:R-:W1:Y:S01]  /*0ae0*/  LDCU UR4, c[0x0][0x398] ;  /* 0x00007300ff0477ac */ /* 0x000e620008000800 */
[----:B------:R-:W-:Y:S01]  /*0af0*/  IMAD R7, R7, UR14, R0 ;  /* 0x0000000e07077c24 */ /* 0x000fe2000f8e0200 */
[----:B-1----:R-:W-:-:S03]  /*0b00*/  FSET.BF.GT.AND R5, R10, UR4, PT ;  /* 0x000000040a057c0a */ /* 0x002fc6000b804000 */
[----:B0-----:R-:W-:-:S05]  /*0b10*/  IMAD.WIDE R2, R7, 0x4, R2 ;  /* 0x0000000407027825 */ /* 0x001fca00078e0202 */
[----:B------:R-:W-:Y:S01]  /*0b20*/  STG.E desc[UR12][R2.64], R5 ;  /* 0x0000000502007986 */ /* 0x000fe2000c10190c */
[----:B------:R-:W-:Y:S05]  /*0b30*/  EXIT ;  /* 0x000000000000794d */ /* 0x000fea0003800000 */
.L_x_80:
        /* <DEDUP_REMOVED lines=12> */
.L_x_174:


//--------------------- .text._Z30horizontalGAUSSianBlurConvolvePfS_iii --------------------------
	.section	.text._Z30horizontalGAUSSianBlurConvolvePfS_iii,"ax",@progbits
	.align	128
        .global         _Z30horizontalGAUSSianBlurConvolvePfS_iii
        .type           _Z30horizontalGAUSSianBlurConvolvePfS_iii,@function
        .size           _Z30horizontalGAUSSianBlurConvolvePfS_iii,(.L_x_175 - _Z30horizontalGAUSSianBlurConvolvePfS_iii)
        .other          _Z30horizontalGAUSSianBlurConvolvePfS_iii,@"STO_CUDA_ENTRY STV_DEFAULT"
_Z30horizontalGAUSSianBlurConvolvePfS_iii:
.text._Z30horizontalGAUSSianBlurConvolvePfS_iii:
[----:B------:R-:W-:Y:S01]  /*0000*/  LDC R1, c[0x0][0x37c] ;  /* 0x0000df00ff017b82 */ /* 0x000fe20000000800 */
[----:B------:R-:W0:Y:S07]  /*0010*/  S2R R2, SR_TID.X ;  /* 0x0000000000027919 */ /* 0x000e2e0000002100 */
[----:B------:R-:W1:Y:S01]  /*0020*/  LDC R0, c[0x0][0x364] ;  /* 0x0000d900ff007b82 */ /* 0x000e620000000800 */
[----:B------:R-:W2:Y:S01]  /*0030*/  LDCU.64 UR12, c[0x0][0x358] ;  /* 0x00006b00ff0c77ac */ /* 0x000ea20008000a00 */
[----:B------:R-:W-:Y:S01]  /*0040*/  BSSY.RECONVERGENT B0, `(.L_x_81) ;  /* 0x0000021000007945 */ /* 0x000fe20003800200 */
[----:B------:R-:W1:Y:S01]  /*0050*/  S2R R12, SR_TID.Y ;  /* 0x00000000000c7919 */ /* 0x000e620000002200 */
[----:B------:R-:W3:Y:S04]  /*0060*/  LDCU UR6, c[0x0][0x390] ;  /* 0x00007200ff0677ac */ /* 0x000ee80008000800 */
[----:B------:R-:W4:Y:S08]  /*0070*/  LDC R3, c[0x0][0x398] ;  /* 0x0000e600ff037b82 */ /* 0x000f300000000800 */
[----:B------:R-:W4:Y:S08]  /*0080*/  LDC R14, c[0x0][0x360] ;  /* 0x0000d800ff0e7b82 */ /* 0x000f300000000800 */
[----:B------:R-:W1:Y:S08]  /*0090*/  S2UR UR4, SR_CTAID.Y ;  /* 0x00000000000479c3 */ /* 0x000e700000002600 */
[----:B------:R-:W5:Y:S01]  /*00a0*/  S2UR UR5, SR_CTAID.X ;  /* 0x00000000000579c3 */ /* 0x000f620000002500 */
[----:B----4-:R-:W-:-:S02]  /*00b0*/  IADD3 R7, PT, PT, R14, -0x1, R3 ;  /* 0xffffffff0e077810 */ /* 0x010fc40007ffe003 */
[----:B------:R-:W-:Y:S02]  /*00c0*/  LEA.HI R3, R3, R3, RZ, 0x1 ;  /* 0x0000000303037211 */ /* 0x000fe400078f08ff */
[----:B0-----:R-:W-:Y:S02]  /*00d0*/  ISETP.GE.AND P0, PT, R2, R7, PT ;  /* 0x000000070200720c */ /* 0x001fe40003f06270 */
[----:B------:R-:W-:Y:S01]  /*00e0*/  SHF.R.S32.HI R3, RZ, 0x1, R3 ;  /* 0x00000001ff037819 */ /* 0x000fe20000011403 */
[----:B-1----:R-:W-:Y:S02]  /*00f0*/  IMAD R0, R0, UR4, R12 ;  /* 0x0000000400007c24 */ /* 0x002fe4000f8e020c */
[----:B-----5:R-:W-:-:S08]  /*0100*/  IMAD R6, R14, UR5, RZ ;  /* 0x000000050e067c24 */ /* 0x020fd0000f8e02ff */
[----:B--23--:R-:W-:Y:S05]  /*0110*/  @P0 BRA `(.L_x_82) ;  /* 0x00000000004c0947 */ /* 0x00cfea0003800000 */
[----:B------:R-:W-:Y:S02]  /*0120*/  IMAD R8, R7, R12, RZ ;  /* 0x0000000c07087224 */ /* 0x000fe400078e02ff */
[----:B------:R-:W-:-:S07]  /*0130*/  IMAD.MOV.U32 R9, RZ, RZ, R2 ;  /* 0x000000ffff097224 */ /* 0x000fce00078e0002 */
.L_x_83:
[----:B------:R-:W-:-:S04]  /*0140*/  IADD3 R11, PT, PT, R6, R9, -R3 ;  /* 0x00000009060b7210 */ /* 0x000fc80007ffe803 */
[----:B------:R-:W-:-:S04]  /*0150*/  ISETP.GE.AND P0, PT, R11, UR6, PT ;  /* 0x000000060b007c0c */ /* 0x000fc8000bf06270 */
[----:B------:R-:W-:-:S13]  /*0160*/  ISETP.LT.OR P0, PT, R11, RZ, P0 ;  /* 0x000000ff0b00720c */ /* 0x000fda0000701670 */
[----:B------:R-:W0:Y:S01]  /*0170*/  @!P0 LDC.64 R4, c[0x0][0x388] ;  /* 0x0000e200ff048b82 */ /* 0x000e220000000a00 */
[----:B------:R-:W-:-:S04]  /*0180*/  @!P0 IMAD R11, R0, UR6, R11 ;  /* 0x00000006000b8c24 */ /* 0x000fc8000f8e020b */
[----:B0-----:R-:W-:-:S06]  /*0190*/  @!P0 IMAD.WIDE R4, R11, 0x4, R4 ;  /* 0x000000040b048825 */ /* 0x001fcc00078e0204 */
[----:B------:R-:W2:Y:S01]  /*01a0*/  @!P0 LDG.E R4, desc[UR12][R4.64] ;  /* 0x0000000c04048981 */ /* 0x000ea2000c1e1900 */
[----:B------:R-:W0:Y:S01]  /*01b0*/  S2UR UR5, SR_CgaCtaId ;  /* 0x00000000000579c3 */ /* 0x000e220000008800 */
[----:B------:R-:W-:Y:S01]  /*01c0*/  UMOV UR4, 0x400 ;  /* 0x0000040000047882 */ /* 0x000fe20000000000 */
[----:B------:R-:W-:Y:S01]  /*01d0*/  IMAD.IADD R10, R8, 0x1, R9 ;  /* 0x00000001080a7824 */ /* 0x000fe200078e0209 */
[----:B------:R-:W-:Y:S01]  /*01e0*/  IADD3 R9, PT, PT, R14, R9, RZ ;  /* 0x000000090e097210 */ /* 0x000fe20007ffe0ff */
[----:B0-----:R-:W-:-:S06]  /*01f0*/  ULEA UR4, UR5, UR4, 0x18 ;  /* 0x0000000405047291 */ /* 0x001fcc000f8ec0ff */
[----:B------:R-:W-:-:S05]  /*0200*/  LEA R11, R10, UR4, 0x2 ;  /* 0x000000040a0b7c11 */ /* 0x000fca000f8e10ff */
[----:B--2---:R0:W-:Y:S04]  /*0210*/  @!P0 STS [R11], R4 ;  /* 0x000000040b008388 */ /* 0x0041e80000000800 */
[----:B------:R0:W-:Y:S01]  /*0220*/  @P0 STS [R11], RZ ;  /* 0x000000ff0b000388 */ /* 0x0001e20000000800 */
[----:B------:R-:W-:-:S13]  /*0230*/  ISETP.GE.AND P0, PT, R9, R7, PT ;  /* 0x000000070900720c */ /* 0x000fda0003f06270 */
[----:B0-----:R-:W-:Y:S05]  /*0240*/  @!P0 BRA `(.L_x_83) ;  /* 0xfffffffc00bc8947 */ /* 0x001fea000383ffff */
.L_x_82:
[----:B------:R-:W-:Y:S05]  /*0250*/  BSYNC.RECONVERGENT B0 ;  /* 0x0000000000007941 */ /* 0x000fea0003800200 */
.L_x_81:
[----:B------:R-:W0:Y:S01]  /*0260*/  LDCU.64 UR14, c[0x0][0x390] ;  /* 0x00007200ff0e77ac */ /* 0x000e220008000a00 */
[----:B------:R-:W-:Y:S01]  /*0270*/  IMAD.IADD R5, R6, 0x1, R2 ;  /* 0x0000000106057824 */ /* 0x000fe200078e0202 */
[----:B------:R-:W-:Y:S01]  /*0280*/  BAR.SYNC.DEFER_BLOCKING 0x0 ;  /* 0x0000000000007b1d */ /* 0x000fe20000010000 */
        /* <DEDUP_REMOVED lines=8> */
[----:B------:R-:W-:Y:S01]  /*0310*/  IMAD R7, R7, R12, RZ ;  /* 0x0000000c07077224 */ /* 0x000fe200078e02ff */
[C---:B------:R-:W-:Y:S01]  /*0320*/  IADD3 R8, PT, PT, -R3.reuse, RZ, RZ ;  /* 0x000000ff03087210 */ /* 0x040fe20007ffe1ff */
[----:B------:R-:W-:Y:S01]  /*0330*/  IMAD.MOV.U32 R9, RZ, RZ, RZ ;  /* 0x000000ffff097224 */ /* 0x000fe200078e00ff */
[----:B------:R-:W-:-:S04]  /*0340*/  IADD3 R4, PT, PT, R3, R4, RZ ;  /* 0x0000000403047210 */ /* 0x000fc80007ffe0ff */
[C---:B------:R-:W-:Y:S01]  /*0350*/  ISETP.GE.U32.AND P1, PT, R4.reuse, 0x7, PT ;  /* 0x000000070400780c */ /* 0x040fe20003f26070 */
[----:B------:R-:W-:-:S05]  /*0360*/  VIADD R6, R4, 0x1 ;  /* 0x0000000104067836 */ /* 0x000fca0000000000 */
[----:B------:R-:W-:-:S04]  /*0370*/  LOP3.LUT R14, R6, 0x7, RZ, 0xc0, !PT ;  /* 0x00000007060e7812 */ /* 0x000fc800078ec0ff */
[----:B------:R-:W-:-:S03]  /*0380*/  ISETP.NE.AND P0, PT, R14, RZ, PT ;  /* 0x000000ff0e00720c */ /* 0x000fc60003f05270 */
[----:B------:R-:W-:Y:S10]  /*0390*/  @!P1 BRA `(.L_x_85) ;  /* 0x0000000000989947 */ /* 0x000ff40003800000 */
[----:B------:R-:W0:Y:S01]  /*03a0*/  S2UR UR5, SR_CgaCtaId ;  /* 0x00000000000579c3 */ /* 0x000e220000008800 */
[----:B------:R-:W-:Y:S01]  /*03b0*/  IADD3 R10, PT, PT, R7, R2, RZ ;  /* 0x00000002070a7210 */ /* 0x000fe20007ffe0ff */
[----:B------:R-:W-:-:S04]  /*03c0*/  UMOV UR4, 0x400 ;  /* 0x0000040000047882 */ /* 0x000fc80000000000 */
[----:B------:R-:W-:Y:S01]  /*03d0*/  IMAD R9, R3, 0x2, R10 ;  /* 0x0000000203097824 */ /* 0x000fe200078e020a */
[----:B------:R-:W-:-:S05]  /*03e0*/  LOP3.LUT R10, R6, 0xfffffff8, RZ, 0xc0, !PT ;  /* 0xfffffff8060a7812 */ /* 0x000fca00078ec0ff */
[----:B------:R-:W-:Y:S01]  /*03f0*/  IMAD.MOV R10, RZ, RZ, -R10 ;  /* 0x000000ffff0a7224 */ /* 0x000fe200078e0a0a */
[----:B0-----:R-:W-:-:S06]  /*0400*/  ULEA UR4, UR5, UR4, 0x18 ;  /* 0x0000000405047291 */ /* 0x001fcc000f8ec0ff */
[----:B------:R-:W-:Y:S01]  /*0410*/  LEA R11, R9, UR4, 0x2 ;  /* 0x00000004090b7c11 */ /* 0x000fe2000f8e10ff */
[----:B------:R-:W-:Y:S01]  /*0420*/  HFMA2 R9, -RZ, RZ, 0, 0 ;  /* 0x00000000ff097431 */ /* 0x000fe200000001ff */
[----:B------:R-:W-:Y:S02]  /*0430*/  UMOV UR4, URZ ;  /* 0x000000ff00047c82 */ /* 0x000fe40008000000 */
[----:B------:R-:W-:-:S07]  /*0440*/  IADD3 R11, PT, PT, R11, -0xc, RZ ;  /* 0xfffffff40b0b7810 */ /* 0x000fce0007ffe0ff */
.L_x_86:
[----:B------:R-:W0:Y:S01]  /*0450*/  LDS R12, [R11+0xc] ;  /* 0x00000c000b0c7984 */ /* 0x000e220000000800 */
[----:B------:R-:W-:Y:S01]  /*0460*/  USHF.L.U32 UR5, UR4, 0x2, URZ ;  /* 0x0000000204057899 */ /* 0x000fe200080006ff */
[----:B------:R-:W-:Y:S01]  /*0470*/  VIADD R10, R10, 0x8 ;  /* 0x000000080a0a7836 */ /* 0x000fe20000000000 */
[----:B------:R-:W-:Y:S01]  /*0480*/  UIADD3 UR4, UPT, UPT, UR4, 0x8, URZ ;  /* 0x0000000804047890 */ /* 0x000fe2000fffe0ff */
[----:B------:R-:W1:Y:S01]  /*0490*/  LDS R13, [R11+0x8] ;  /* 0x000008000b0d7984 */ /* 0x000e620000000800 */
[----:B------:R-:W-:Y:S02]  /*04a0*/  IADD3 R8, PT, PT, R8, 0x8, RZ ;  /* 0x0000000808087810 */ /* 0x000fe40007ffe0ff */
[----:B------:R-:W-:Y:S01]  /*04b0*/  ISETP.NE.AND P1, PT, R10, RZ, PT ;  /* 0x000000ff0a00720c */ /* 0x000fe20003f25270 */
[----:B------:R-:W2:Y:S04]  /*04c0*/  LDS R15, [R11+0x4] ;  /* 0x000004000b0f7984 */ /* 0x000ea80000000800 */
[----:B------:R-:W3:Y:S01]  /*04d0*/  LDS R17, [R11] ;  /* 0x000000000b117984 */ /* 0x000ee20000000800 */
[----:B------:R-:W0:Y:S03]  /*04e0*/  LDCU.64 UR6, c[0x3][UR5] ;  /* 0x00c00000050677ac */ /* 0x000e260008000a00 */
[----:B------:R-:W4:Y:S01]  /*04f0*/  LDS R19, [R11+-0x4] ;  /* 0xfffffc000b137984 */ /* 0x000f220000000800 */
[----:B------:R-:W2:Y:S03]  /*0500*/  LDCU.64 UR8, c[0x3][UR5+0x8] ;  /* 0x00c00100050877ac */ /* 0x000ea60008000a00 */
[----:B------:R-:W5:Y:S01]  /*0510*/  LDS R21, [R11+-0x8] ;  /* 0xfffff8000b157984 */ /* 0x000f620000000800 */
[----:B------:R-:W4:Y:S03]  /*0520*/  LDCU.64 UR10, c[0x3][UR5+0x10] ;  /* 0x00c00200050a77ac */ /* 0x000f260008000a00 */
[----:B------:R-:W5:Y:S04]  /*0530*/  LDS R23, [R11+-0xc] ;  /* 0xfffff4000b177984 */ /* 0x000f680000000800 */
[----:B------:R0:W5:Y:S02]  /*0540*/  LDS R25, [R11+-0x10] ;  /* 0xfffff0000b197984 */ /* 0x0001640000000800 */
[----:B0-----:R-:W-:-:S02]  /*0550*/  VIADD R11, R11, 0xffffffe0 ;  /* 0xffffffe00b0b7836 */ /* 0x001fc40000000000 */
[----:B------:R-:W-:-:S04]  /*0560*/  FFMA R12, R12, UR6, R9 ;  /* 0x000000060c0c7c23 */ /* 0x000fc80008000009 */
[----:B-1----:R-:W-:Y:S01]  /*0570*/  FFMA R12, R13, UR7, R12 ;  /* 0x000000070d0c7c23 */ /* 0x002fe2000800000c */
[----:B------:R-:W0:Y:S03]  /*0580*/  LDCU.64 UR6, c[0x3][UR5+0x18] ;  /* 0x00c00300050677ac */ /* 0x000e260008000a00 */
[----:B--2---:R-:W-:-:S04]  /*0590*/  FFMA R12, R15, UR8, R12 ;  /* 0x000000080f0c7c23 */ /* 0x004fc8000800000c */
[----:B---3--:R-:W-:-:S04]  /*05a0*/  FFMA R12, R17, UR9, R12 ;  /* 0x00000009110c7c23 */ /* 0x008fc8000800000c */
[----:B----4-:R-:W-:-:S04]  /*05b0*/  FFMA R12, R19, UR10, R12 ;  /* 0x0000000a130c7c23 */ /* 0x010fc8000800000c */
[----:B-----5:R-:W-:-:S04]  /*05c0*/  FFMA R12, R21, UR11, R12 ;  /* 0x0000000b150c7c23 */ /* 0x020fc8000800000c */
[----:B0-----:R-:W-:-:S04]  /*05d0*/  FFMA R12, R23, UR6, R12 ;  /* 0x00000006170c7c23 */ /* 0x001fc8000800000c */
[----:B------:R-:W-:Y:S01]  /*05e0*/  FFMA R9, R25, UR7, R12 ;  /* 0x0000000719097c23 */ /* 0x000fe2000800000c */
[----:B------:R-:W-:Y:S06]  /*05f0*/  @P1 BRA `(.L_x_86) ;  /* 0xfffffffc00941947 */ /* 0x000fec000383ffff */
.L_x_85:
[----:B------:R-:W-:Y:S01]  /*0600*/  IADD3 R7, PT, PT, R7, R3, R2 ;  /* 0x0000000307077210 */ /* 0x000fe20007ffe002 */
[----:B------:R-:W-:Y:S06]  /*0610*/  @!P0 BRA `(.L_x_84) ;  /* 0x0000000000d48947 */ /* 0x000fec0003800000 */
[----:B------:R-:W-:Y:S02]  /*0620*/  ISETP.GE.U32.AND P0, PT, R14, 0x4, PT ;  /* 0x000000040e00780c */ /* 0x000fe40003f06070 */
[----:B------:R-:W-:-:S11]  /*0630*/  LOP3.LUT P1, R18, R6, 0x3, RZ, 0xc0, !PT ;  /* 0x0000000306127812 */ /* 0x000fd6000782c0ff */
[----:B------:R-:W-:Y:S05]  /*0640*/  @!P0 BRA `(.L_x_87) ;  /* 0x0000000000508947 */ /* 0x000fea0003800000 */
[----:B------:R-:W0:Y:S01]  /*0650*/  S2UR UR5, SR_CgaCtaId ;  /* 0x00000000000579c3 */ /* 0x000e220000008800 */
[----:B------:R-:W-:Y:S01]  /*0660*/  UMOV UR4, 0x400 ;  /* 0x0000040000047882 */ /* 0x000fe20000000000 */
[----:B------:R-:W-:Y:S01]  /*0670*/  IADD3 R2, PT, PT, R7, -R8, RZ ;  /* 0x8000000807027210 */ /* 0x000fe20007ffe0ff */
[----:B------:R-:W-:Y:S02]  /*0680*/  IMAD.IADD R10, R3, 0x1, R8 ;  /* 0x00000001030a7824 */ /* 0x000fe400078e0208 */
[----:B------:R-:W-:-:S03]  /*0690*/  VIADD R8, R8, 0x4 ;  /* 0x0000000408087836 */ /* 0x000fc60000000000 */
[----:B------:R-:W-:-:S04]  /*06a0*/  SHF.L.U32 R10, R10, 0x2, RZ ;  /* 0x000000020a0a7819 */ /* 0x000fc800000006ff */
[----:B------:R-:W1:Y:S08]  /*06b0*/  LDC R11, c[0x3][R10] ;  /* 0x00c000000a0b7b82 */ /* 0x000e700000000800 */
[----:B------:R-:W2:Y:S01]  /*06c0*/  LDC R12, c[0x3][R10+0x4] ;  /* 0x00c001000a0c7b82 */ /* 0x000ea20000000800 */
[----:B0-----:R-:W-:-:S07]  /*06d0*/  ULEA UR4, UR5, UR4, 0x18 ;  /* 0x0000000405047291 */ /* 0x001fce000f8ec0ff */
[----:B------:R-:W0:Y:S01]  /*06e0*/  LDC R14, c[0x3][R10+0x8] ;  /* 0x00c002000a0e7b82 */ /* 0x000e220000000800 */
[----:B------:R-:W-:-:S05]  /*06f0*/  LEA R2, R2, UR4, 0x2 ;  /* 0x0000000402027c11 */ /* 0x000fca000f8e10ff */
[----:B------:R-:W1:Y:S02]  /*0700*/  LDS R6, [R2] ;  /* 0x0000000002067984 */ /* 0x000e640000000800 */
[----:B------:R-:W3:Y:S02]  /*0710*/  LDC R16, c[0x3][R10+0xc] ;  /* 0x00c003000a107b82 */ /* 0x000ee40000000800 */
[----:B------:R-:W2:Y:S04]  /*0720*/  LDS R13, [R2+-0x4] ;  /* 0xfffffc00020d7984 */ /* 0x000ea80000000800 */
[----:B------:R-:W0:Y:S04]  /*0730*/  LDS R15, [R2+-0x8] ;  /* 0xfffff800020f7984 */ /* 0x000e280000000800 */
[----:B------:R-:W3:Y:S01]  /*0740*/  LDS R17, [R2+-0xc] ;  /* 0xfffff40002117984 */ /* 0x000ee20000000800 */
[----:B-1----:R-:W-:-:S04]  /*0750*/  FFMA R6, R6, R11, R9 ;  /* 0x0000000b06067223 */ /* 0x002fc80000000009 */
[----:B--2---:R-:W-:-:S04]  /*0760*/  FFMA R6, R13, R12, R6 ;  /* 0x0000000c0d067223 */ /* 0x004fc80000000006 */
[----:B0-----:R-:W-:-:S04]  /*0770*/  FFMA R6, R15, R14, R6 ;  /* 0x0000000e0f067223 */ /* 0x001fc80000000006 */
[----:B---3--:R-:W-:-:S07]  /*0780*/  FFMA R9, R17, R16, R6 ;  /* 0x0000001011097223 */ /* 0x008fce0000000006 */
.L_x_87:
[----:B------:R-:W-:Y:S05]  /*0790*/  @!P1 BRA `(.L_x_84) ;  /* 0x0000000000749947 */ /* 0x000fea0003800000 */
[----:B------:R-:W-:Y:S02]  /*07a0*/  ISETP.NE.AND P0, PT, R18, 0x1, PT ;  /* 0x000000011200780c */ /* 0x000fe40003f05270 */
[----:B------:R-:W-:-:S04]  /*07b0*/  LOP3.LUT R4, R4, 0x1, RZ, 0xc0, !PT ;  /* 0x0000000104047812 */ /* 0x000fc800078ec0ff */
[----:B------:R-:W-:-:S07]  /*07c0*/  ISETP.NE.U32.AND P1, PT, R4, 0x1, PT ;  /* 0x000000010400780c */ /* 0x000fce0003f25070 */
[----:B------:R-:W-:Y:S06]  /*07d0*/  @!P0 BRA `(.L_x_88) ;  /* 0x0000000000388947 */ /* 0x000fec0003800000 */
        /* <DEDUP_REMOVED lines=8> */
[----:B0-----:R-:W-:-:S06]  /*0860*/  ULEA UR4, UR5, UR4, 0x18 ;  /* 0x0000000405047291 */ /* 0x001fcc000f8ec0ff */
[----:B------:R-:W-:-:S05]  /*0870*/  LEA R2, R2, UR4, 0x2 ;  /* 0x0000000402027c11 */ /* 0x000fca000f8e10ff */
[----:B------:R-:W1:Y:S04]  /*0880*/  LDS R4, [R2] ;  /* 0x0000000002047984 */ /* 0x000e680000000800 */
[----:B------:R-:W2:Y:S01]  /*0890*/  LDS R11, [R2+-0x4] ;  /* 0xfffffc00020b7984 */ /* 0x000ea20000000800 */
[----:B-1----:R-:W-:-:S04]  /*08a0*/  FFMA R4, R4, R10, R9 ;  /* 0x0000000a04047223 */ /* 0x002fc80000000009 */
[----:B--2---:R-:W-:-:S07]  /*08b0*/  FFMA R9, R11, R12, R4 ;  /* 0x0000000c0b097223 */ /* 0x004fce0000000004 */
.L_x_88:
[----:B------:R-:W-:Y:S05]  /*08c0*/  @!P1 BRA `(.L_x_84) ;  /* 0x0000000000289947 */ /* 0x000fea0003800000 */
[----:B------:R-:W0:Y:S01]  /*08d0*/  S2UR UR5, SR_CgaCtaId ;  /* 0x00000000000579c3 */ /* 0x000e220000008800 */
[----:B------:R-:W-:Y:S01]  /*08e0*/  UMOV UR4, 0x400 ;  /* 0x0000040000047882 */ /* 0x000fe20000000000 */
[----:B------:R-:W-:Y:S01]  /*08f0*/  IADD3 R7, PT, PT, R7, -R8, RZ ;  /* 0x8000000807077210 */ /* 0x000fe20007ffe0ff */
[----:B------:R-:W-:-:S05]  /*0900*/  IMAD.IADD R3, R3, 0x1, R8 ;  /* 0x0000000103037824 */ /* 0x000fca00078e0208 */
[----:B------:R-:W-:-:S06]  /*0910*/  SHF.L.U32 R3, R3, 0x2, RZ ;  /* 0x0000000203037819 */ /* 0x000fcc00000006ff */
[----:B------:R-:W1:Y:S01]  /*0920*/  LDC R3, c[0x3][R3] ;  /* 0x00c0000003037b82 */ /* 0x000e620000000800 */
[----:B0-----:R-:W-:-:S06]  /*0930*/  ULEA UR4, UR5, UR4, 0x18 ;  /* 0x0000000405047291 */ /* 0x001fcc000f8ec0ff */
[----:B------:R-:W-:-:S05]  /*0940*/  LEA R7, R7, UR4, 0x2 ;  /* 0x0000000407077c11 */ /* 0x000fca000f8e10ff */
[----:B------:R-:W1:Y:S02]  /*0950*/  LDS R2, [R7] ;  /* 0x0000000007027984 */ /* 0x000e640000000800 */
[----:B-1----:R-:W-:-:S07]  /*0960*/  FFMA R9, R2, R3, R9 ;  /* 0x0000000302097223 */ /* 0x002fce0000000009 */
.L_x_84:
[----:B------:R-:W0:Y:S01]  /*0970*/  LDC.64 R2, c[0x0][0x380] ;  /* 0x0000e000ff027b82 */ /* 0x000e220000000a00 */
[----:B------:R-:W-:-:S04]  /*0980*/  IMAD R5, R0, UR14, R5 ;  /* 0x0000000e00057c24 */ /* 0x000fc8000f8e0205 */
[----:B0-----:R-:W-:-:S05]  /*0990*/  IMAD.WIDE R2, R5, 0x4, R2 ;  /* 0x0000000405027825 */ /* 0x001fca00078e0202 */
[----:B------:R-:W-:Y:S01]  /*09a0*/  STG.E desc[UR12][R2.64], R9 ;  /* 0x0000000902007986 */ /* 0x000fe2000c10190c */
[----:B------:R-:W-:Y:S05]  /*09b0*/  EXIT ;  /* 0x000000000000794d */ /* 0x000fea0003800000 */
.L_x_89:
        /* <DEDUP_REMOVED lines=12> */
.L_x_175:


//--------------------- .text._Z29Artifact_Shared_Memory_KernelPfPhS0_ii --------------------------
	.section	.text._Z29Artifact_Shared_Memory_KernelPfPhS0_ii,"ax",@progbits
	.align	128
        .global         _Z29Artifact_Shared_Memory_KernelPfPhS0_ii
        .type           _Z29Artifact_Shared_Memory_KernelPfPhS0_ii,@function
        .size           _Z29Artifact_Shared_Memory_KernelPfPhS0_ii,(.L_x_168 - _Z29Artifact_Shared_Memory_KernelPfPhS0_ii)
        .other          _Z29Artifact_Shared_Memory_KernelPfPhS0_ii,@"STO_CUDA_ENTRY STV_DEFAULT"
_Z29Artifact_Shared_Memory_KernelPfPhS0_ii:
.text._Z29Artifact_Shared_Memory_KernelPfPhS0_ii:
[----:B------:R-:W-:Y:S01]  /*0000*/  LDC R1, c[0x0][0x37c] ;  /* 0x0000df00ff017b82 */ /* 0x000fe20000000800 */
[----:B------:R-:W0:Y:S07]  /*0010*/  S2R R0, SR_TID.Y ;  /* 0x0000000000007919 */ /* 0x000e2e0000002200 */
[----:B------:R-:W0:Y:S01]  /*0020*/  S2UR UR4, SR_CTAID.Y ;  /* 0x00000000000479c3 */ /* 0x000e220000002600 */
[----:B------:R-:W1:Y:S01]  /*0030*/  LDCU.64 UR8, c[0x0][0x398] ;  /* 0x00007300ff0877ac */ /* 0x000e620008000a00 */
[----:B------:R-:W-:Y:S01]  /*0040*/  BSSY.RECONVERGENT B0, `(.L_x_90) ;  /* 0x0000038000007945 */ /* 0x000fe20003800200 */
[----:B------:R-:W2:Y:S01]  /*0050*/  S2R R7, SR_TID.X ;  /* 0x0000000000077919 */ /* 0x000ea20000002100 */
[----:B------:R-:W3:Y:S04]  /*0060*/  LDCU.64 UR6, c[0x0][0x358] ;  /* 0x00006b00ff0677ac */ /* 0x000ee80008000a00 */
[----:B------:R-:W0:Y:S08]  /*0070*/  LDC R17, c[0x0][0x364] ;  /* 0x0000d900ff117b82 */ /* 0x000e300000000800 */
[----:B------:R-:W2:Y:S08]  /*0080*/  S2UR UR5, SR_CTAID.X ;  /* 0x00000000000579c3 */ /* 0x000eb00000002500 */
[----:B------:R-:W2:Y:S01]  /*0090*/  LDC R16, c[0x0][0x360] ;  /* 0x0000d800ff107b82 */ /* 0x000ea20000000800 */
[----:B0-----:R-:W-:-:S05]  /*00a0*/  IMAD R17, R17, UR4, R0 ;  /* 0x0000000411117c24 */ /* 0x001fca000f8e0200 */
[----:B-1----:R-:W-:Y:S01]  /*00b0*/  ISETP.GE.AND P0, PT, R17, UR9, PT ;  /* 0x0000000911007c0c */ /* 0x002fe2000bf06270 */
[----:B--2---:R-:W-:-:S05]  /*00c0*/  IMAD R16, R16, UR5, R7 ;  /* 0x0000000510107c24 */ /* 0x004fca000f8e0207 */
[----:B------:R-:W-:-:S13]  /*00d0*/  ISETP.GE.OR P0, PT, R16, UR8, P0 ;  /* 0x0000000810007c0c */ /* 0x000fda0008706670 */
[----:B---3--:R-:W-:Y:S05]  /*00e0*/  @P0 BRA `(.L_x_91) ;  /* 0x0000000000940947 */ /* 0x008fea0003800000 */
[----:B------:R-:W0:Y:S01]  /*00f0*/  LDCU.64 UR4, c[0x0][0x388] ;  /* 0x00007100ff0477ac */ /* 0x000e220008000a00 */
[----:B------:R-:W-:Y:S01]  /*0100*/  IMAD R4, R17, UR8, R16 ;  /* 0x0000000811047c24 */ /* 0x000fe2000f8e0210 */
[----:B------:R-:W1:Y:S04]  /*0110*/  LDCU.64 UR10, c[0x0][0x390] ;  /* 0x00007200ff0a77ac */ /* 0x000e680008000a00 */
[----:B------:R-:W-:Y:S02]  /*0120*/  SHF.R.S32.HI R5, RZ, 0x1f, R4 ;  /* 0x0000001fff057819 */ /* 0x000fe40000011404 */
[C---:B0-----:R-:W-:Y:S02]  /*0130*/  IADD3 R2, P0, PT, R4.reuse, UR4, RZ ;  /* 0x0000000404027c10 */ /* 0x041fe4000ff1e0ff */
[----:B-1----:R-:W-:-:S02]  /*0140*/  IADD3 R4, P1, PT, R4, UR10, RZ ;  /* 0x0000000a04047c10 */ /* 0x002fc4000ff3e0ff */
[C---:B------:R-:W-:Y:S02]  /*0150*/  IADD3.X R3, PT, PT, R5.reuse, UR5, RZ, P0, !PT ;  /* 0x0000000505037c10 */ /* 0x040fe400087fe4ff */
[----:B------:R-:W-:-:S03]  /*0160*/  IADD3.X R5, PT, PT, R5, UR11, RZ, P1, !PT ;  /* 0x0000000b05057c10 */ /* 0x000fc60008ffe4ff */
[----:B------:R-:W2:Y:S04]  /*0170*/  LDG.E.U8 R2, desc[UR6][R2.64] ;  /* 0x0000000602027981 */ /* 0x000ea8000c1e1100 */
[----:B------:R-:W3:Y:S01]  /*0180*/  LDG.E.U8 R4, desc[UR6][R4.64] ;  /* 0x0000000604047981 */ /* 0x000ee2000c1e1100 */
[----:B------:R-:W0:Y:S01]  /*0190*/  S2UR UR5, SR_CgaCtaId ;  /* 0x00000000000579c3 */ /* 0x000e220000008800 */
[----:B------:R-:W-:Y:S01]  /*01a0*/  UMOV UR4, 0x400 ;  /* 0x0000040000047882 */ /* 0x000fe20000000000 */
[----:B------:R-:W-:Y:S01]  /*01b0*/  LEA R0, R0, R7, 0x3 ;  /* 0x0000000700007211 */ /* 0x000fe200078e18ff */
[----:B------:R-:W-:Y:S01]  /*01c0*/  HFMA2 R7, -RZ, RZ, 0.9375, -7.688999176025390625e-06 ;  /* 0x3b808081ff077431 */ /* 0x000fe200000001ff */
[----:B------:R-:W-:Y:S01]  /*01d0*/  BSSY.RECONVERGENT B1, `(.L_x_92) ;  /* 0x0000015000017945 */ /* 0x000fe20003800200 */
[----:B0-----:R-:W-:-:S06]  /*01e0*/  ULEA UR4, UR5, UR4, 0x18 ;  /* 0x0000000405047291 */ /* 0x001fcc000f8ec0ff */
[----:B------:R-:W-:Y:S02]  /*01f0*/  LEA R8, R0, UR4, 0x2 ;  /* 0x0000000400087c11 */ /* 0x000fe4000f8e10ff */
[----:B------:R-:W-:Y:S02]  /*0200*/  MOV R0, 0x437f0000 ;  /* 0x437f000000007802 */ /* 0x000fe40000000f00 */
[----:B--2---:R-:W-:-:S03]  /*0210*/  I2FP.F32.U32 R6, R2 ;  /* 0x0000000200067245 */ /* 0x004fc60000201000 */
[----:B------:R-:W-:Y:S01]  /*0220*/  FFMA R2, R7, -R0, 1 ;  /* 0x3f80000007027423 */ /* 0x000fe20000000800 */
[----:B---3--:R-:W-:Y:S01]  /*0230*/  I2FP.F32.U32 R9, R4 ;  /* 0x0000000400097245 */ /* 0x008fe20000201000 */
[----:B------:R0:W-:Y:S02]  /*0240*/  STS [R8+0x100], R6 ;  /* 0x0001000608007388 */ /* 0x0001e40000000800 */
[----:B------:R-:W-:Y:S02]  /*0250*/  FFMA R7, R2, R7, 0.0039215688593685626984 ;  /* 0x3b80808102077423 */ /* 0x000fe40000000007 */
[----:B------:R-:W-:Y:S01]  /*0260*/  FADD R0, R6, -R9 ;  /* 0x8000000906007221 */ /* 0x000fe20000000000 */
[----:B------:R0:W-:Y:S03]  /*0270*/  STS [R8], R9 ;  /* 0x0000000908007388 */ /* 0x0001e60000000800 */
[----:B------:R-:W1:Y:S01]  /*0280*/  FCHK P0, R0, 255 ;  /* 0x437f000000007902 */ /* 0x000e620000000000 */
[----:B------:R-:W-:-:S04]  /*0290*/  FFMA R2, R0, R7, RZ ;  /* 0x0000000700027223 */ /* 0x000fc800000000ff */
[----:B------:R-:W-:-:S04]  /*02a0*/  FFMA R3, R2, -255, R0 ;  /* 0xc37f000002037823 */ /* 0x000fc80000000000 */
[----:B------:R-:W-:Y:S01]  /*02b0*/  FFMA R7, R7, R3, R2 ;  /* 0x0000000307077223 */ /* 0x000fe20000000002 */
[----:B01----:R-:W-:Y:S06]  /*02c0*/  @!P0 BRA `(.L_x_93) ;  /* 0x0000000000148947 */ /* 0x003fec0003800000 */
[----:B------:R-:W-:Y:S01]  /*02d0*/  IMAD.MOV.U32 R5, RZ, RZ, R0 ;  /* 0x000000ffff057224 */ /* 0x000fe200078e0000 */
[----:B------:R-:W-:Y:S02]  /*02e0*/  MOV R6, 0x437f0000 ;  /* 0x437f000000067802 */ /* 0x000fe40000000f00 */
[----:B------:R-:W-:-:S07]  /*02f0*/  MOV R8, 0x310 ;  /* 0x0000031000087802 */ /* 0x000fce0000000f00 */
[----:B------:R-:W-:Y:S05]  /*0300*/  CALL.REL.NOINC `($__internal_3_$__cuda_sm3x_div_rn_noftz_f32_slowpath) ;  /* 0x0000000c002c7944 */ /* 0x000fea0003c00000 */
[----:B------:R-:W-:-:S07]  /*0310*/  MOV R7, R5 ;  /* 0x0000000500077202 */ /* 0x000fce0000000f00 */
.L_x_93:
[----:B------:R-:W-:Y:S05]  /*0320*/  BSYNC.RECONVERGENT B1 ;  /* 0x0000000000017941 */ /* 0x000fea0003800200 */
.L_x_92:
[----:B------:R-:W-:Y:S05]  /*0330*/  BRA `(.L_x_94) ;  /* 0x0000000000207947 */ /* 0x000fea0003800000 */
.L_x_91:
[----:B------:R-:W0:Y:S01]  /*0340*/  S2UR UR5, SR_CgaCtaId ;  /* 0x00000000000579c3 */ /* 0x000e220000008800 */
[----:B------:R-:W-:Y:S01]  /*0350*/  UMOV UR4, 0x400 ;  /* 0x0000040000047882 */ /* 0x000fe20000000000 */
[----:B------:R-:W-:Y:S01]  /*0360*/  LEA R7, R0, R7, 0x3 ;  /* 0x0000000700077211 */ /* 0x000fe200078e18ff */
[----:B------:R-:W-:Y:S01]  /*0370*/  IMAD.MOV.U32 R0, RZ, RZ, -0x40800000 ;  /* 0xbf800000ff007424 */ /* 0x000fe200078e00ff */
[----:B0-----:R-:W-:-:S06]  /*0380*/  ULEA UR4, UR5, UR4, 0x18 ;  /* 0x0000000405047291 */ /* 0x001fcc000f8ec0ff */
[----:B------:R-:W-:-:S05]  /*0390*/  LEA R7, R7, UR4, 0x2 ;  /* 0x0000000407077c11 */ /* 0x000fca000f8e10ff */
[----:B------:R0:W-:Y:S04]  /*03a0*/  STS [R7+0x100], R0 ;  /* 0x0001000007007388 */ /* 0x0001e80000000800 */
[----:B------:R0:W-:Y:S02]  /*03b0*/  STS [R7], R0 ;  /* 0x0000000007007388 */ /* 0x0001e40000000800 */
.L_x_94:
[----:B------:R-:W-:Y:S05]  /*03c0*/  BSYNC.RECONVERGENT B0 ;  /* 0x0000000000007941 */ /* 0x000fea0003800200 */
.L_x_90:
[----:B------:R-:W1:Y:S08]  /*03d0*/  S2UR UR5, SR_CgaCtaId ;  /* 0x00000000000579c3 */ /* 0x000e700000008800 */
[----:B------:R-:W-:Y:S01]  /*03e0*/  BAR.SYNC.DEFER_BLOCKING 0x0 ;  /* 0x0000000000007b1d */ /* 0x000fe20000010000 */
[----:B0-----:R-:W-:Y:S01]  /*03f0*/  HFMA2 R0, -RZ, RZ, 0, 0 ;  /* 0x00000000ff007431 */ /* 0x001fe200000001ff */
[----:B------:R-:W-:-:S02]  /*0400*/  MOV R6, RZ ;  /* 0x000000ff00067202 */ /* 0x000fc40000000f00 */
[----:B------:R-:W-:Y:S02]  /*0410*/  CS2R R2, SRZ ;  /* 0x0000000000027805 */ /* 0x000fe4000001ff00 */
[----:B------:R-:W-:Y:S01]  /*0420*/  CS2R R4, SRZ ;  /* 0x0000000000047805 */ /* 0x000fe2000001ff00 */
[----:B------:R-:W-:Y:S02]  /*0430*/  UMOV UR4, 0x400 ;  /* 0x0000040000047882 */ /* 0x000fe40000000000 */
[----:B-1----:R-:W-:-:S03]  /*0440*/  ULEA UR4, UR5, UR4, 0x18 ;  /* 0x0000000405047291 */ /* 0x002fc6000f8ec0ff */
[----:B------:R-:W-:Y:S01]  /*0450*/  UMOV UR5, 0x100 ;  /* 0x0000010000057882 */ /* 0x000fe20000000000 */
[----:B------:R-:W-:-:S12]  /*0460*/  UIADD3 UR4, UPT, UPT, UR4, 0x100, URZ ;  /* 0x0000010004047890 */ /* 0x000fd8000fffe0ff */
.L_x_103:
[----:B------:R-:W0:Y:S01]  /*0470*/  LDS.128 R8, [UR4] ;  /* 0x00000004ff087984 */ /* 0x000e220008000c00 */
[----:B------:R-:W-:-:S03]  /*0480*/  UIADD3 UR5, UPT, UPT, UR5, 0x20, URZ ;  /* 0x0000002005057890 */ /* 0x000fc6000fffe0ff */
[----:B------:R-:W1:Y:S01]  /*0490*/  LDS.128 R12, [UR4+0x10] ;  /* 0x00001004ff0c7984 */ /* 0x000e620008000c00 */
[----:B0-----:R-:W-:-:S13]  /*04a0*/  FSETP.GE.AND P0, PT, R8, RZ, PT ;  /* 0x000000ff0800720b */ /* 0x001fda0003f06000 */
[----:B-1----:R-:W-:Y:S05]  /*04b0*/  @!P0 BRA `(.L_x_95) ;  /* 0x0000000000208947 */ /* 0x002fea0003800000 */
[----:B------:R-:W0:Y:S02]  /*04c0*/  LDS R19, [UR4+-0x100] ;  /* 0xffff0004ff137984 */ /* 0x000e240008000800 */
[----:B0-----:R-:W-:-:S13]  /*04d0*/  FSETP.GE.AND P0, PT, R19, RZ, PT ;  /* 0x000000ff1300720b */ /* 0x001fda0003f06000 */
[----:B------:R-:W-:Y:S01]  /*04e0*/  @P0 FADD R5, R5, R8 ;  /* 0x0000000805050221 */ /* 0x000fe20000000000 */
[C---:B------:R-:W-:Y:S01]  /*04f0*/  @P0 FFMA R4, R8.reuse, R8, R4 ;  /* 0x0000000808040223 */ /* 0x040fe20000000004 */
[-C--:B------:R-:W-:Y:S01]  /*0500*/  @P0 FFMA R0, R8, R19.reuse, R0 ;  /* 0x0000001308000223 */ /* 0x080fe20000000000 */
[----:B------:R-:W-:Y:S01]  /*0510*/  @P0 FADD R3, R3, R19 ;  /* 0x0000001303030221 */ /* 0x000fe20000000000 */
[----:B------:R-:W-:Y:S01]  /*0520*/  @P0 FFMA R2, R19, R19, R2 ;  /* 0x0000001313020223 */ /* 0x000fe20000000002 */
[----:B------:R-:W-:-:S07]  /*0530*/  @P0 IADD3 R6, PT, PT, R6, 0x1, RZ ;  /* 0x0000000106060810 */ /* 0x000fce0007ffe0ff */
.L_x_95:
[----:B------:R-:W-:Y:S01]  /*0540*/  FSETP.GE.AND P6, PT, R9, RZ, PT ;  /* 0x000000ff0900720b */ /* 0x000fe20003fc6000 */
[----:B------:R-:W-:Y:S01]  /*0550*/  UISETP.NE.AND UP0, UPT, UR5, 0x200, UPT ;  /* 0x000002000500788c */ /* 0x000fe2000bf05270 */
[----:B------:R-:W-:Y:S02]  /*0560*/  FSETP.GE.AND P0, PT, R10, RZ, PT ;  /* 0x000000ff0a00720b */ /* 0x000fe40003f06000 */
[----:B------:R-:W-:Y:S02]  /*0570*/  FSETP.GE.AND P1, PT, R11, RZ, PT ;  /* 0x000000ff0b00720b */ /* 0x000fe40003f26000 */
[----:B------:R-:W-:Y:S02]  /*0580*/  FSETP.GE.AND P2, PT, R12, RZ, PT ;  /* 0x000000ff0c00720b */ /* 0x000fe40003f46000 */
[----:B------:R-:W-:Y:S02]  /*0590*/  FSETP.GE.AND P3, PT, R13, RZ, PT ;  /* 0x000000ff0d00720b */ /* 0x000fe40003f66000 */
[----:B------:R-:W-:-:S02]  /*05a0*/  FSETP.GE.AND P4, PT, R14, RZ, PT ;  /* 0x000000ff0e00720b */ /* 0x000fc40003f86000 */
[----:B------:R-:W-:Y:S01]  /*05b0*/  FSETP.GE.AND P5, PT, R15, RZ, PT ;  /* 0x000000ff0f00720b */ /* 0x000fe20003fa6000 */
[----:B------:R-:W-:-:S12]  /*05c0*/  @!P6 BRA `(.L_x_96) ;  /* 0x000000000020e947 */ /* 0x000fd80003800000 */
[----:B------:R-:W0:Y:S02]  /*05d0*/  LDS R19, [UR4+-0xfc] ;  /* 0xffff0404ff137984 */ /* 0x000e240008000800 */
[----:B0-----:R-:W-:-:S13]  /*05e0*/  FSETP.GE.AND P6, PT, R19, RZ, PT ;  /* 0x000000ff1300720b */ /* 0x001fda0003fc6000 */
[----:B------:R-:W-:Y:S01]  /*05f0*/  @P6 FADD R5, R5, R9 ;  /* 0x0000000905056221 */ /* 0x000fe20000000000 */
[C---:B------:R-:W-:Y:S01]  /*0600*/  @P6 FFMA R4, R9.reuse, R9, R4 ;  /* 0x0000000909046223 */ /* 0x040fe20000000004 */
[-C--:B------:R-:W-:Y:S01]  /*0610*/  @P6 FFMA R0, R9, R19.reuse, R0 ;  /* 0x0000001309006223 */ /* 0x080fe20000000000 */
[----:B------:R-:W-:Y:S01]  /*0620*/  @P6 FADD R3, R3, R19 ;  /* 0x0000001303036221 */ /* 0x000fe20000000000 */
[----:B------:R-:W-:Y:S01]  /*0630*/  @P6 FFMA R2, R19, R19, R2 ;  /* 0x0000001313026223 */ /* 0x000fe20000000002 */
[----:B------:R-:W-:-:S07]  /*0640*/  @P6 VIADD R6, R6, 0x1 ;  /* 0x0000000106066836 */ /* 0x000fce0000000000 */
.L_x_96:
[----:B------:R-:W-:Y:S05]  /*0650*/  @!P0 BRA `(.L_x_97) ;  /* 0x0000000000208947 */ /* 0x000fea0003800000 */
        /* <DEDUP_REMOVED lines=8> */
.L_x_97:
        /* <DEDUP_REMOVED lines=9> */
.L_x_98:
        /* <DEDUP_REMOVED lines=9> */
.L_x_99:
        /* <DEDUP_REMOVED lines=9> */
.L_x_100:
        /* <DEDUP_REMOVED lines=9> */
.L_x_101:
        /* <DEDUP_REMOVED lines=9> */
.L_x_102:
[----:B------:R-:W-:Y:S01]  /*09b0*/  UIADD3 UR4, UPT, UPT, UR4, 0x20, URZ ;  /* 0x0000002004047890 */ /* 0x000fe2000fffe0ff */
[----:B------:R-:W-:Y:S11]  /*09c0*/  BRA.U UP0, `(.L_x_103) ;  /* 0xfffffff900a87547 */ /* 0x000ff6000b83ffff */
[----:B------:R-:W-:-:S04]  /*09d0*/  I2FP.F32.S32 R6, R6 ;  /* 0x0000000600067245 */ /* 0x000fc80000201400 */
[----:B------:R-:W0:Y:S08]  /*09e0*/  MUFU.RCP R9, R6 ;  /* 0x0000000600097308 */ /* 0x000e300000001000 */
[----:B------:R-:W1:Y:S01]  /*09f0*/  FCHK P0, R5, R6 ;  /* 0x0000000605007302 */ /* 0x000e620000000000 */
[----:B0-----:R-:W-:-:S04]  /*0a00*/  FFMA R8, -R6, R9, 1 ;  /* 0x3f80000006087423 */ /* 0x001fc80000000109 */
[----:B------:R-:W-:-:S04]  /*0a10*/  FFMA R8, R9, R8, R9 ;  /* 0x0000000809087223 */ /* 0x000fc80000000009 */
[----:B------:R-:W-:-:S04]  /*0a20*/  FFMA R9, R5, R8, RZ ;  /* 0x0000000805097223 */ /* 0x000fc800000000ff */
[----:B------:R-:W-:-:S04]  /*0a30*/  FFMA R10, -R6, R9, R5 ;  /* 0x00000009060a7223 */ /* 0x000fc80000000105 */
[----:B------:R-:W-:Y:S01]  /*0a40*/  FFMA R10, R8, R10, R9 ;  /* 0x0000000a080a7223 */ /* 0x000fe20000000009 */
[----:B-1----:R-:W-:Y:S06]  /*0a50*/  @!P0 BRA `(.L_x_104) ;  /* 0x00000000000c8947 */ /* 0x002fec0003800000 */
[----:B------:R-:W-:-:S07]  /*0a60*/  MOV R8, 0xa80 ;  /* 0x00000a8000087802 */ /* 0x000fce0000000f00 */
[----:B------:R-:W-:Y:S05]  /*0a70*/  CALL.REL.NOINC `($__internal_3_$__cuda_sm3x_div_rn_noftz_f32_slowpath) ;  /* 0x0000000400507944 */ /* 0x000fea0003c00000 */
[----:B------:R-:W-:-:S07]  /*0a80*/  MOV R10, R5 ;  /* 0x00000005000a7202 */ /* 0x000fce0000000f00 */
.L_x_104:
        /* <DEDUP_REMOVED lines=9> */
[----:B------:R-:W-:-:S07]  /*0b20*/  MOV R8, 0xb40 ;  /* 0x00000b4000087802 */ /* 0x000fce0000000f00 */
[----:B------:R-:W-:Y:S05]  /*0b30*/  CALL.REL.NOINC `($__internal_3_$__cuda_sm3x_div_rn_noftz_f32_slowpath) ;  /* 0x0000000400207944 */ /* 0x000fea0003c00000 */
[----:B------:R-:W-:-:S07]  /*0b40*/  MOV R11, R5 ;  /* 0x00000005000b7202 */ /* 0x000fce0000000f00 */
.L_x_105:
        /* <DEDUP_REMOVED lines=10> */
[----:B------:R-:W-:Y:S05]  /*0bf0*/  CALL.REL.NOINC `($__internal_3_$__cuda_sm3x_div_rn_noftz_f32_slowpath) ;  /* 0x0000000000f07944 */ /* 0x000fea0003c00000 */
[----:B------:R-:W-:-:S07]  /*0c00*/  MOV R8, R5 ;  /* 0x0000000500087202 */ /* 0x000fce0000000f00 */
.L_x_106:
[----:B------:R-:W0:Y:S08]  /*0c10*/  MUFU.RCP R3, R6 ;  /* 0x0000000600037308 */ /* 0x000e300000001000 */
[----:B------:R-:W1:Y:S01]  /*0c20*/  FCHK P0, R2, R6 ;  /* 0x0000000602007302 */ /* 0x000e620000000000 */
[----:B0-----:R-:W-:-:S04]  /*0c30*/  FFMA R4, -R6, R3, 1 ;  /* 0x3f80000006047423 */ /* 0x001fc80000000103 */
[----:B------:R-:W-:Y:S01]  /*0c40*/  FFMA R14, R3, R4, R3 ;  /* 0x00000004030e7223 */ /* 0x000fe20000000003 */
[----:B------:R-:W-:-:S03]  /*0c50*/  FMUL R3, R10, R10 ;  /* 0x0000000a0a037220 */ /* 0x000fc60000400000 */
[----:B------:R-:W-:Y:S01]  /*0c60*/  FFMA R5, R2, R14, RZ ;  /* 0x0000000e02057223 */ /* 0x000fe200000000ff */
[----:B------:R-:W-:-:S03]  /*0c70*/  FADD R4, -R3, R8 ;  /* 0x0000000803047221 */ /* 0x000fc60000000100 */
[----:B------:R-:W-:-:S04]  /*0c80*/  FFMA R12, -R6, R5, R2 ;  /* 0x00000005060c7223 */ /* 0x000fc80000000102 */
[----:B------:R-:W-:Y:S01]  /*0c90*/  FFMA R13, R14, R12, R5 ;  /* 0x0000000c0e0d7223 */ /* 0x000fe20000000005 */
[----:B-1----:R-:W-:Y:S06]  /*0ca0*/  @!P0 BRA `(.L_x_107) ;  /* 0x0000000000108947 */ /* 0x002fec0003800000 */
[----:B------:R-:W-:Y:S01]  /*0cb0*/  IMAD.MOV.U32 R5, RZ, RZ, R2 ;  /* 0x000000ffff057224 */ /* 0x000fe200078e0002 */
[----:B------:R-:W-:-:S07]  /*0cc0*/  MOV R8, 0xce0 ;  /* 0x00000ce000087802 */ /* 0x000fce0000000f00 */
[----:B------:R-:W-:Y:S05]  /*0cd0*/  CALL.REL.NOINC `($__internal_3_$__cuda_sm3x_div_rn_noftz_f32_slowpath) ;  /* 0x0000000000b87944 */ /* 0x000fea0003c00000 */
[----:B------:R-:W-:-:S07]  /*0ce0*/  MOV R13, R5 ;  /* 0x00000005000d7202 */ /* 0x000fce0000000f00 */
.L_x_107:
        /* <DEDUP_REMOVED lines=10> */
[----:B------:R-:W-:Y:S02]  /*0d90*/  MOV R5, R0 ;  /* 0x0000000000057202 */ /* 0x000fe40000000f00 */
[----:B------:R-:W-:-:S07]  /*0da0*/  MOV R8, 0xdc0 ;  /* 0x00000dc000087802 */ /* 0x000fce0000000f00 */
[----:B------:R-:W-:Y:S05]  /*0db0*/  CALL.REL.NOINC `($__internal_3_$__cuda_sm3x_div_rn_noftz_f32_slowpath) ;  /* 0x0000000000807944 */ /* 0x000fea0003c00000 */
[----:B------:R-:W-:-:S07]  /*0dc0*/  MOV R8, R5 ;  /* 0x0000000500087202 */ /* 0x000fce0000000f00 */
.L_x_108:
[----:B------:R-:W-:Y:S01]  /*0dd0*/  FADD R2, R3, R2 ;  /* 0x0000000203027221 */ /* 0x000fe20000000000 */
[----:B------:R-:W-:Y:S01]  /*0de0*/  FADD R4, R4, R13 ;  /* 0x0000000d04047221 */ /* 0x000fe20000000000 */
[----:B------:R-:W-:Y:S01]  /*0df0*/  FADD R0, R10, R10 ;  /* 0x0000000a0a007221 */ /* 0x000fe20000000000 */
[----:B------:R-:W-:Y:S02]  /*0e00*/  IMAD.MOV.U32 R5, RZ, RZ, 0x40000000 ;  /* 0x40000000ff057424 */ /* 0x000fe400078e00ff */
[----:B------:R-:W-:Y:S01]  /*0e10*/  FADD R2, R2, 6.5025000572204589844 ;  /* 0x40d0147b02027421 */ /* 0x000fe20000000000 */
[----:B------:R-:W-:Y:S01]  /*0e20*/  FADD R3, R4, 58.52249908447265625 ;  /* 0x426a170a04037421 */ /* 0x000fe20000000000 */
[----:B------:R-:W-:Y:S01]  /*0e30*/  FFMA R8, R11, -R10, R8 ;  /* 0x8000000a0b087223 */ /* 0x000fe20000000008 */
[----:B------:R-:W-:Y:S01]  /*0e40*/  FFMA R0, R0, R11, 6.5025000572204589844 ;  /* 0x40d0147b00007423 */ /* 0x000fe2000000000b */
[----:B------:R-:W-:Y:S01]  /*0e50*/  BSSY.RECONVERGENT B0, `(.L_x_109) ;  /* 0x000000f000007945 */ /* 0x000fe20003800200 */
[----:B------:R-:W-:Y:S01]  /*0e60*/  FMUL R6, R2, R3 ;  /* 0x0000000302067220 */ /* 0x000fe20000400000 */
[----:B------:R-:W-:-:S03]  /*0e70*/  FFMA R5, R8, R5, 58.52249908447265625 ;  /* 0x426a170a08057423 */ /* 0x000fc60000000005 */
[----:B------:R-:W0:Y:S01]  /*0e80*/  MUFU.RCP R2, R6 ;  /* 0x0000000600027308 */ /* 0x000e220000001000 */
[----:B------:R-:W-:-:S07]  /*0e90*/  FMUL R5, R0, R5 ;  /* 0x0000000500057220 */ /* 0x000fce0000400000 */
        /* <DEDUP_REMOVED lines=10> */
.L_x_110:
[----:B------:R-:W-:Y:S05]  /*0f40*/  BSYNC.RECONVERGENT B0 ;  /* 0x0000000000007941 */ /* 0x000fea0003800200 */
.L_x_109:
[----:B------:R-:W0:Y:S01]  /*0f50*/  LDC.64 R2, c[0x0][0x380] ;  /* 0x0000e000ff027b82 */ /* 0x000e220000000a00 */
[----:B------:R-:W1:Y:S01]  /*0f60*/  LDCU UR4, c[0x0][0x398] ;  /* 0x00007300ff0477ac */ /* 0x000e620008000800 */
[----:B------:R-:W-:Y:S01]  /*0f70*/  FMUL R7, R0, |R7| ;  /* 0x4000000700077220 */ /* 0x000fe20000400000 */
[----:B-1----:R-:W-:-:S04]  /*0f80*/  IMAD R17, R17, UR4, R16 ;  /* 0x0000000411117c24 */ /* 0x002fc8000f8e0210 */
[----:B0-----:R-:W-:-:S05]  /*0f90*/  IMAD.WIDE R2, R17, 0x4, R2 ;  /* 0x0000000411027825 */ /* 0x001fca00078e0202 */
[----:B------:R-:W-:Y:S01]  /*0fa0*/  STG.E desc[UR6][R2.64], R7 ;  /* 0x0000000702007986 */ /* 0x000fe2000c101906 */
[----:B------:R-:W-:Y:S05]  /*0fb0*/  EXIT ;  /* 0x000000000000794d */ /* 0x000fea0003800000 */
        .weak           $__internal_3_$__cuda_sm3x_div_rn_noftz_f32_slowpath
        .type           $__internal_3_$__cuda_sm3x_div_rn_noftz_f32_slowpath,@function
        .size           $__internal_3_$__cuda_sm3x_div_rn_noftz_f32_slowpath,(.L_x_168 - $__internal_3_$__cuda_sm3x_div_rn_noftz_f32_slowpath)
$__internal_3_$__cuda_sm3x_div_rn_noftz_f32_slowpath:
[--C-:B------:R-:W-:Y:S01]  /*0fc0*/  SHF.R.U32.HI R9, RZ, 0x17, R6.reuse ;  /* 0x00000017ff097819 */ /* 0x100fe20000011606 */
[----:B------:R-:W-:Y:S01]  /*0fd0*/  BSSY.RECONVERGENT B2, `(.L_x_111) ;  /* 0x0000063000027945 */ /* 0x000fe20003800200 */
[----:B------:R-:W-:Y:S01]  /*0fe0*/  SHF.R.U32.HI R12, RZ, 0x17, R5 ;  /* 0x00000017ff0c7819 */ /* 0x000fe20000011605 */
[----:B------:R-:W-:Y:S01]  /*0ff0*/  IMAD.MOV.U32 R14, RZ, RZ, R6 ;  /* 0x000000ffff0e7224 */ /* 0x000fe200078e0006 */
[----:B------:R-:W-:Y:S02]  /*1000*/  LOP3.LUT R9, R9, 0xff, RZ, 0xc0, !PT ;  /* 0x000000ff09097812 */ /* 0x000fe400078ec0ff */
[----:B------:R-:W-:Y:S02]  /*1010*/  LOP3.LUT R20, R12, 0xff, RZ, 0xc0, !PT ;  /* 0x000000ff0c147812 */ /* 0x000fe400078ec0ff */
[----:B------:R-:W-:Y:S02]  /*1020*/  IADD3 R18, PT, PT, R9, -0x1, RZ ;  /* 0xffffffff09127810 */ /* 0x000fe40007ffe0ff */
[----:B------:R-:W-:-:S02]  /*1030*/  IADD3 R15, PT, PT, R20, -0x1, RZ ;  /* 0xffffffff140f7810 */ /* 0x000fc40007ffe0ff */
        /* <DEDUP_REMOVED lines=22> */
[----:B------:R-:W-:Y:S01]  /*11a0*/  @P0 MOV R12, RZ ;  /* 0x000000ff000c0202 */ /* 0x000fe20000000f00 */
[----:B------:R-:W-:Y:S01]  /*11b0*/  @!P0 FFMA R5, R5, 1.84467440737095516160e+19, RZ ;  /* 0x5f80000005058823 */ /* 0x000fe200000000ff */
[----:B------:R-:W-:Y:S01]  /*11c0*/  @!P0 MOV R12, 0xffffffc0 ;  /* 0xffffffc0000c8802 */ /* 0x000fe20000000f00 */
[----:B------:R-:W-:-:S03]  /*11d0*/  @!P1 FFMA R14, R6, 1.84467440737095516160e+19, RZ ;  /* 0x5f800000060e9823 */ /* 0x000fc600000000ff */
[----:B------:R-:W-:-:S07]  /*11e0*/  @!P1 IADD3 R12, PT, PT, R12, 0x40, RZ ;  /* 0x000000400c0c9810 */ /* 0x000fce0007ffe0ff */
.L_x_112:
[----:B------:R-:W-:Y:S01]  /*11f0*/  LEA R15, R9, 0xc0800000, 0x17 ;  /* 0xc0800000090f7811 */ /* 0x000fe200078eb8ff */
[----:B------:R-:W-:Y:S01]  /*1200*/  BSSY.RECONVERGENT B3, `(.L_x_117) ;  /* 0x0000036000037945 */ /* 0x000fe20003800200 */
[----:B------:R-:W-:-:S03]  /*1210*/  IADD3 R20, PT, PT, R20, -0x7f, RZ ;  /* 0xffffff8114147810 */ /* 0x000fc60007ffe0ff */
        /* <DEDUP_REMOVED lines=14> */
[----:B------:R-:W-:-:S04]  /*1300*/  LOP3.LUT R9, R9, 0xff, RZ, 0xc0, !PT ;  /* 0x000000ff09097812 */ /* 0x000fc800078ec0ff */
[----:B------:R-:W-:-:S04]  /*1310*/  IADD3 R19, PT, PT, R9, R12, RZ ;  /* 0x0000000c09137210 */ /* 0x000fc80007ffe0ff */
        /* <DEDUP_REMOVED lines=16> */
[C---:B------:R-:W-:Y:S01]  /*1420*/  VIADD R15, R19.reuse, 0x20 ;  /* 0x00000020130f7836 */ /* 0x040fe20000000000 */
[----:B------:R-:W-:Y:S02]  /*1430*/  LOP3.LUT R12, R12, 0x800000, RZ, 0xfc, !PT ;  /* 0x008000000c0c7812 */ /* 0x000fe400078efcff */
[----:B------:R-:W-:-:S02]  /*1440*/  IADD3 R18, PT, PT, -R19, RZ, RZ ;  /* 0x000000ff13127210 */ /* 0x000fc40007ffe1ff */
[----:B------:R-:W-:Y:S02]  /*1450*/  SHF.L.U32 R15, R12, R15, RZ ;  /* 0x0000000f0c0f7219 */ /* 0x000fe400000006ff */
[----:B------:R-:W-:Y:S02]  /*1460*/  FSETP.NEU.FTZ.AND P0, PT, R9, R14, PT ;  /* 0x0000000e0900720b */ /* 0x000fe40003f1d000 */
[----:B------:R-:W-:Y:S02]  /*1470*/  SEL R9, R18, RZ, P2 ;  /* 0x000000ff12097207 */ /* 0x000fe40001000000 */
[----:B------:R-:W-:Y:S02]  /*1480*/  ISETP.NE.AND P1, PT, R15, RZ, P1 ;  /* 0x000000ff0f00720c */ /* 0x000fe40000f25270 */
[----:B------:R-:W-:Y:S02]  /*1490*/  SHF.R.U32.HI R9, RZ, R9, R12 ;  /* 0x00000009ff097219 */ /* 0x000fe4000001160c */
[----:B------:R-:W-:-:S02]  /*14a0*/  PLOP3.LUT P0, PT, P0, P1, PT, 0xf8, 0x8f ;  /* 0x00000000008f781c */ /* 0x000fc40000703f70 */
[----:B------:R-:W-:Y:S02]  /*14b0*/  SHF.R.U32.HI R15, RZ, 0x1, R9 ;  /* 0x00000001ff0f7819 */ /* 0x000fe40000011609 */
[----:B------:R-:W-:-:S04]  /*14c0*/  SEL R12, RZ, 0x1, !P0 ;  /* 0x00000001ff0c7807 */ /* 0x000fc80004000000 */
[----:B------:R-:W-:-:S04]  /*14d0*/  LOP3.LUT R12, R12, 0x1, R15, 0xf8, !PT ;  /* 0x000000010c0c7812 */ /* 0x000fc800078ef80f */
[----:B------:R-:W-:-:S04]  /*14e0*/  LOP3.LUT R12, R12, R9, RZ, 0xc0, !PT ;  /* 0x000000090c0c7212 */ /* 0x000fc800078ec0ff */
[----:B------:R-:W-:-:S04]  /*14f0*/  IADD3 R12, PT, PT, R15, R12, RZ ;  /* 0x0000000c0f0c7210 */ /* 0x000fc80007ffe0ff */
[----:B------:R-:W-:Y:S01]  /*1500*/  LOP3.LUT R5, R12, R5, RZ, 0xfc, !PT ;  /* 0x000000050c057212 */ /* 0x000fe200078efcff */
[----:B------:R-:W-:Y:S06]  /*1510*/  BRA `(.L_x_120) ;  /* 0x0000000000107947 */ /* 0x000fec0003800000 */
.L_x_119:
[----:B------:R-:W-:-:S04]  /*1520*/  LOP3.LUT R5, R5, 0x80000000, RZ, 0xc0, !PT ;  /* 0x8000000005057812 */ /* 0x000fc800078ec0ff */
[----:B------:R-:W-:Y:S01]  /*1530*/  LOP3.LUT R5, R5, 0x7f800000, RZ, 0xfc, !PT ;  /* 0x7f80000005057812 */ /* 0x000fe200078efcff */
[----:B------:R-:W-:Y:S06]  /*1540*/  BRA `(.L_x_120) ;  /* 0x0000000000047947 */ /* 0x000fec0003800000 */
.L_x_118:
[----:B------:R-:W-:-:S07]  /*1550*/  LEA R5, R12, R5, 0x17 ;  /* 0x000000050c057211 */ /* 0x000fce00078eb8ff */
.L_x_120:
[----:B------:R-:W-:Y:S05]  /*1560*/  BSYNC.RECONVERGENT B3 ;  /* 0x0000000000037941 */ /* 0x000fea0003800200 */
.L_x_117:
[----:B------:R-:W-:Y:S05]  /*1570*/  BRA `(.L_x_121) ;  /* 0x0000000000207947 */ /* 0x000fea0003800000 */
.L_x_116:
[----:B------:R-:W-:-:S04]  /*1580*/  LOP3.LUT R5, R14, 0x80000000, R5, 0x48, !PT ;  /* 0x800000000e057812 */ /* 0x000fc800078e4805 */
[----:B------:R-:W-:Y:S01]  /*1590*/  LOP3.LUT R5, R5, 0x7f800000, RZ, 0xfc, !PT ;  /* 0x7f80000005057812 */ /* 0x000fe200078efcff */
[----:B------:R-:W-:Y:S06]  /*15a0*/  BRA `(.L_x_121) ;  /* 0x0000000000147947 */ /* 0x000fec0003800000 */
.L_x_115:
[----:B------:R-:W-:Y:S01]  /*15b0*/  LOP3.LUT R5, R14, 0x80000000, R5, 0x48, !PT ;  /* 0x800000000e057812 */ /* 0x000fe200078e4805 */
[----:B------:R-:W-:Y:S06]  /*15c0*/  BRA `(.L_x_121) ;  /* 0x00000000000c7947 */ /* 0x000fec0003800000 */
.L_x_114:
[----:B------:R-:W0:Y:S01]  /*15d0*/  MUFU.RSQ R5, -QNAN ;  /* 0xffc0000000057908 */ /* 0x000e220000001400 */
[----:B------:R-:W-:Y:S05]  /*15e0*/  BRA `(.L_x_121) ;  /* 0x0000000000047947 */ /* 0x000fea0003800000 */
.L_x_113:
[----:B------:R-:W-:-:S07]  /*15f0*/  FADD.FTZ R5, R5, R6 ;  /* 0x0000000605057221 */ /* 0x000fce0000010000 */
.L_x_121:
[----:B------:R-:W-:Y:S05]  /*1600*/  BSYNC.RECONVERGENT B2 ;  /* 0x0000000000027941 */ /* 0x000fea0003800200 */
.L_x_111:
[----:B------:R-:W-:-:S04]  /*1610*/  HFMA2 R9, -RZ, RZ, 0, 0 ;  /* 0x00000000ff097431 */ /* 0x000fc800000001ff */
[----:B0-----:R-:W-:Y:S05]  /*1620*/  RET.REL.NODEC R8 `(_Z29Artifact_Shared_Memory_KernelPfPhS0_ii) ;  /* 0xffffffe808747950 */ /* 0x001fea0003c3ffff */
.L_x_122:
        /* <DEDUP_REMOVED lines=13> */
.L_x_168:


//--------------------- .text._Z36nearestNeighbors_GreyCon_Kernel_RGBAP6RGBA_tPhS0_iiiii --------------------------
	.section	.text._Z36nearestNeighbors_GreyCon_Kernel_RGBAP6RGBA_tPhS0_iiiii,"ax",@progbits
	.align	128
        .global         _Z36nearestNeighbors_GreyCon_Kernel_RGBAP6RGBA_tPhS0_iiiii
        .type           _Z36nearestNeighbors_GreyCon_Kernel_RGBAP6RGBA_tPhS0_iiiii,@function
        .size           _Z36nearestNeighbors_GreyCon_Kernel_RGBAP6RGBA_tPhS0_iiiii,(.L_x_177 - _Z36nearestNeighbors_GreyCon_Kernel_RGBAP6RGBA_tPhS0_iiiii)
        .other          _Z36nearestNeighbors_GreyCon_Kernel_RGBAP6RGBA_tPhS0_iiiii,@"STO_CUDA_ENTRY STV_DEFAULT"
_Z36nearestNeighbors_GreyCon_Kernel_RGBAP6RGBA_tPhS0_iiiii:
.text._Z36nearestNeighbors_GreyCon_Kernel_RGBAP6RGBA_tPhS0_iiiii:
        /* <DEDUP_REMOVED lines=13> */
[----:B------:R-:W0:Y:S01]  /*00d0*/  LDC R2, c[0x0][0x3a8] ;  /* 0x0000ea00ff027b82 */ /* 0x000e220000000800 */
[----:B------:R-:W-:Y:S01]  /*00e0*/  IABS R10, R0 ;  /* 0x00000000000a7213 */ /* 0x000fe20000000000 */
[----:B------:R-:W1:Y:S01]  /*00f0*/  LDCU UR7, c[0x0][0x3a0] ;  /* 0x00007400ff0777ac */ /* 0x000e620008000800 */
[----:B------:R-:W2:Y:S01]  /*0100*/  LDCU.64 UR4, c[0x0][0x358] ;  /* 0x00006b00ff0477ac */ /* 0x000ea20008000a00 */
[----:B------:R-:W3:Y:S01]  /*0110*/  LDCU.64 UR8, c[0x0][0x388] ;  /* 0x00007100ff0877ac */ /* 0x000ee20008000a00 */
[----:B0-----:R-:W-:-:S04]  /*0120*/  IABS R7, R2 ;  /* 0x0000000200077213 */ /* 0x001fc80000000000 */
[----:B------:R-:W0:Y:S08]  /*0130*/  I2F.RP R6, R7 ;  /* 0x0000000700067306 */ /* 0x000e300000209400 */
[----:B0-----:R-:W0:Y:S02]  /*0140*/  MUFU.RCP R6, R6 ;  /* 0x0000000600067308 */ /* 0x001e240000001000 */
[----:B0-----:R-:W-:Y:S01]  /*0150*/  VIADD R4, R6, 0xffffffe ;  /* 0x0ffffffe06047836 */ /* 0x001fe20000000000 */
[----:B------:R-:W-:-:S05]  /*0160*/  IABS R6, R3 ;  /* 0x0000000300067213 */ /* 0x000fca0000000000 */
[----:B------:R0:W4:Y:S02]  /*0170*/  F2I.FTZ.U32.TRUNC.NTZ R5, R4 ;  /* 0x0000000400057305 */ /* 0x000124000021f000 */
[----:B0-----:R-:W-:Y:S02]  /*0180*/  IMAD.MOV.U32 R4, RZ, RZ, RZ ;  /* 0x000000ffff047224 */ /* 0x001fe400078e00ff */
[----:B----4-:R-:W-:-:S04]  /*0190*/  IMAD.MOV R8, RZ, RZ, -R5 ;  /* 0x000000ffff087224 */ /* 0x010fc800078e0a05 */
[----:B------:R-:W-:-:S04]  /*01a0*/  IMAD R9, R8, R7, RZ ;  /* 0x0000000708097224 */ /* 0x000fc800078e02ff */
[----:B------:R-:W-:-:S06]  /*01b0*/  IMAD.HI.U32 R5, R5, R9, R4 ;  /* 0x0000000905057227 */ /* 0x000fcc00078e0004 */
[----:B------:R-:W-:-:S04]  /*01c0*/  IMAD.HI.U32 R8, R5, R10, RZ ;  /* 0x0000000a05087227 */ /* 0x000fc800078e00ff */
[----:B------:R-:W-:-:S04]  /*01d0*/  IMAD.HI.U32 R5, R5, R6, RZ ;  /* 0x0000000605057227 */ /* 0x000fc800078e00ff */
[----:B------:R-:W-:Y:S01]  /*01e0*/  IMAD.MOV R4, RZ, RZ, -R8 ;  /* 0x000000ffff047224 */ /* 0x000fe200078e0a08 */
[----:B------:R-:W-:-:S03]  /*01f0*/  IADD3 R9, PT, PT, -R5, RZ, RZ ;  /* 0x000000ff05097210 */ /* 0x000fc60007ffe1ff */
[C---:B------:R-:W-:Y:S02]  /*0200*/  IMAD R4, R7.reuse, R4, R10 ;  /* 0x0000000407047224 */ /* 0x040fe400078e020a */
[----:B------:R-:W-:-:S03]  /*0210*/  IMAD R6, R7, R9, R6 ;  /* 0x0000000907067224 */ /* 0x000fc600078e0206 */
[C---:B------:R-:W-:Y:S02]  /*0220*/  ISETP.GT.U32.AND P4, PT, R7.reuse, R4, PT ;  /* 0x000000040700720c */ /* 0x040fe40003f84070 */
[----:B------:R-:W-:-:S11]  /*0230*/  ISETP.GT.U32.AND P5, PT, R7, R6, PT ;  /* 0x000000060700720c */ /* 0x000fd60003fa4070 */
[--C-:B------:R-:W-:Y:S02]  /*0240*/  @!P4 IMAD.IADD R4, R4, 0x1, -R7.reuse ;  /* 0x000000010404c824 */ /* 0x100fe400078e0a07 */
[----:B------:R-:W-:Y:S01]  /*0250*/  @!P5 IMAD.IADD R6, R6, 0x1, -R7 ;  /* 0x000000010606d824 */ /* 0x000fe200078e0a07 */
[----:B------:R-:W-:Y:S01]  /*0260*/  @!P5 IADD3 R5, PT, PT, R5, 0x1, RZ ;  /* 0x000000010505d810 */ /* 0x000fe20007ffe0ff */
[----:B------:R-:W-:Y:S01]  /*0270*/  @!P4 VIADD R8, R8, 0x1 ;  /* 0x000000010808c836 */ /* 0x000fe20000000000 */
[-C--:B------:R-:W-:Y:S02]  /*0280*/  ISETP.GE.U32.AND P2, PT, R4, R7.reuse, PT ;  /* 0x000000070400720c */ /* 0x080fe40003f46070 */
[----:B------:R-:W-:Y:S02]  /*0290*/  ISETP.GE.U32.AND P3, PT, R6, R7, PT ;  /* 0x000000070600720c */ /* 0x000fe40003f66070 */
[-C--:B------:R-:W-:Y:S02]  /*02a0*/  LOP3.LUT R6, R3, R2.reuse, RZ, 0x3c, !PT ;  /* 0x0000000203067212 */ /* 0x080fe400078e3cff */
[----:B------:R-:W-:-:S02]  /*02b0*/  LOP3.LUT R4, R0, R2, RZ, 0x3c, !PT ;  /* 0x0000000200047212 */ /* 0x000fc400078e3cff */
[----:B------:R-:W-:Y:S02]  /*02c0*/  ISETP.GE.AND P1, PT, R6, RZ, PT ;  /* 0x000000ff0600720c */ /* 0x000fe40003f26270 */
[----:B------:R-:W-:Y:S01]  /*02d0*/  ISETP.GE.AND P0, PT, R4, RZ, PT ;  /* 0x000000ff0400720c */ /* 0x000fe20003f06270 */
[----:B------:R-:W0:Y:S02]  /*02e0*/  LDC.64 R6, c[0x0][0x390] ;  /* 0x0000e400ff067b82 */ /* 0x000e240000000a00 */
[----:B------:R-:W-:Y:S01]  /*02f0*/  @P2 VIADD R8, R8, 0x1 ;  /* 0x0000000108082836 */ /* 0x000fe20000000000 */
[----:B------:R-:W-:Y:S01]  /*0300*/  ISETP.NE.AND P2, PT, R2, RZ, PT ;  /* 0x000000ff0200720c */ /* 0x000fe20003f45270 */
[----:B------:R-:W-:-:S04]  /*0310*/  @P3 VIADD R5, R5, 0x1 ;  /* 0x0000000105053836 */ /* 0x000fc80000000000 */
[----:B------:R-:W-:Y:S01]  /*0320*/  IMAD.MOV.U32 R4, RZ, RZ, R5 ;  /* 0x000000ffff047224 */ /* 0x000fe200078e0005 */
[----:B------:R-:W-:-:S03]  /*0330*/  LOP3.LUT R5, RZ, R2, RZ, 0x33, !PT ;  /* 0x00000002ff057212 */ /* 0x000fc600078e33ff */
[----:B------:R-:W-:Y:S01]  /*0340*/  @!P1 IMAD.MOV R4, RZ, RZ, -R4 ;  /* 0x000000ffff049224 */ /* 0x000fe200078e0a04 */
[----:B------:R-:W-:-:S04]  /*0350*/  @!P0 IADD3 R8, PT, PT, -R8, RZ, RZ ;  /* 0x000000ff08088210 */ /* 0x000fc80007ffe1ff */
[C---:B------:R-:W-:Y:S02]  /*0360*/  SEL R9, R5.reuse, R8, !P2 ;  /* 0x0000000805097207 */ /* 0x040fe40005000000 */
[----:B------:R-:W-:-:S05]  /*0370*/  SEL R4, R5, R4, !P2 ;  /* 0x0000000405047207 */ /* 0x000fca0005000000 */
[----:B-1----:R-:W-:-:S04]  /*0380*/  IMAD R5, R4, UR7, R9 ;  /* 0x0000000704057c24 */ /* 0x002fc8000f8e0209 */
[----:B0-----:R-:W-:Y:S02]  /*0390*/  IMAD.WIDE R6, R5, 0x4, R6 ;  /* 0x0000000405067825 */ /* 0x001fe400078e0206 */
[----:B------:R-:W0:Y:S04]  /*03a0*/  LDC.64 R4, c[0x0][0x380] ;  /* 0x0000e000ff047b82 */ /* 0x000e280000000a00 */
[----:B--2---:R-:W2:Y:S02]  /*03b0*/  LDG.E R7, desc[UR4][R6.64] ;  /* 0x0000000406077981 */ /* 0x004ea4000c1e1900 */
[C---:B--2---:R-:W-:Y:S02]  /*03c0*/  LOP3.LUT R2, R7.reuse, 0xff, RZ, 0xc0, !PT ;  /* 0x000000ff07027812 */ /* 0x044fe400078ec0ff */
[----:B------:R-:W-:-:S02]  /*03d0*/  PRMT R8, R7, 0x7771, RZ ;  /* 0x0000777107087816 */ /* 0x000fc400000000ff */
[----:B------:R-:W-:Y:S01]  /*03e0*/  PRMT R10, R7, 0x7772, RZ ;  /* 0x00007772070a7816 */ /* 0x000fe200000000ff */
[----:B------:R-:W-:Y:S02]  /*03f0*/  IMAD R2, R2, 0x15, RZ ;  /* 0x0000001502027824 */ /* 0x000fe400078e02ff */
[----:B------:R-:W-:-:S03]  /*0400*/  IMAD R8, R8, 0x47, RZ ;  /* 0x0000004708087824 */ /* 0x000fc600078e02ff */
[----:B------:R-:W-:Y:S01]  /*0410*/  LOP3.LUT R9, R2, 0xffff, RZ, 0xc0, !PT ;  /* 0x0000ffff02097812 */ /* 0x000fe200078ec0ff */
[----:B------:R-:W-:Y:S01]  /*0420*/  IMAD R2, R10, 0x7, RZ ;  /* 0x000000070a027824 */ /* 0x000fe200078e02ff */
[----:B------:R-:W-:-:S03]  /*0430*/  LOP3.LUT R8, R8, 0xffff, RZ, 0xc0, !PT ;  /* 0x0000ffff08087812 */ /* 0x000fc600078ec0ff */
[----:B------:R-:W-:Y:S01]  /*0440*/  IMAD R6, R9, 0x147b, RZ ;  /* 0x0000147b09067824 */ /* 0x000fe200078e02ff */
[----:B------:R-:W-:Y:S01]  /*0450*/  LOP3.LUT R10, R2, 0xffff, RZ, 0xc0, !PT ;  /* 0x0000ffff020a7812 */ /* 0x000fe200078ec0ff */
[----:B------:R-:W-:Y:S02]  /*0460*/  IMAD R9, R3, UR6, R0 ;  /* 0x0000000603097c24 */ /* 0x000fe4000f8e0200 */
[----:B------:R-:W-:Y:S01]  /*0470*/  IMAD R3, R8, 0x147b, RZ ;  /* 0x0000147b08037824 */ /* 0x000fe200078e02ff */
[----:B------:R-:W-:Y:S01]  /*0480*/  SHF.R.U32.HI R0, RZ, 0x13, R6 ;  /* 0x00000013ff007819 */ /* 0x000fe20000011606 */
[----:B------:R-:W-:Y:S01]  /*0490*/  IMAD R11, R10, 0x51f, RZ ;  /* 0x0000051f0a0b7824 */ /* 0x000fe200078e02ff */
[C---:B---3--:R-:W-:Y:S01]  /*04a0*/  IADD3 R2, P0, PT, R9.reuse, UR8, RZ ;  /* 0x0000000809027c10 */ /* 0x048fe2000ff1e0ff */
[----:B0-----:R-:W-:Y:S01]  /*04b0*/  IMAD.WIDE R4, R9, 0x4, R4 ;  /* 0x0000000409047825 */ /* 0x001fe200078e0204 */
[----:B------:R-:W-:Y:S02]  /*04c0*/  LEA.HI R0, R3, R0, RZ, 0xd ;  /* 0x0000000003007211 */ /* 0x000fe400078f68ff */
[----:B------:R-:W-:-:S02]  /*04d0*/  LEA.HI.X.SX32 R3, R9, UR9, 0x1, P0 ;  /* 0x0000000909037c11 */ /* 0x000fc400080f0eff */
[----:B------:R-:W-:Y:S01]  /*04e0*/  LEA.HI R9, R11, R0, RZ, 0xf ;  /* 0x000000000b097211 */ /* 0x000fe200078f78ff */
[----:B------:R-:W-:Y:S04]  /*04f0*/  STG.E desc[UR4][R4.64], R7 ;  /* 0x0000000704007986 */ /* 0x000fe8000c101904 */
[----:B------:R-:W-:Y:S01]  /*0500*/  STG.E.U8 desc[UR4][R2.64], R9 ;  /* 0x0000000902007986 */ /* 0x000fe2000c101104 */
[----:B------:R-:W-:Y:S05]  /*0510*/  EXIT ;  /* 0x000000000000794d */ /* 0x000fea0003800000 */
.L_x_123:
        /* <DEDUP_REMOVED lines=14> */
.L_x_177:


//--------------------- .text._Z54bicubicInterpolation_Shared_Memory_GreyCon_Kernel_RGBAP6RGBA_tPhS0_iiiii --------------------------
	.section	.text._Z54bicubicInterpolation_Shared_Memory_GreyCon_Kernel_RGBAP6RGBA_tPhS0_iiiii,"ax",@progbits
	.align	128
        .global         _Z54bicubicInterpolation_Shared_Memory_GreyCon_Kernel_RGBAP6RGBA_tPhS0_iiiii
        .type           _Z54bicubicInterpolation_Shared_Memory_GreyCon_Kernel_RGBAP6RGBA_tPhS0_iiiii,@function
        .size           _Z54bicubicInterpolation_Shared_Memory_GreyCon_Kernel_RGBAP6RGBA_tPhS0_iiiii,(.L_x_169 - _Z54bicubicInterpolation_Shared_Memory_GreyCon_Kernel_RGBAP6RGBA_tPhS0_iiiii)
        .other          _Z54bicubicInterpolation_Shared_Memory_GreyCon_Kernel_RGBAP6RGBA_tPhS0_iiiii,@"STO_CUDA_ENTRY STV_DEFAULT"
_Z54bicubicInterpolation_Shared_Memory_GreyCon_Kernel_RGBAP6RGBA_tPhS0_iiiii:
.text._Z54bicubicInterpolation_Shared_Memory_GreyCon_Kernel_RGBAP6RGBA_tPhS0_iiiii:
[----:B------:R-:W-:Y:S01]  /*0000*/  LDC R1, c[0x0][0x37c] ;  /* 0x0000df00ff017b82 */ /* 0x000fe20000000800 */
[----:B------:R-:W0:Y:S07]  /*0010*/  LDCU UR10, c[0x0][0x3a8] ;  /* 0x00007500ff0a77ac */ /* 0x000e2e0008000800 */
[----:B------:R-:W1:Y:S01]  /*0020*/  LDC R6, c[0x0][0x364] ;  /* 0x0000d900ff067b82 */ /* 0x000e620000000800 */
[----:B------:R-:W2:Y:S01]  /*0030*/  S2R R11, SR_TID.Y ;  /* 0x00000000000b7919 */ /* 0x000ea20000002200 */
[----:B------:R-:W-:Y:S01]  /*0040*/  BSSY.RECONVERGENT B0, `(.L_x_124) ;  /* 0x000003d000007945 */ /* 0x000fe20003800200 */
[----:B------:R-:W3:Y:S05]  /*0050*/  LDCU.64 UR6, c[0x0][0x358] ;  /* 0x00006b00ff0677ac */ /* 0x000eea0008000a00 */
[----:B------:R-:W4:Y:S08]  /*0060*/  LDC R8, c[0x0][0x360] ;  /* 0x0000d800ff087b82 */ /* 0x000f300000000800 */
[----:B------:R-:W1:Y:S01]  /*0070*/  S2UR UR8, SR_CTAID.Y ;  /* 0x00000000000879c3 */ /* 0x000e620000002600 */
[----:B0-----:R-:W0:Y:S07]  /*0080*/  I2F.U32.RP R0, UR10 ;  /* 0x0000000a00007d06 */ /* 0x001e2e0008209000 */
[----:B------:R-:W1:Y:S01]  /*0090*/  S2UR UR9, SR_CTAID.X ;  /* 0x00000000000979c3 */ /* 0x000e620000002500 */
[----:B0-----:R-:W0:Y:S02]  /*00a0*/  MUFU.RCP R0, R0 ;  /* 0x0000000000007308 */ /* 0x001e240000001000 */
[----:B0-----:R-:W-:-:S02]  /*00b0*/  VIADD R2, R0, 0xffffffe ;  /* 0x0ffffffe00027836 */ /* 0x001fc40000000000 */
[----:B------:R-:W0:Y:S04]  /*00c0*/  S2R R0, SR_TID.X ;  /* 0x0000000000007919 */ /* 0x000e280000002100 */
[----:B------:R5:W3:Y:S02]  /*00d0*/  F2I.FTZ.U32.TRUNC.NTZ R3, R2 ;  /* 0x0000000200037305 */ /* 0x000ae4000021f000 */
[----:B-----5:R-:W-:Y:S02]  /*00e0*/  IMAD.MOV.U32 R2, RZ, RZ, RZ ;  /* 0x000000ffff027224 */ /* 0x020fe400078e00ff */
[----:B---3--:R-:W-:-:S04]  /*00f0*/  IMAD.MOV R5, RZ, RZ, -R3 ;  /* 0x000000ffff057224 */ /* 0x008fc800078e0a03 */
[----:B------:R-:W-:-:S04]  /*0100*/  IMAD R5, R5, UR10, RZ ;  /* 0x0000000a05057c24 */ /* 0x000fc8000f8e02ff */
[----:B------:R-:W-:-:S06]  /*0110*/  IMAD.HI.U32 R3, R3, R5, R2 ;  /* 0x0000000503037227 */ /* 0x000fcc00078e0002 */
[----:B-1----:R-:W-:-:S04]  /*0120*/  IMAD.HI.U32 R5, R3, R6, RZ ;  /* 0x0000000603057227 */ /* 0x002fc800078e00ff */
[----:B----4-:R-:W-:Y:S01]  /*0130*/  IMAD.HI.U32 R3, R3, R8, RZ ;  /* 0x0000000803037227 */ /* 0x010fe200078e00ff */
[----:B------:R-:W-:-:S03]  /*0140*/  IADD3 R9, PT, PT, -R5, RZ, RZ ;  /* 0x000000ff05097210 */ /* 0x000fc60007ffe1ff */
[----:B------:R-:W-:Y:S02]  /*0150*/  IMAD.MOV R7, RZ, RZ, -R3 ;  /* 0x000000ffff077224 */ /* 0x000fe400078e0a03 */
[----:B------:R-:W-:Y:S02]  /*0160*/  IMAD R4, R9, UR10, R6 ;  /* 0x0000000a09047c24 */ /* 0x000fe4000f8e0206 */
[----:B------:R-:W-:-:S03]  /*0170*/  IMAD R2, R7, UR10, R8 ;  /* 0x0000000a07027c24 */ /* 0x000fc6000f8e0208 */
[----:B------:R-:W-:Y:S02]  /*0180*/  ISETP.GE.U32.AND P3, PT, R4, UR10, PT ;  /* 0x0000000a04007c0c */ /* 0x000fe4000bf66070 */
[----:B------:R-:W-:-:S11]  /*0190*/  ISETP.GE.U32.AND P0, PT, R2, UR10, PT ;  /* 0x0000000a02007c0c */ /* 0x000fd6000bf06070 */
[----:B------:R-:W-:Y:S02]  /*01a0*/  @P3 VIADD R4, R4, -UR10 ;  /* 0x8000000a04043c36 */ /* 0x000fe40008000000 */
[----:B------:R-:W-:Y:S01]  /*01b0*/  @P0 IADD3 R2, PT, PT, R2, -UR10, RZ ;  /* 0x8000000a02020c10 */ /* 0x000fe2000fffe0ff */
[----:B------:R-:W-:Y:S01]  /*01c0*/  @P3 VIADD R5, R5, 0x1 ;  /* 0x0000000105053836 */ /* 0x000fe20000000000 */
[----:B------:R-:W-:Y:S01]  /*01d0*/  ISETP.NE.U32.AND P3, PT, RZ, UR10, PT ;  /* 0x0000000aff007c0c */ /* 0x000fe2000bf65070 */
[----:B------:R-:W-:Y:S01]  /*01e0*/  @P0 VIADD R3, R3, 0x1 ;  /* 0x0000000103030836 */ /* 0x000fe20000000000 */
[----:B------:R-:W-:Y:S02]  /*01f0*/  ISETP.GE.U32.AND P1, PT, R4, UR10, PT ;  /* 0x0000000a04007c0c */ /* 0x000fe4000bf26070 */
[----:B------:R-:W-:Y:S02]  /*0200*/  ISETP.GE.U32.AND P2, PT, R2, UR10, PT ;  /* 0x0000000a02007c0c */ /* 0x000fe4000bf46070 */
[----:B------:R-:W-:-:S09]  /*0210*/  LOP3.LUT R2, RZ, UR10, RZ, 0x33, !PT ;  /* 0x0000000aff027c12 */ /* 0x000fd2000f8e33ff */
[----:B------:R-:W-:Y:S02]  /*0220*/  @P1 IADD3 R5, PT, PT, R5, 0x1, RZ ;  /* 0x0000000105051810 */ /* 0x000fe40007ffe0ff */
[----:B------:R-:W-:Y:S02]  /*0230*/  @P2 VIADD R3, R3, 0x1 ;  /* 0x0000000103032836 */ /* 0x000fe40000000000 */
[----:B------:R-:W-:-:S03]  /*0240*/  SEL R5, R2, R5, !P3 ;  /* 0x0000000502057207 */ /* 0x000fc60005800000 */
[----:B------:R-:W-:Y:S02]  /*0250*/  SEL R9, R2, R3, !P3 ;  /* 0x0000000302097207 */ /* 0x000fe40005800000 */
[----:B------:R-:W-:Y:S02]  /*0260*/  VIADD R2, R5, 0x3 ;  /* 0x0000000305027836 */ /* 0x000fe40000000000 */
[----:B------:R-:W-:-:S03]  /*0270*/  IADD3 R35, PT, PT, R9, 0x3, RZ ;  /* 0x0000000309237810 */ /* 0x000fc60007ffe0ff */
[----:B--2---:R-:W-:-:S04]  /*0280*/  ISETP.GE.U32.AND P0, PT, R11, R2, PT ;  /* 0x000000020b00720c */ /* 0x004fc80003f06070 */
[----:B0-----:R-:W-:-:S13]  /*0290*/  ISETP.GE.U32.OR P0, PT, R0, R35, P0 ;  /* 0x000000230000720c */ /* 0x001fda0000706470 */
[----:B------:R-:W-:Y:S05]  /*02a0*/  @P0 BRA `(.L_x_125) ;  /* 0x0000000000580947 */ /* 0x000fea0003800000 */
[----:B------:R-:W0:Y:S01]  /*02b0*/  LDC.64 R12, c[0x0][0x3a0] ;  /* 0x0000e800ff0c7b82 */ /* 0x000e220000000a00 */
[----:B------:R-:W-:Y:S02]  /*02c0*/  IMAD R2, R9, UR9, R0 ;  /* 0x0000000909027c24 */ /* 0x000fe4000f8e0200 */
[----:B------:R-:W-:Y:S02]  /*02d0*/  IMAD R4, R5, UR8, R11 ;  /* 0x0000000805047c24 */ /* 0x000fe4000f8e020b */
[----:B------:R-:W-:-:S03]  /*02e0*/  VIADD R7, R2, 0xffffffff ;  /* 0xffffffff02077836 */ /* 0x000fc60000000000 */
[----:B------:R-:W1:Y:S01]  /*02f0*/  LDC.64 R2, c[0x0][0x390] ;  /* 0x0000e400ff027b82 */ /* 0x000e620000000a00 */
[C---:B------:R-:W-:Y:S02]  /*0300*/  ISETP.NE.AND P2, PT, R4.reuse, RZ, PT ;  /* 0x000000ff0400720c */ /* 0x040fe40003f45270 */
[C---:B------:R-:W-:Y:S02]  /*0310*/  ISETP.GE.AND P0, PT, R7.reuse, RZ, PT ;  /* 0x000000ff0700720c */ /* 0x040fe40003f06270 */
[----:B0-----:R-:W-:Y:S02]  /*0320*/  ISETP.GE.AND P1, PT, R7, R12, PT ;  /* 0x0000000c0700720c */ /* 0x001fe40003f26270 */
[----:B------:R-:W-:-:S05]  /*0330*/  VIMNMX R5, PT, PT, R4, R13, PT ;  /* 0x0000000d04057248 */ /* 0x000fca0003fe0100 */
[----:B------:R-:W-:-:S05]  /*0340*/  VIADD R5, R5, 0xffffffff ;  /* 0xffffffff05057836 */ /* 0x000fca0000000000 */
[----:B------:R-:W-:Y:S02]  /*0350*/  SEL R5, R5, RZ, P2 ;  /* 0x000000ff05057207 */ /* 0x000fe40001000000 */
[----:B------:R-:W-:-:S04]  /*0360*/  @P1 IADD3 R7, PT, PT, R12, -0x1, RZ ;  /* 0xffffffff0c071810 */ /* 0x000fc80007ffe0ff */
[----:B------:R-:W-:-:S05]  /*0370*/  SEL R7, R7, RZ, P0 ;  /* 0x000000ff07077207 */ /* 0x000fca0000000000 */
[----:B------:R-:W-:-:S04]  /*0380*/  IMAD R5, R5, R12, R7 ;  /* 0x0000000c05057224 */ /* 0x000fc800078e0207 */
[----:B-1----:R-:W-:-:S06]  /*0390*/  IMAD.WIDE R2, R5, 0x4, R2 ;  /* 0x0000000405027825 */ /* 0x002fcc00078e0202 */
[----:B------:R-:W2:Y:S01]  /*03a0*/  LDG.E R3, desc[UR6][R2.64] ;  /* 0x0000000602037981 */ /* 0x000ea2000c1e1900 */
[----:B------:R-:W0:Y:S01]  /*03b0*/  S2UR UR5, SR_CgaCtaId ;  /* 0x00000000000579c3 */ /* 0x000e220000008800 */
[----:B------:R-:W-:Y:S01]  /*03c0*/  UMOV UR4, 0x400 ;  /* 0x0000040000047882 */ /* 0x000fe20000000000 */
[----:B------:R-:W-:Y:S01]  /*03d0*/  IMAD R4, R35, R11, R0 ;  /* 0x0000000b23047224 */ /* 0x000fe200078e0200 */
[----:B0-----:R-:W-:-:S06]  /*03e0*/  ULEA UR4, UR5, UR4, 0x18 ;  /* 0x0000000405047291 */ /* 0x001fcc000f8ec0ff */
[----:B------:R-:W-:-:S05]  /*03f0*/  LEA R4, R4, UR4, 0x2 ;  /* 0x0000000404047c11 */ /* 0x000fca000f8e10ff */
[----:B--2---:R0:W-:Y:S02]  /*0400*/  STS [R4], R3 ;  /* 0x0000000304007388 */ /* 0x0041e40000000800 */
.L_x_125:
[----:B------:R-:W-:Y:S05]  /*0410*/  BSYNC.RECONVERGENT B0 ;  /* 0x0000000000007941 */ /* 0x000fea0003800200 */
.L_x_124:
[----:B------:R-:W1:Y:S01]  /*0420*/  LDCU.64 UR4, c[0x0][0x398] ;  /* 0x00007300ff0477ac */ /* 0x000e620008000a00 */
[----:B------:R-:W-:Y:S02]  /*0430*/  IMAD R2, R6, UR8, R11 ;  /* 0x0000000806027c24 */ /* 0x000fe4000f8e020b */
[----:B0-----:R-:W-:Y:S01]  /*0440*/  IMAD R3, R8, UR9, R0 ;  /* 0x0000000908037c24 */ /* 0x001fe2000f8e0200 */
[----:B------:R-:W-:Y:S02]  /*0450*/  BAR.SYNC.DEFER_BLOCKING 0x0 ;  /* 0x0000000000007b1d */ /* 0x000fe40000010000 */
[----:B-1----:R-:W-:-:S04]  /*0460*/  ISETP.GE.AND P0, PT, R2, UR5, PT ;  /* 0x0000000502007c0c */ /* 0x002fc8000bf06270 */
[----:B------:R-:W-:-:S13]  /*0470*/  ISETP.GE.OR P0, PT, R3, UR4, P0 ;  /* 0x0000000403007c0c */ /* 0x000fda0008706670 */
[----:B------:R-:W-:Y:S05]  /*0480*/  @P0 EXIT ;  /* 0x000000000000094d */ /* 0x000fea0003800000 */
[----:B------:R-:W-:Y:S01]  /*0490*/  I2FP.F32.S32 R5, UR10 ;  /* 0x0000000a00057c45 */ /* 0x000fe20008201400 */
[----:B------:R-:W-:Y:S01]  /*04a0*/  BSSY.RECONVERGENT B0, `(.L_x_126) ;  /* 0x000000e000007945 */ /* 0x000fe20003800200 */
[----:B------:R-:W-:Y:S02]  /*04b0*/  I2FP.F32.U32 R2, R0 ;  /* 0x0000000000027245 */ /* 0x000fe40000201000 */
[----:B------:R-:W0:Y:S03]  /*04c0*/  MUFU.RCP R4, R5 ;  /* 0x0000000500047308 */ /* 0x000e260000001000 */
[----:B------:R-:W-:-:S05]  /*04d0*/  FADD R2, R2, 0.5 ;  /* 0x3f00000002027421 */ /* 0x000fca0000000000 */
        /* <DEDUP_REMOVED lines=8> */
[----:B------:R-:W-:Y:S05]  /*0560*/  CALL.REL.NOINC `($__internal_4_$__cuda_sm3x_div_rn_noftz_f32_slowpath) ;  /* 0x0000001800887944 */ /* 0x000fea0003c00000 */
[----:B------:R-:W-:-:S07]  /*0570*/  IMAD.MOV.U32 R8, RZ, RZ, R11 ;  /* 0x000000ffff087224 */ /* 0x000fce00078e000b */
.L_x_127:
[----:B------:R-:W-:Y:S05]  /*0580*/  BSYNC.RECONVERGENT B0 ;  /* 0x0000000000007941 */ /* 0x000fea0003800200 */
.L_x_126:
[----:B------:R-:W0:Y:S01]  /*0590*/  S2R R3, SR_TID.Y ;  /* 0x0000000000037919 */ /* 0x000e220000002200 */
[----:B------:R-:W1:Y:S01]  /*05a0*/  MUFU.RCP R6, R5 ;  /* 0x0000000500067308 */ /* 0x000e620000001000 */
[----:B------:R-:W-:Y:S01]  /*05b0*/  BSSY.RECONVERGENT B0, `(.L_x_128) ;  /* 0x000000f000007945 */ /* 0x000fe20003800200 */
[----:B------:R-:W-:Y:S01]  /*05c0*/  FADD R8, R8, -0.5 ;  /* 0xbf00000008087421 */ /* 0x000fe20000000000 */
[----:B-1----:R-:W-:Y:S01]  /*05d0*/  FFMA R7, -R5, R6, 1 ;  /* 0x3f80000005077423 */ /* 0x002fe20000000106 */
[----:B0-----:R-:W-:-:S05]  /*05e0*/  I2FP.F32.U32 R2, R3 ;  /* 0x0000000300027245 */ /* 0x001fca0000201000 */
[----:B------:R-:W-:Y:S01]  /*05f0*/  FADD R4, R2, 0.5 ;  /* 0x3f00000002047421 */ /* 0x000fe20000000000 */
[----:B------:R-:W-:-:S03]  /*0600*/  FFMA R2, R6, R7, R6 ;  /* 0x0000000706027223 */ /* 0x000fc60000000006 */
[----:B------:R-:W0:Y:S01]  /*0610*/  FCHK P0, R4, R5 ;  /* 0x0000000504007302 */ /* 0x000e220000000000 */
[----:B------:R-:W-:-:S04]  /*0620*/  FFMA R7, R2, R4, RZ ;  /* 0x0000000402077223 */ /* 0x000fc800000000ff */
[----:B------:R-:W-:-:S04]  /*0630*/  FFMA R6, -R5, R7, R4 ;  /* 0x0000000705067223 */ /* 0x000fc80000000104 */
[----:B------:R-:W-:Y:S01]  /*0640*/  FFMA R13, R2, R6, R7 ;  /* 0x00000006020d7223 */ /* 0x000fe20000000007 */
[----:B0-----:R-:W-:Y:S06]  /*0650*/  @!P0 BRA `(.L_x_129) ;  /* 0x0000000000108947 */ /* 0x001fec0003800000 */
[----:B------:R-:W-:Y:S01]  /*0660*/  IMAD.MOV.U32 R2, RZ, RZ, R4 ;  /* 0x000000ffff027224 */ /* 0x000fe200078e0004 */
[----:B------:R-:W-:-:S07]  /*0670*/  MOV R4, 0x690 ;  /* 0x0000069000047802 */ /* 0x000fce0000000f00 */
[----:B------:R-:W-:Y:S05]  /*0680*/  CALL.REL.NOINC `($__internal_4_$__cuda_sm3x_div_rn_noftz_f32_slowpath) ;  /* 0x0000001800407944 */ /* 0x000fea0003c00000 */
[----:B------:R-:W-:-:S07]  /*0690*/  MOV R13, R11 ;  /* 0x0000000b000d7202 */ /* 0x000fce0000000f00 */
.L_x_129:
[----:B------:R-:W-:Y:S05]  /*06a0*/  BSYNC.RECONVERGENT B0 ;  /* 0x0000000000007941 */ /* 0x000fea0003800200 */
.L_x_128:
[----:B------:R-:W0:Y:S01]  /*06b0*/  S2UR UR5, SR_CgaCtaId ;  /* 0x00000000000579c3 */ /* 0x000e220000008800 */
[----:B------:R-:W-:Y:S01]  /*06c0*/  FADD R13, R13, -0.5 ;  /* 0xbf0000000d0d7421 */ /* 0x000fe20000000000 */
[----:B------:R-:W1:Y:S01]  /*06d0*/  F2I.TRUNC.NTZ R10, R8 ;  /* 0x00000008000a7305 */ /* 0x000e62000020f100 */
[----:B------:R-:W-:Y:S01]  /*06e0*/  UMOV UR4, 0x400 ;  /* 0x0000040000047882 */ /* 0x000fe20000000000 */
[----:B------:R-:W2:Y:S04]  /*06f0*/  LDCU UR10, c[0x0][0x398] ;  /* 0x00007300ff0a77ac */ /* 0x000ea80008000800 */
[----:B------:R-:W-:Y:S02]  /*0700*/  S2UR UR9, SR_CTAID.X ;  /* 0x00000000000979c3 */ /* 0x000fe40000002500 */
[----:B------:R-:W3:Y:S06]  /*0710*/  F2I.TRUNC.NTZ R14, R13 ;  /* 0x0000000d000e7305 */ /* 0x000eec000020f100 */
[----:B------:R-:W4:Y:S01]  /*0720*/  S2UR UR8, SR_CTAID.Y ;  /* 0x00000000000879c3 */ /* 0x000f220000002600 */
[----:B-1----:R-:W-:-:S05]  /*0730*/  I2FP.F32.S32 R15, R10 ;  /* 0x0000000a000f7245 */ /* 0x002fca0000201400 */
[----:B------:R-:W-:Y:S01]  /*0740*/  FADD R15, R8, -R15 ;  /* 0x8000000f080f7221 */ /* 0x000fe20000000000 */
[----:B0-----:R-:W-:Y:S01]  /*0750*/  ULEA UR4, UR5, UR4, 0x18 ;  /* 0x0000000405047291 */ /* 0x001fe2000f8ec0ff */
[-C--:B---3--:R-:W-:Y:S01]  /*0760*/  IMAD R2, R35, R14.reuse, R10 ;  /* 0x0000000e23027224 */ /* 0x088fe200078e020a */
[----:B------:R-:W-:-:S04]  /*0770*/  I2FP.F32.S32 R14, R14 ;  /* 0x0000000e000e7245 */ /* 0x000fc80000201400 */
[----:B------:R-:W-:Y:S01]  /*0780*/  LEA R2, R2, UR4, 0x2 ;  /* 0x0000000402027c11 */ /* 0x000fe2000f8e10ff */
[----:B------:R-:W-:-:S04]  /*0790*/  FADD R13, R13, -R14 ;  /* 0x8000000e0d0d7221 */ /* 0x000fc80000000000 */
[----:B------:R-:W0:Y:S01]  /*07a0*/  LDS R6, [R2+0x4] ;  /* 0x0000040002067984 */ /* 0x000e220000000800 */
[----:B------:R-:W1:Y:S03]  /*07b0*/  LDCU.64 UR4, c[0x0][0x388] ;  /* 0x00007100ff0477ac */ /* 0x000e660008000a00 */
[----:B------:R-:W3:Y:S04]  /*07c0*/  LDS R25, [R2+0x8] ;  /* 0x0000080002197984 */ /* 0x000ee80000000800 */
[----:B------:R-:W5:Y:S04]  /*07d0*/  LDS R7, [R2] ;  /* 0x0000000002077984 */ /* 0x000f680000000800 */
[----:B------:R-:W2:Y:S01]  /*07e0*/  LDS R11, [R2+0xc] ;  /* 0x00000c00020b7984 */ /* 0x000ea20000000800 */
[----:B0-----:R-:W-:Y:S08]  /*07f0*/  I2F.U8 R12, R6 ;  /* 0x00000006000c7306 */ /* 0x001ff00000001000 */
[----:B---3--:R-:W0:Y:S08]  /*0800*/  I2F.U8 R29, R25 ;  /* 0x00000019001d7306 */ /* 0x008e300000001000 */
[----:B-----5:R-:W3:Y:S01]  /*0810*/  I2F.F64.U8 R18, R7 ;  /* 0x0000000700127312 */ /* 0x020ee20000001800 */
[----:B0-----:R-:W-:-:S07]  /*0820*/  FADD R24, R12, -R29 ;  /* 0x8000001d0c187221 */ /* 0x001fce0000000000 */
[----:B------:R-:W0:Y:S01]  /*0830*/  I2F.F64.U8 R4, R6 ;  /* 0x0000000600047312 */ /* 0x000e220000001800 */
[----:B---3--:R-:W-:-:S07]  /*0840*/  DADD R22, R18, R18 ;  /* 0x0000000012167229 */ /* 0x008fce0000000012 */
[----:B------:R-:W3:Y:S01]  /*0850*/  I2F.F64.U8 R16, R25 ;  /* 0x0000001900107312 */ /* 0x000ee20000001800 */
[----:B0-----:R-:W-:-:S07]  /*0860*/  DFMA R22, R4, -5, R22 ;  /* 0xc01400000416782b */ /* 0x001fce0000000016 */
[----:B--2---:R-:W0:Y:S01]  /*0870*/  I2F.F64.U8 R20, R11 ;  /* 0x0000000b00147312 */ /* 0x004e220000001800 */
[----:B---3--:R-:W-:-:S07]  /*0880*/  DFMA R22, R16, 4, R22 ;  /* 0x401000001016782b */ /* 0x008fce0000000016 */
[----:B------:R-:W2:Y:S01]  /*0890*/  F2F.F64.F32 R26, R24 ;  /* 0x00000018001a7310 */ /* 0x000ea20000201800 */
[----:B0-----:R-:W-:-:S07]  /*08a0*/  DADD R22, R22, -R20 ;  /* 0x0000000016167229 */ /* 0x001fce0000000814 */
[----:B------:R-:W0:Y:S01]  /*08b0*/  I2F.U8 R12, R7 ;  /* 0x00000007000c7306 */ /* 0x000e220000001000 */
[----:B--2---:R-:W-:-:S07]  /*08c0*/  DFMA R26, R26, 3, R20 ;  /* 0x400800001a1a782b */ /* 0x004fce0000000014 */
[----:B------:R-:W2:Y:S01]  /*08d0*/  F2F.F64.F32 R16, R15 ;  /* 0x0000000f00107310 */ /* 0x000ea20000201800 */
[----:B0-----:R-:W-:Y:S01]  /*08e0*/  FADD R29, -R12, R29 ;  /* 0x0000001d0c1d7221 */ /* 0x001fe20000000100 */
[----:B------:R-:W-:-:S06]  /*08f0*/  DADD R26, -R18, R26 ;  /* 0x00000000121a7229 */ /* 0x000fcc000000011a */
[----:B------:R-:W-:Y:S01]  /*0900*/  I2F.F64.U8 R38, R7.B1 ;  /* 0x1000000700267312 */ /* 0x000fe20000001800 */
[----:B------:R-:W-:Y:S01]  /*0910*/  FMUL R18, R15, 0.5 ;  /* 0x3f0000000f127820 */ /* 0x000fe20000400000 */
[--C-:B------:R-:W-:Y:S02]  /*0920*/  IMAD R12, R9, 0x4, R2.reuse ;  /* 0x00000004090c7824 */ /* 0x100fe400078e0202 */
[----:B------:R-:W-:Y:S01]  /*0930*/  IMAD R2, R35, 0x4, R2 ;  /* 0x0000000423027824 */ /* 0x000fe200078e0202 */
[----:B--2---:R-:W-:-:S03]  /*0940*/  DFMA R22, R16, R26, R22 ;  /* 0x0000001a1016722b */ /* 0x004fc60000000016 */
[----:B------:R-:W0:Y:S01]  /*0950*/  F2F.F64.F32 R20, R29 ;  /* 0x0000001d00147310 */ /* 0x000e220000201800 */
[----:B------:R-:W2:Y:S01]  /*0960*/  LDS R15, [R12+0xc] ;  /* 0x00000c000c0f7984 */ /* 0x000ea20000000800 */
[----:B------:R-:W-:Y:S01]  /*0970*/  LEA R46, R9, R2, 0x2 ;  /* 0x00000002092e7211 */ /* 0x000fe200078e10ff */
[----:B------:R-:W-:Y:S02]  /*0980*/  IMAD R2, R35, 0x4, R2 ;  /* 0x0000000423027824 */ /* 0x000fe400078e0202 */
[----:B------:R-:W3:Y:S02]  /*0990*/  LDS R44, [R12+0x10] ;  /* 0x000010000c2c7984 */ /* 0x000ee40000000800 */
[----:B------:R-:W-:Y:S01]  /*09a0*/  IMAD R2, R9, 0x4, R2 ;  /* 0x0000000409027824 */ /* 0x000fe200078e0202 */
[----:B------:R-:W5:Y:S01]  /*09b0*/  F2F.F64.F32 R18, R18 ;  /* 0x0000001200127310 */ /* 0x000f620000201800 */
[----:B------:R-:W4:Y:S04]  /*09c0*/  LDS R47, [R12+0x14] ;  /* 0x000014000c2f7984 */ /* 0x000f280000000800 */
[----:B------:R-:W1:Y:S01]  /*09d0*/  LDS R12, [R12+0x18] ;  /* 0x000018000c0c7984 */ /* 0x000e620000000800 */
[----:B0-----:R-:W-:-:S02]  /*09e0*/  DFMA R20, R16, R22, R20 ;  /* 0x000000161014722b */ /* 0x001fc40000000014 */
[----:B------:R-:W0:Y:S01]  /*09f0*/  I2F.F64.U8 R26, R6.B1 ;  /* 0x10000006001a7312 */ /* 0x000e220000001800 */
[----:B------:R-:W1:Y:S05]  /*0a00*/  LDS R45, [R46+0xc] ;  /* 0x00000c002e2d7984 */ /* 0x000e6a0000000800 */
[----:B-----5:R-:W-:Y:S02]  /*0a10*/  DFMA R4, R18, R20, R4 ;  /* 0x000000141204722b */ /* 0x020fe40000000004 */
[----:B------:R-:W-:Y:S08]  /*0a20*/  I2F.U8 R43, R25.B2 ;  /* 0x20000019002b7306 */ /* 0x000ff00000001000 */
[----:B------:R-:W5:Y:S08]  /*0a30*/  I2F.U8 R20, R6.B2 ;  /* 0x2000000600147306 */ /* 0x000f700000001000 */
[----:B------:R0:W-:Y:S01]  /*0a40*/  F2F.F32.F64 R8, R4 ;  /* 0x0000000400087310 */ /* 0x0001e20000301000 */
[----:B-----5:R-:W-:-:S07]  /*0a50*/  FADD R51, R20, -R43 ;  /* 0x8000002b14337221 */ /* 0x020fce0000000000 */
[----:B------:R-:W-:Y:S01]  /*0a60*/  I2F.U8 R42, R6.B1 ;  /* 0x10000006002a7306 */ /* 0x000fe20000001000 */
[----:B0-----:R-:W-:-:S07]  /*0a70*/  DADD R4, R38, R38 ;  /* 0x0000000026047229 */ /* 0x001fce0000000026 */
[----:B------:R-:W0:Y:S01]  /*0a80*/  I2F.U8 R21, R25.B1 ;  /* 0x1000001900157306 */ /* 0x000e220000001000 */
[----:B------:R-:W-:-:S07]  /*0a90*/  DFMA R4, R26, -5, R4 ;  /* 0xc01400001a04782b */ /* 0x000fce0000000004 */
[----:B------:R-:W5:Y:S01]  /*0aa0*/  I2F.U8 R24, R7.B1 ;  /* 0x1000000700187306 */ /* 0x000f620000001000 */
[----:B0-----:R-:W-:-:S07]  /*0ab0*/  FADD R50, R42, -R21 ;  /* 0x800000152a327221 */ /* 0x001fce0000000000 */
[----:B------:R-:W-:Y:S01]  /*0ac0*/  I2F.F64.U8 R36, R7.B2 ;  /* 0x2000000700247312 */ /* 0x000fe20000001800 */
[----:B------:R-:W-:Y:S01]  /*0ad0*/  LDS R42, [R46+0x14] ;  /* 0x000014002e2a7984 */ /* 0x000fe20000000800 */
[----:B-----5:R-:W-:-:S06]  /*0ae0*/  FADD R21, -R24, R21 ;  /* 0x0000001518157221 */ /* 0x020fcc0000000100 */
[----:B------:R-:W0:Y:S08]  /*0af0*/  I2F.F64.U8 R30, R25.B1 ;  /* 0x10000019001e7312 */ /* 0x000e300000001800 */
[----:B------:R5:W2:Y:S01]  /*0b00*/  I2F.F64.U8 R32, R6.B2 ;  /* 0x2000000600207312 */ /* 0x000aa20000001800 */
[----:B0-----:R-:W-:-:S07]  /*0b10*/  DFMA R30, R30, 4, R4 ;  /* 0x401000001e1e782b */ /* 0x001fce0000000004 */
[----:B------:R5:W0:Y:S08]  /*0b20*/  I2F.U8 R10, R7.B2 ;  /* 0x20000007000a7306 */ /* 0x000a300000001000 */
[----:B------:R-:W3:Y:S01]  /*0b30*/  I2F.F64.U8 R28, R25.B2 ;  /* 0x20000019001c7312 */ /* 0x000ee20000001800 */
[----:B-----5:R-:W-:-:S07]  /*0b40*/  DADD R6, R36, R36 ;  /* 0x0000000024067229 */ /* 0x020fce0000000024 */
[----:B------:R-:W-:Y:S01]  /*0b50*/  I2F.F64.U8 R40, R11.B2 ;  /* 0x2000000b00287312 */ /* 0x000fe20000001800 */
[----:B--2---:R-:W-:-:S07]  /*0b60*/  DFMA R6, R32, -5, R6 ;  /* 0xc01400002006782b */ /* 0x004fce0000000006 */
[----:B------:R-:W2:Y:S01]  /*0b70*/  F2F.F64.F32 R24, R51 ;  /* 0x0000003300187310 */ /* 0x000ea20000201800 */
[----:B---3--:R-:W-:Y:S01]  /*0b80*/  DFMA R28, R28, 4, R6 ;  /* 0x401000001c1c782b */ /* 0x008fe20000000006 */
[----:B0-----:R-:W-:Y:S02]  /*0b90*/  FADD R6, -R10, R43 ;  /* 0x0000002b0a067221 */ /* 0x001fe40000000100 */
[----:B------:R-:W-:Y:S04]  /*0ba0*/  LDS R43, [R2+0xc] ;  /* 0x00000c00022b7984 */ /* 0x000fe80000000800 */
[----:B------:R0:W-:Y:S01]  /*0bb0*/  I2F.F64.U8 R22, R11.B1 ;  /* 0x1000000b00167312 */ /* 0x0001e20000001800 */
[----:B--2---:R-:W-:-:S07]  /*0bc0*/  DFMA R24, R24, 3, R40 ;  /* 0x400800001818782b */ /* 0x004fce0000000028 */
[----:B------:R-:W2:Y:S01]  /*0bd0*/  F2F.F64.F32 R4, R50 ;  /* 0x0000003200047310 */ /* 0x000ea20000201800 */
[----:B0-----:R-:W0:Y:S01]  /*0be0*/  LDS R11, [R46+0x10] ;  /* 0x000010002e0b7984 */ /* 0x001e220000000800 */
[----:B------:R-:W-:-:S03]  /*0bf0*/  DADD R40, R28, -R40 ;  /* 0x000000001c287229 */ /* 0x000fc60000000828 */
[----:B------:R-:W3:Y:S01]  /*0c00*/  LDS R46, [R46+0x18] ;  /* 0x000018002e2e7984 */ /* 0x000ee20000000800 */
[----:B------:R-:W-:Y:S02]  /*0c10*/  DADD R24, -R36, R24 ;  /* 0x0000000024187229 */ /* 0x000fe40000000118 */
[----:B------:R-:W5:Y:S01]  /*0c20*/  F2F.F64.F32 R6, R6 ;  /* 0x0000000600067310 */ /* 0x000f620000201800 */
[----:B--2---:R-:W-:-:S07]  /*0c30*/  DFMA R4, R4, 3, R22 ;  /* 0x400800000404782b */ /* 0x004fce0000000016 */
[----:B------:R-:W2:Y:S01]  /*0c40*/  F2F.F64.F32 R20, R21 ;  /* 0x0000001500147310 */ /* 0x000ea20000201800 */
[----:B------:R-:W-:Y:S02]  /*0c50*/  DADD R22, R30, -R22 ;  /* 0x000000001e167229 */ /* 0x000fe40000000816 */
[----:B------:R-:W-:Y:S01]  /*0c60*/  DFMA R24, R16, R24, R40 ;  /* 0x000000181018722b */ /* 0x000fe20000000028 */
[----:B------:R-:W3:Y:S01]  /*0c70*/  LDS R40, [R2+0x10] ;  /* 0x0000100002287984 */ /* 0x000ee20000000800 */
[----:B------:R-:W-:-:S03]  /*0c80*/  DADD R4, -R38, R4 ;  /* 0x0000000026047229 */ /* 0x000fc60000000104 */
[----:B------:R-:W1:Y:S01]  /*0c90*/  I2F.F64.U8 R30, R15 ;  /* 0x0000000f001e7312 */ /* 0x000e620000001800 */
[----:B------:R-:W3:Y:S02]  /*0ca0*/  LDS R41, [R2+0x14] ;  /* 0x0000140002297984 */ /* 0x000ee40000000800 */
[C---:B-----5:R-:W-:Y:S02]  /*0cb0*/  DFMA R24, R16.reuse, R24, R6 ;  /* 0x000000181018722b */ /* 0x060fe40000000006 */
[----:B------:R-:W5:Y:S01]  /*0cc0*/  LDS R2, [R2+0x18] ;  /* 0x0000180002027984 */ /* 0x000f620000000800 */
[----:B------:R-:W-:Y:S02]  /*0cd0*/  DFMA R4, R16, R4, R22 ;  /* 0x000000041004722b */ /* 0x000fe40000000016 */
[----:B------:R-:W-:Y:S03]  /*0ce0*/  I2F.U8 R34, R44 ;  /* 0x0000002c00227306 */ /* 0x000fe60000001000 */
[----:B------:R-:W-:-:S03]  /*0cf0*/  DFMA R24, R18, R24, R32 ;  /* 0x000000181218722b */ /* 0x000fc60000000020 */
[----:B--2---:R-:W-:Y:S02]  /*0d00*/  DFMA R4, R16, R4, R20 ;  /* 0x000000041004722b */ /* 0x004fe40000000014 */
[----:B----4-:R-:W2:Y:S01]  /*0d10*/  I2F.U8 R49, R47 ;  /* 0x0000002f00317306 */ /* 0x010ea20000001000 */
[----:B-1----:R-:W-:-:S05]  /*0d20*/  DADD R6, R30, R30 ;  /* 0x000000001e067229 */ /* 0x002fca000000001e */
[----:B------:R-:W-:Y:S02]  /*0d30*/  DFMA R4, R18, R4, R26 ;  /* 0x000000041204722b */ /* 0x000fe4000000001a */
[----:B------:R-:W1:Y:S01]  /*0d40*/  I2F.F64.U8 R38, R44 ;  /* 0x0000002c00267312 */ /* 0x000e620000001800 */
[----:B--2---:R-:W-:-:S07]  /*0d50*/  FADD R50, R34, -R49 ;  /* 0x8000003122327221 */ /* 0x004fce0000000000 */
[----:B------:R-:W-:Y:S01]  /*0d60*/  I2F.F64.U8 R36, R12 ;  /* 0x0000000c00247312 */ /* 0x000fe20000001800 */
[----:B-1----:R-:W-:-:S07]  /*0d70*/  DFMA R26, R38, -5, R6 ;  /* 0xc0140000261a782b */ /* 0x002fce0000000006 */
[----:B------:R-:W1:Y:S08]  /*0d80*/  I2F.F64.U8 R28, R47 ;  /* 0x0000002f001c7312 */ /* 0x000e700000001800 */
[----:B------:R-:W2:Y:S01]  /*0d90*/  F2F.F64.F32 R6, R50 ;  /* 0x0000003200067310 */ /* 0x000ea20000201800 */
[----:B-1----:R-:W-:-:S07]  /*0da0*/  DFMA R28, R28, 4, R26 ;  /* 0x401000001c1c782b */ /* 0x002fce000000001a */
[----:B------:R-:W1:Y:S01]  /*0db0*/  I2F.F64.U8 R22, R45 ;  /* 0x0000002d00167312 */ /* 0x000e620000001800 */
[----:B--2---:R-:W-:-:S07]  /*0dc0*/  DFMA R6, R6, 3, R36 ;  /* 0x400800000606782b */ /* 0x004fce0000000024 */
[----:B0-----:R-:W-:Y:S01]  /*0dd0*/  I2F.U8 R10, R11 ;  /* 0x0000000b000a7306 */ /* 0x001fe20000001000 */
[----:B------:R-:W-:Y:S02]  /*0de0*/  DADD R36, R28, -R36 ;  /* 0x000000001c247229 */ /* 0x000fe40000000824 */
[----:B------:R-:W-:-:S05]  /*0df0*/  DADD R30, -R30, R6 ;  /* 0x000000001e1e7229 */ /* 0x000fca0000000106 */
[----:B------:R-:W0:Y:S01]  /*0e00*/  I2F.U8 R9, R42 ;  /* 0x0000002a00097306 */ /* 0x000e220000001000 */
[----:B-1----:R-:W-:Y:S02]  /*0e10*/  DADD R6, R22, R22 ;  /* 0x0000000016067229 */ /* 0x002fe40000000016 */
[----:B------:R-:W-:-:S05]  /*0e20*/  DFMA R36, R16, R30, R36 ;  /* 0x0000001e1024722b */ /* 0x000fca0000000024 */
[----:B------:R-:W1:Y:S01]  /*0e30*/  I2F.U8 R48, R15 ;  /* 0x0000000f00307306 */ /* 0x000e620000001000 */
[----:B0-----:R-:W-:-:S07]  /*0e40*/  FADD R10, R10, -R9 ;  /* 0x800000090a0a7221 */ /* 0x001fce0000000000 */
[----:B------:R-:W0:Y:S01]  /*0e50*/  I2F.F64.U8 R20, R11 ;  /* 0x0000000b00147312 */ /* 0x000e220000001800 */
[----:B-1----:R-:W-:-:S07]  /*0e60*/  FADD R48, -R48, R49 ;  /* 0x0000003130307221 */ /* 0x002fce0000000100 */
[----:B------:R-:W1:Y:S01]  /*0e70*/  I2F.F64.U8 R26, R42 ;  /* 0x0000002a001a7312 */ /* 0x000e620000001800 */
[----:B0-----:R-:W-:-:S07]  /*0e80*/  DFMA R6, R20, -5, R6 ;  /* 0xc01400001406782b */ /* 0x001fce0000000006 */
[----:B---3--:R-:W-:Y:S01]  /*0e90*/  I2F.F64.U8 R34, R46 ;  /* 0x0000002e00227312 */ /* 0x008fe20000001800 */
[----:B-1----:R-:W-:-:S07]  /*0ea0*/  DFMA R26, R26, 4, R6 ;  /* 0x401000001a1a782b */ /* 0x002fce0000000006 */
[----:B------:R-:W0:Y:S08]  /*0eb0*/  F2F.F64.F32 R32, R10 ;  /* 0x0000000a00207310 */ /* 0x000e300000201800 */
[----:B------:R-:W1:Y:S01]  /*0ec0*/  I2F.F64.U8 R30, R43 ;  /* 0x0000002b001e7312 */ /* 0x000e620000001800 */
[----:B0-----:R-:W-:-:S07]  /*0ed0*/  DFMA R32, R32, 3, R34 ;  /* 0x400800002020782b */ /* 0x001fce0000000022 */
[----:B------:R-:W0:Y:S01]  /*0ee0*/  F2F.F64.F32 R28, R48 ;  /* 0x00000030001c7310 */ /* 0x000e220000201800 */
[----:B------:R-:W-:Y:S02]  /*0ef0*/  DADD R34, R26, -R34 ;  /* 0x000000001a227229 */ /* 0x000fe40000000822 */
[----:B-1----:R-:W-:-:S05]  /*0f00*/  DADD R26, R30, R30 ;  /* 0x000000001e1a7229 */ /* 0x002fca000000001e */
[----:B------:R-:W1:Y:S01]  /*0f10*/  I2F.F64.U8 R6, R40 ;  /* 0x0000002800067312 */ /* 0x000e620000001800 */
[----:B------:R-:W-:Y:S02]  /*0f20*/  DADD R32, -R22, R32 ;  /* 0x0000000016207229 */ /* 0x000fe40000000120 */
[----:B0-----:R-:W-:-:S05]  /*0f30*/  DFMA R36, R16, R36, R28 ;  /* 0x000000241024722b */ /* 0x001fca000000001c */
[----:B------:R-:W-:Y:S01]  /*0f40*/  I2F.U8 R49, R40 ;  /* 0x0000002800317306 */ /* 0x000fe20000001000 */
[----:B------:R-:W-:Y:S02]  /*0f50*/  DFMA R32, R16, R32, R34 ;  /* 0x000000201020722b */ /* 0x000fe40000000022 */
[----:B-1----:R-:W-:-:S05]  /*0f60*/  DFMA R26, R6, -5, R26 ;  /* 0xc0140000061a782b */ /* 0x002fca000000001a */
[----:B------:R-:W0:Y:S01]  /*0f70*/  I2F.U8 R10, R41 ;  /* 0x00000029000a7306 */ /* 0x000e220000001000 */
[----:B------:R-:W-:-:S07]  /*0f80*/  DFMA R36, R18, R36, R38 ;  /* 0x000000241224722b */ /* 0x000fce0000000026 */
[----:B------:R-:W1:Y:S01]  /*0f90*/  I2F.F64.U8 R28, R41 ;  /* 0x00000029001c7312 */ /* 0x000e620000001800 */
[----:B0-----:R-:W-:-:S07]  /*0fa0*/  FADD R51, R49, -R10 ;  /* 0x8000000a31337221 */ /* 0x001fce0000000000 */
[----:B------:R-:W0:Y:S01]  /*0fb0*/  I2F.U8 R48, R45 ;  /* 0x0000002d00307306 */ /* 0x000e220000001000 */
[----:B-1----:R-:W-:-:S07]  /*0fc0*/  DFMA R28, R28, 4, R26 ;  /* 0x401000001c1c782b */ /* 0x002fce000000001a */
[----:B------:R-:W-:Y:S01]  /*0fd0*/  F2F.F64.F32 R22, R51 ;  /* 0x0000003300167310 */ /* 0x000fe20000201800 */
[----:B0-----:R-:W-:-:S07]  /*0fe0*/  FADD R48, -R48, R9 ;  /* 0x0000000930307221 */ /* 0x001fce0000000100 */
[----:B-----5:R-:W0:Y:S08]  /*0ff0*/  I2F.F64.U8 R26, R2 ;  /* 0x00000002001a7312 */ /* 0x020e300000001800 */
[----:B------:R-:W1:Y:S01]  /*1000*/  I2F.U8 R49, R43 ;  /* 0x0000002b00317306 */ /* 0x000e620000001000 */
[----:B0-----:R-:W-:-:S07]  /*1010*/  DFMA R22, R22, 3, R26 ;  /* 0x400800001616782b */ /* 0x001fce000000001a */
[----:B------:R-:W-:Y:S01]  /*1020*/  F2F.F32.F64 R4, R4 ;  /* 0x0000000400047310 */ /* 0x000fe20000301000 */
[----:B------:R-:W-:Y:S01]  /*1030*/  DADD R28, R28, -R26 ;  /* 0x000000001c1c7229 */ /* 0x000fe2000000081a */
[----:B-1----:R-:W-:Y:S01]  /*1040*/  FADD R50, -R49, R10 ;  /* 0x0000000a31327221 */ /* 0x002fe20000000100 */
[----:B------:R-:W-:-:S05]  /*1050*/  DADD R30, -R30, R22 ;  /* 0x000000001e1e7229 */ /* 0x000fca0000000116 */
[----:B------:R-:W0:Y:S03]  /*1060*/  F2F.F64.F32 R26, R48 ;  /* 0x00000030001a7310 */ /* 0x000e260000201800 */
[----:B------:R-:W-:-:S05]  /*1070*/  DFMA R28, R16, R30, R28 ;  /* 0x0000001e101c722b */ /* 0x000fca000000001c */
[----:B------:R-:W1:Y:S01]  /*1080*/  F2F.F64.F32 R22, R50 ;  /* 0x0000003200167310 */ /* 0x000e620000201800 */
[----:B0-----:R-:W-:-:S07]  /*1090*/  DFMA R26, R16, R32, R26 ;  /* 0x00000020101a722b */ /* 0x001fce000000001a */
[----:B------:R-:W-:Y:S01]  /*10a0*/  F2F.F32.F64 R10, R36 ;  /* 0x00000024000a7310 */ /* 0x000fe20000301000 */
[----:B-1----:R-:W-:-:S07]  /*10b0*/  DFMA R22, R16, R28, R22 ;  /* 0x0000001c1016722b */ /* 0x002fce0000000016 */
[----:B------:R-:W-:Y:S01]  /*10c0*/  I2F.F64.U8 R36, R12.B1 ;  /* 0x1000000c00247312 */ /* 0x000fe20000001800 */
[C---:B------:R-:W-:Y:S02]  /*10d0*/  DFMA R30, R18.reuse, R26, R20 ;  /* 0x0000001a121e722b */ /* 0x040fe40000000014 */
[----:B------:R-:W-:-:S05]  /*10e0*/  DFMA R48, R18, R22, R6 ;  /* 0x000000161230722b */ /* 0x000fca0000000006 */
[----:B------:R-:W0:Y:S08]  /*10f0*/  I2F.F64.U8 R28, R15.B1 ;  /* 0x1000000f001c7312 */ /* 0x000e300000001800 */
[----:B------:R-:W-:Y:S01]  /*1100*/  I2F.U8 R7, R44.B1 ;  /* 0x1000002c00077306 */ /* 0x000fe20000001000 */
[----:B0-----:R-:W-:-:S07]  /*1110*/  DADD R32, R28, R28 ;  /* 0x000000001c207229 */ /* 0x001fce000000001c */
[----:B------:R-:W0:Y:S08]  /*1120*/  I2F.U8 R6, R47.B1 ;  /* 0x1000002f00067306 */ /* 0x000e300000001000 */
[----:B------:R-:W1:Y:S01]  /*1130*/  I2F.F64.U8 R20, R44.B1 ;  /* 0x1000002c00147312 */ /* 0x000e620000001800 */
[----:B0-----:R-:W-:-:S07]  /*1140*/  FADD R39, R7, -R6 ;  /* 0x8000000607277221 */ /* 0x001fce0000000000 */
[----:B------:R-:W0:Y:S01]  /*1150*/  I2F.F64.U8 R26, R47.B1 ;  /* 0x1000002f001a7312 */ /* 0x000e220000001800 */
[----:B-1----:R-:W-:-:S07]  /*1160*/  DFMA R32, R20, -5, R32 ;  /* 0xc01400001420782b */ /* 0x002fce0000000020 */
[----:B------:R-:W-:Y:S01]  /*1170*/  F2F.F32.F64 R5, R30 ;  /* 0x0000001e00057310 */ /* 0x000fe20000301000 */
[----:B0-----:R-:W-:-:S07]  /*1180*/  DFMA R26, R26, 4, R32 ;  /* 0x401000001a1a782b */ /* 0x001fce0000000020 */
[----:B------:R-:W0:Y:S08]  /*1190*/  F2F.F64.F32 R30, R39 ;  /* 0x00000027001e7310 */ /* 0x000e300000201800 */
[----:B------:R-:W1:Y:S01]  /*11a0*/  I2F.F64.U8 R22, R45.B1 ;  /* 0x1000002d00167312 */ /* 0x000e620000001800 */
[----:B0-----:R-:W-:-:S07]  /*11b0*/  DFMA R30, R30, 3, R36 ;  /* 0x400800001e1e782b */ /* 0x001fce0000000024 */
[----:B------:R-:W-:Y:S01]  /*11c0*/  F2F.F32.F64 R9, R24 ;  /* 0x0000001800097310 */ /* 0x000fe20000301000 */
[----:B------:R-:W-:Y:S02]  /*11d0*/  DADD R36, R26, -R36 ;  /* 0x000000001a247229 */ /* 0x000fe40000000824 */
[----:B-1----:R-:W-:-:S05]  /*11e0*/  DADD R34, R22, R22 ;  /* 0x0000000016227229 */ /* 0x002fca0000000016 */
[----:B------:R-:W0:Y:S01]  /*11f0*/  I2F.F64.U8 R24, R11.B1 ;  /* 0x1000000b00187312 */ /* 0x000e220000001800 */
[----:B------:R-:W-:-:S07]  /*1200*/  DADD R30, -R28, R30 ;  /* 0x000000001c1e7229 */ /* 0x000fce000000011e */
[----:B------:R1:W2:Y:S01]  /*1210*/  F2F.F64.F32 R26, R8 ;  /* 0x00000008001a7310 */ /* 0x0002a20000201800 */
[----:B------:R-:W-:Y:S02]  /*1220*/  DFMA R30, R16, R30, R36 ;  /* 0x0000001e101e722b */ /* 0x000fe40000000024 */
[----:B0-----:R-:W-:-:S05]  /*1230*/  DFMA R34, R24, -5, R34 ;  /* 0xc01400001822782b */ /* 0x001fca0000000022 */
[----:B------:R-:W0:Y:S01]  /*1240*/  I2F.F64.U8 R32, R42.B1 ;  /* 0x1000002a00207312 */ /* 0x000e220000001800 */
[----:B-1----:R-:W-:Y:S01]  /*1250*/  FADD R8, -R8, R5 ;  /* 0x0000000508087221 */ /* 0x002fe20000000100 */
[----:B--2---:R-:W-:-:S06]  /*1260*/  DADD R36, R26, R26 ;  /* 0x000000001a247229 */ /* 0x004fcc000000001a */
[----:B------:R1:W2:Y:S01]  /*1270*/  F2F.F64.F32 R28, R10 ;  /* 0x0000000a001c7310 */ /* 0x0002a20000201800 */
[----:B0-----:R-:W-:-:S07]  /*1280*/  DFMA R32, R32, 4, R34 ;  /* 0x401000002020782b */ /* 0x001fce0000000022 */
[----:B------:R-:W-:Y:S01]  /*1290*/  I2F.U8 R38, R11.B1 ;  /* 0x1000000b00267306 */ /* 0x000fe20000001000 */
[----:B-1----:R-:W-:Y:S01]  /*12a0*/  FADD R10, R10, -R5 ;  /* 0x800000050a0a7221 */ /* 0x002fe20000000000 */
[----:B--2---:R-:W-:-:S06]  /*12b0*/  DFMA R36, R28, -5, R36 ;  /* 0xc01400001c24782b */ /* 0x004fcc0000000024 */
[----:B------:R-:W0:Y:S08]  /*12c0*/  I2F.U8 R7, R42.B1 ;  /* 0x1000002a00077306 */ /* 0x000e300000001000 */
[----:B------:R-:W1:Y:S01]  /*12d0*/  F2F.F64.F32 R34, R5 ;  /* 0x0000000500227310 */ /* 0x000e620000201800 */
[----:B0-----:R-:W-:-:S07]  /*12e0*/  FADD R52, R38, -R7 ;  /* 0x8000000726347221 */ /* 0x001fce0000000000 */
[----:B------:R-:W0:Y:S01]  /*12f0*/  F2F.F32.F64 R48, R48 ;  /* 0x0000003000307310 */ /* 0x000e220000301000 */
[----:B-1----:R-:W-:-:S07]  /*1300*/  DFMA R34, R34, 4, R36 ;  /* 0x401000002222782b */ /* 0x002fce0000000024 */
[----:B------:R-:W-:Y:S08]  /*1310*/  F2F.F64.F32 R38, R52 ;  /* 0x0000003400267310 */ /* 0x000ff00000201800 */
[----:B------:R-:W1:Y:S08]  /*1320*/  I2F.F64.U8 R36, R46.B1 ;  /* 0x1000002e00247312 */ /* 0x000e700000001800 */
[----:B0-----:R-:W0:Y:S01]  /*1330*/  F2F.F64.F32 R48, R48 ;  /* 0x0000003000307310 */ /* 0x001e220000201800 */
[----:B-1----:R-:W-:-:S07]  /*1340*/  DFMA R38, R38, 3, R36 ;  /* 0x400800002626782b */ /* 0x002fce0000000024 */
[----:B------:R-:W1:Y:S01]  /*1350*/  F2F.F64.F32 R50, R10 ;  /* 0x0000000a00327310 */ /* 0x000e620000201800 */
[----:B------:R-:W-:Y:S02]  /*1360*/  DADD R32, R32, -R36 ;  /* 0x0000000020207229 */ /* 0x000fe40000000824 */
[----:B------:R-:W-:-:S05]  /*1370*/  DADD R38, -R22, R38 ;  /* 0x0000000016267229 */ /* 0x000fca0000000126 */
[----:B------:R-:W2:Y:S01]  /*1380*/  F2F.F64.F32 R36, R13 ;  /* 0x0000000d00247310 */ /* 0x000ea20000201800 */
[--C-:B0-----:R-:W-:Y:S02]  /*1390*/  DADD R34, R34, -R48.reuse ;  /* 0x0000000022227229 */ /* 0x101fe40000000830 */
[----:B-1----:R-:W-:-:S05]  /*13a0*/  DFMA R50, R50, 3, R48 ;  /* 0x400800003232782b */ /* 0x002fca0000000030 */
[----:B------:R-:W0:Y:S01]  /*13b0*/  I2F.F64.U8 R22, R43.B1 ;  /* 0x1000002b00167312 */ /* 0x000e220000001800 */
[----:B------:R-:W-:Y:S02]  /*13c0*/  DFMA R38, R16, R38, R32 ;  /* 0x000000261026722b */ /* 0x000fe40000000020 */
[----:B------:R-:W-:-:S05]  /*13d0*/  DADD R50, -R26, R50 ;  /* 0x000000001a327229 */ /* 0x000fca0000000132 */
[----:B------:R-:W1:Y:S03]  /*13e0*/  I2F.F64.U8 R32, R40.B1 ;  /* 0x1000002800207312 */ /* 0x000e660000001800 */
[----:B--2---:R-:W-:-:S05]  /*13f0*/  DFMA R34, R36, R50, R34 ;  /* 0x000000322422722b */ /* 0x004fca0000000022 */
[----:B------:R-:W-:Y:S01]  /*1400*/  I2F.U8 R13, R40.B1 ;  /* 0x10000028000d7306 */ /* 0x000fe20000001000 */
[----:B0-----:R-:W-:-:S07]  /*1410*/  DADD R48, R22, R22 ;  /* 0x0000000016307229 */ /* 0x001fce0000000016 */
[----:B------:R-:W0:Y:S01]  /*1420*/  I2F.U8 R50, R41.B1 ;  /* 0x1000002900327306 */ /* 0x000e220000001000 */
[----:B-1----:R-:W-:-:S07]  /*1430*/  DFMA R48, R32, -5, R48 ;  /* 0xc01400002030782b */ /* 0x002fce0000000030 */
[----:B------:R-:W1:Y:S01]  /*1440*/  I2F.F64.U8 R26, R41.B1 ;  /* 0x10000029001a7312 */ /* 0x000e620000001800 */
[----:B0-----:R-:W-:-:S07]  /*1450*/  FADD R13, R13, -R50 ;  /* 0x800000320d0d7221 */ /* 0x001fce0000000000 */
[----:B------:R-:W0:Y:S01]  /*1460*/  I2F.U8 R53, R15.B1 ;  /* 0x1000000f00357306 */ /* 0x000e220000001000 */
[----:B-1----:R-:W-:-:S07]  /*1470*/  DFMA R26, R26, 4, R48 ;  /* 0x401000001a1a782b */ /* 0x002fce0000000030 */
[----:B------:R-:W1:Y:S01]  /*1480*/  I2F.U8 R10, R45.B1 ;  /* 0x1000002d000a7306 */ /* 0x000e620000001000 */
[----:B0-----:R-:W-:-:S07]  /*1490*/  FADD R53, -R53, R6 ;  /* 0x0000000635357221 */ /* 0x001fce0000000100 */
[----:B------:R-:W-:Y:S01]  /*14a0*/  F2F.F64.F32 R48, R13 ;  /* 0x0000000d00307310 */ /* 0x000fe20000201800 */
[----:B-1----:R-:W-:-:S07]  /*14b0*/  FADD R10, -R10, R7 ;  /* 0x000000070a0a7221 */ /* 0x002fce0000000100 */
[----:B------:R-:W0:Y:S08]  /*14c0*/  I2F.U8 R14, R43.B1 ;  /* 0x1000002b000e7306 */ /* 0x000e300000001000 */
[----:B------:R-:W1:Y:S01]  /*14d0*/  I2F.F64.U8 R6, R2.B1 ;  /* 0x1000000200067312 */ /* 0x000e620000001800 */
[----:B0-----:R-:W-:-:S07]  /*14e0*/  FADD R14, -R14, R50 ;  /* 0x000000320e0e7221 */ /* 0x001fce0000000100 */
[----:B------:R-:W-:Y:S01]  /*14f0*/  I2F.U8 R52, R15.B2 ;  /* 0x2000000f00347306 */ /* 0x000fe20000001000 */
[----:B-1----:R-:W-:-:S07]  /*1500*/  DFMA R48, R48, 3, R6 ;  /* 0x400800003030782b */ /* 0x002fce0000000006 */
[----:B------:R-:W0:Y:S01]  /*1510*/  I2F.U8 R13, R47.B2 ;  /* 0x2000002f000d7306 */ /* 0x000e220000001000 */
[----:B------:R-:W-:Y:S02]  /*1520*/  DADD R26, R26, -R6 ;  /* 0x000000001a1a7229 */ /* 0x000fe40000000806 */
[----:B------:R-:W-:-:S05]  /*1530*/  DADD R48, -R22, R48 ;  /* 0x0000000016307229 */ /* 0x000fca0000000130 */
[----:B------:R-:W1:Y:S03]  /*1540*/  F2F.F64.F32 R6, R53 ;  /* 0x0000003500067310 */ /* 0x000e660000201800 */
[----:B------:R-:W-:-:S05]  /*1550*/  DFMA R26, R16, R48, R26 ;  /* 0x00000030101a722b */ /* 0x000fca000000001a */
[----:B------:R-:W2:Y:S01]  /*1560*/  I2F.U8 R50, R44.B2 ;  /* 0x2000002c00327306 */ /* 0x000ea20000001000 */
[----:B-1----:R-:W-:-:S07]  /*1570*/  DFMA R6, R16, R30, R6 ;  /* 0x0000001e1006722b */ /* 0x002fce0000000006 */
[----:B------:R-:W1:Y:S01]  /*1580*/  F2F.F64.F32 R22, R14 ;  /* 0x0000000e00167310 */ /* 0x000e620000201800 */
[----:B------:R-:W-:-:S07]  /*1590*/  DFMA R30, R18, R6, R20 ;  /* 0x00000006121e722b */ /* 0x000fce0000000014 */
[----:B------:R-:W3:Y:S01]  /*15a0*/  F2F.F64.F32 R6, R10 ;  /* 0x0000000a00067310 */ /* 0x000ee20000201800 */
[----:B-1----:R-:W-:-:S07]  /*15b0*/  DFMA R22, R16, R26, R22 ;  /* 0x0000001a1016722b */ /* 0x002fce0000000016 */
[----:B------:R-:W1:Y:S01]  /*15c0*/  I2F.F64.U8 R20, R15.B2 ;  /* 0x2000000f00147312 */ /* 0x000e620000001800 */
[----:B------:R-:W-:Y:S02]  /*15d0*/  DFMA R22, R18, R22, R32 ;  /* 0x000000161216722b */ /* 0x000fe40000000020 */
[----:B---3--:R-:W-:-:S05]  /*15e0*/  DFMA R6, R16, R38, R6 ;  /* 0x000000261006722b */ /* 0x008fca0000000006 */
[----:B------:R0:W-:Y:S08]  /*15f0*/  F2F.F32.F64 R30, R30 ;  /* 0x0000001e001e7310 */ /* 0x0001f00000301000 */
[----:B------:R-:W3:Y:S01]  /*1600*/  I2F.F64.U8 R38, R44.B2 ;  /* 0x2000002c00267312 */ /* 0x000ee20000001800 */
[--C-:B0-----:R-:W-:Y:S01]  /*1610*/  FADD R31, -R52, R13.reuse ;  /* 0x0000000d341f7221 */ /* 0x101fe20000000100 */
[----:B-1----:R-:W-:Y:S01]  /*1620*/  DADD R52, R20, R20 ;  /* 0x0000000014347229 */ /* 0x002fe20000000014 */
[----:B--2---:R-:W-:-:S05]  /*1630*/  FADD R13, R50, -R13 ;  /* 0x8000000d320d7221 */ /* 0x004fca0000000000 */
[----:B------:R-:W0:Y:S02]  /*1640*/  I2F.F64.U8 R50, R47.B2 ;  /* 0x2000002f00327312 */ /* 0x000e240000001800 */
[----:B---3--:R-:W-:-:S06]  /*1650*/  DFMA R52, R38, -5, R52 ;  /* 0xc01400002634782b */ /* 0x008fcc0000000034 */
[----:B------:R-:W-:Y:S02]  /*1660*/  I2F.U8 R10, R45.B2 ;  /* 0x2000002d000a7306 */ /* 0x000fe40000001000 */
[----:B0-----:R-:W-:-:S06]  /*1670*/  DFMA R50, R50, 4, R52 ;  /* 0x401000003232782b */ /* 0x001fcc0000000034 */
[----:B------:R-:W0:Y:S08]  /*1680*/  I2F.U8 R44, R42.B2 ;  /* 0x2000002a002c7306 */ /* 0x000e300000001000 */
[----:B------:R-:W1:Y:S01]  /*1690*/  I2F.F64.U8 R52, R12.B2 ;  /* 0x2000000c00347312 */ /* 0x000e620000001800 */
[----:B0-----:R-:W-:-:S07]  /*16a0*/  FADD R47, -R10, R44 ;  /* 0x0000002c0a2f7221 */ /* 0x001fce0000000100 */
[----:B------:R-:W0:Y:S01]  /*16b0*/  F2F.F64.F32 R12, R13 ;  /* 0x0000000d000c7310 */ /* 0x000e220000201800 */
[----:B-1----:R-:W-:-:S07]  /*16c0*/  DADD R50, R50, -R52 ;  /* 0x0000000032327229 */ /* 0x002fce0000000834 */
[----:B------:R-:W1:Y:S01]  /*16d0*/  I2F.U8 R15, R11.B2 ;  /* 0x2000000b000f7306 */ /* 0x000e620000001000 */
[----:B0-----:R-:W-:-:S07]  /*16e0*/  DFMA R12, R12, 3, R52 ;  /* 0x400800000c0c782b */ /* 0x001fce0000000034 */
[----:B------:R-:W-:Y:S01]  /*16f0*/  F2F.F32.F64 R26, R22 ;  /* 0x00000016001a7310 */ /* 0x000fe20000301000 */
[----:B------:R-:W-:-:S07]  /*1700*/  DADD R20, -R20, R12 ;  /* 0x0000000014147229 */ /* 0x000fce000000010c */
[----:B------:R-:W0:Y:S01]  /*1710*/  F2F.F64.F32 R52, R31 ;  /* 0x0000001f00347310 */ /* 0x000e220000201800 */
[----:B-1----:R-:W-:Y:S01]  /*1720*/  FADD R15, R15, -R44 ;  /* 0x8000002c0f0f7221 */ /* 0x002fe20000000000 */
[----:B------:R-:W-:-:S06]  /*1730*/  DFMA R20, R16, R20, R50 ;  /* 0x000000141014722b */ /* 0x000fcc0000000032 */
[----:B------:R-:W-:Y:S02]  /*1740*/  I2F.F64.U8 R12, R11.B2 ;  /* 0x2000000b000c7312 */ /* 0x000fe40000001800 */
[----:B0-----:R-:W-:-:S06]  /*1750*/  DFMA R20, R16, R20, R52 ;  /* 0x000000141014722b */ /* 0x001fcc0000000034 */
[----:B------:R-:W0:Y:S02]  /*1760*/  I2F.F64.U8 R50, R45.B2 ;  /* 0x2000002d00327312 */ /* 0x000e240000001800 */
[----:B------:R-:W-:-:S06]  /*1770*/  DFMA R38, R18, R20, R38 ;  /* 0x000000141226722b */ /* 0x000fcc0000000026 */
[----:B------:R-:W1:Y:S01]  /*1780*/  I2F.F64.U8 R52, R42.B2 ;  /* 0x2000002a00347312 */ /* 0x000e620000001800 */
[----:B0-----:R-:W-:-:S07]  /*1790*/  DADD R10, R50, R50 ;  /* 0x00000000320a7229 */ /* 0x001fce0000000032 */
[----:B------:R-:W-:Y:S01]  /*17a0*/  F2F.F64.F32 R44, R15 ;  /* 0x0000000f002c7310 */ /* 0x000fe20000201800 */
[----:B------:R-:W-:-:S07]  /*17b0*/  DFMA R10, R12, -5, R10 ;  /* 0xc01400000c0a782b */ /* 0x000fce000000000a */
[----:B------:R-:W-:Y:S01]  /*17c0*/  I2F.U8 R31, R40.B2 ;  /* 0x20000028001f7306 */ /* 0x000fe20000001000 */
[----:B-1----:R-:W-:-:S07]  /*17d0*/  DFMA R52, R52, 4, R10 ;  /* 0x401000003434782b */ /* 0x002fce000000000a */
[----:B------:R-:W0:Y:S08]  /*17e0*/  I2F.U8 R42, R41.B2 ;  /* 0x20000029002a7306 */ /* 0x000e300000001000 */
[----:B------:R-:W1:Y:S01]  /*17f0*/  I2F.F64.U8 R10, R46.B2 ;  /* 0x2000002e000a7312 */ /* 0x000e620000001800 */
[----:B0-----:R-:W-:-:S07]  /*1800*/  FADD R31, R31, -R42 ;  /* 0x8000002a1f1f7221 */ /* 0x001fce0000000000 */
[----:B------:R-:W0:Y:S01]  /*1810*/  I2F.F64.U8 R20, R43.B2 ;  /* 0x2000002b00147312 */ /* 0x000e220000001800 */
[----:B-1----:R-:W-:-:S07]  /*1820*/  DFMA R44, R44, 3, R10 ;  /* 0x400800002c2c782b */ /* 0x002fce000000000a */
[----:B------:R-:W1:Y:S01]  /*1830*/  I2F.U8 R15, R43.B2 ;  /* 0x2000002b000f7306 */ /* 0x000e620000001000 */
[----:B------:R-:W-:Y:S02]  /*1840*/  DADD R52, R52, -R10 ;  /* 0x0000000034347229 */ /* 0x000fe4000000080a */
[----:B------:R-:W-:-:S05]  /*1850*/  DADD R44, -R50, R44 ;  /* 0x00000000322c7229 */ /* 0x000fca000000012c */
[----:B------:R-:W-:Y:S03]  /*1860*/  I2F.F64.U8 R10, R40.B2 ;  /* 0x20000028000a7312 */ /* 0x000fe60000001800 */
[----:B------:R-:W-:-:S05]  /*1870*/  DFMA R44, R16, R44, R52 ;  /* 0x0000002c102c722b */ /* 0x000fca0000000034 */
[----:B------:R2:W3:Y:S01]  /*1880*/  F2F.F64.F32 R50, R47 ;  /* 0x0000002f00327310 */ /* 0x0004e20000201800 */
[----:B-1----:R-:W-:Y:S01]  /*1890*/  FADD R15, -R15, R42 ;  /* 0x0000002a0f0f7221 */ /* 0x002fe20000000100 */
[----:B--2---:R-:W-:-:S06]  /*18a0*/  DFMA R46, R18, R6, R24 ;  /* 0x00000006122e722b */ /* 0x004fcc0000000018 */
[----:B------:R-:W-:Y:S01]  /*18b0*/  F2F.F64.F32 R52, R31 ;  /* 0x0000001f00347310 */ /* 0x000fe20000201800 */
[----:B0-----:R-:W-:Y:S02]  /*18c0*/  DADD R24, R20, R20 ;  /* 0x0000000014187229 */ /* 0x001fe40000000014 */
[----:B---3--:R-:W-:-:S05]  /*18d0*/  DFMA R44, R16, R44, R50 ;  /* 0x0000002c102c722b */ /* 0x008fca0000000032 */
[----:B------:R-:W0:Y:S01]  /*18e0*/  I2F.F64.U8 R50, R41.B2 ;  /* 0x2000002900327312 */ /* 0x000e220000001800 */
[----:B------:R-:W-:-:S07]  /*18f0*/  DFMA R24, R10, -5, R24 ;  /* 0xc01400000a18782b */ /* 0x000fce0000000018 */
[----:B------:R-:W1:Y:S01]  /*1900*/  I2F.F64.U8 R6, R2.B2 ;  /* 0x2000000200067312 */ /* 0x000e620000001800 */
[----:B0-----:R-:W-:-:S07]  /*1910*/  DFMA R24, R50, 4, R24 ;  /* 0x401000003218782b */ /* 0x001fce0000000018 */
[----:B------:R-:W0:Y:S01]  /*1920*/  F2F.F32.F64 R47, R46 ;  /* 0x0000002e002f7310 */ /* 0x000e220000301000 */
[----:B-1----:R-:W-:-:S07]  /*1930*/  DFMA R52, R52, 3, R6 ;  /* 0x400800003434782b */ /* 0x002fce0000000006 */
[----:B------:R-:W-:Y:S01]  /*1940*/  F2F.F32.F64 R38, R38 ;  /* 0x0000002600267310 */ /* 0x000fe20000301000 */
[----:B------:R-:W-:Y:S02]  /*1950*/  DADD R24, R24, -R6 ;  /* 0x0000000018187229 */ /* 0x000fe40000000806 */
[----:B------:R-:W-:-:S05]  /*1960*/  DADD R52, -R20, R52 ;  /* 0x0000000014347229 */ /* 0x000fca0000000134 */
[----:B------:R-:W1:Y:S01]  /*1970*/  F2F.F64.F32 R6, R15 ;  /* 0x0000000f00067310 */ /* 0x000e620000201800 */
[----:B------:R-:W-:Y:S01]  /*1980*/  DFMA R20, R18, R44, R12 ;  /* 0x0000002c1214722b */ /* 0x000fe2000000000c */
[----:B0-----:R-:W-:Y:S01]  /*1990*/  FADD R32, R30, -R47 ;  /* 0x8000002f1e207221 */ /* 0x001fe20000000000 */
[----:B------:R-:W-:-:S05]  /*19a0*/  DFMA R24, R16, R52, R24 ;  /* 0x000000341018722b */ /* 0x000fca0000000018 */
[----:B------:R-:W0:Y:S03]  /*19b0*/  F2F.F64.F32 R14, R4 ;  /* 0x00000004000e7310 */ /* 0x000e260000201800 */
[----:B-1----:R-:W-:-:S05]  /*19c0*/  DFMA R6, R16, R24, R6 ;  /* 0x000000181006722b */ /* 0x002fca0000000006 */
[----:B------:R-:W1:Y:S03]  /*19d0*/  F2F.F32.F64 R20, R20 ;  /* 0x0000001400147310 */ /* 0x000e660000301000 */
[----:B------:R-:W-:-:S05]  /*19e0*/  DFMA R24, R18, R6, R10 ;  /* 0x000000061218722b */ /* 0x000fca000000000a */
[----:B------:R-:W-:Y:S01]  /*19f0*/  F2F.F64.F32 R12, R9 ;  /* 0x00000009000c7310 */ /* 0x000fe20000201800 */
[----:B0-----:R-:W-:Y:S01]  /*1a00*/  DADD R22, R14, R14 ;  /* 0x000000000e167229 */ /* 0x001fe2000000000e */
[----:B-1----:R-:W-:-:S06]  /*1a10*/  FADD R18, R38, -R20 ;  /* 0x8000001426127221 */ /* 0x002fcc0000000000 */
[----:B------:R-:W0:Y:S08]  /*1a20*/  F2F.F64.F32 R6, R30 ;  /* 0x0000001e00067310 */ /* 0x000e300000201800 */
[----:B------:R1:W-:Y:S01]  /*1a30*/  F2F.F32.F64 R42, R24 ;  /* 0x00000018002a7310 */ /* 0x0003e20000301000 */
[----:B0-----:R-:W-:-:S07]  /*1a40*/  DFMA R30, R6, -5, R22 ;  /* 0xc0140000061e782b */ /* 0x001fce0000000016 */
[----:B------:R-:W0:Y:S01]  /*1a50*/  F2F.F64.F32 R10, R38 ;  /* 0x00000026000a7310 */ /* 0x000e220000201800 */
[----:B-1----:R-:W-:-:S07]  /*1a60*/  DADD R24, R12, R12 ;  /* 0x000000000c187229 */ /* 0x002fce000000000c */
[----:B------:R1:W2:Y:S01]  /*1a70*/  F2F.F64.F32 R40, R47 ;  /* 0x0000002f00287310 */ /* 0x0002a20000201800 */
[----:B0-----:R-:W-:-:S07]  /*1a80*/  DFMA R24, R10, -5, R24 ;  /* 0xc01400000a18782b */ /* 0x001fce0000000018 */
[----:B------:R-:W-:Y:S01]  /*1a90*/  F2F.F64.F32 R32, R32 ;  /* 0x0000002000207310 */ /* 0x000fe20000201800 */
[----:B-1----:R-:W-:Y:S01]  /*1aa0*/  FADD R47, -R4, R47 ;  /* 0x0000002f042f7221 */ /* 0x002fe20000000100 */
[----:B--2---:R-:W-:-:S06]  /*1ab0*/  DFMA R30, R40, 4, R30 ;  /* 0x40100000281e782b */ /* 0x004fcc000000001e */
[----:B------:R-:W0:Y:S08]  /*1ac0*/  F2F.F64.F32 R26, R26 ;  /* 0x0000001a001a7310 */ /* 0x000e300000201800 */
[----:B------:R1:W2:Y:S01]  /*1ad0*/  F2F.F64.F32 R16, R20 ;  /* 0x0000001400107310 */ /* 0x0002a20000201800 */
[----:B0-----:R-:W-:-:S07]  /*1ae0*/  DFMA R38, R32, 3, R26 ;  /* 0x400800002026782b */ /* 0x001fce000000001a */
[----:B------:R-:W-:Y:S01]  /*1af0*/  F2F.F64.F32 R18, R18 ;  /* 0x0000001200127310 */ /* 0x000fe20000201800 */
[----:B------:R-:W-:Y:S01]  /*1b00*/  DADD R30, R30, -R26 ;  /* 0x000000001e1e7229 */ /* 0x000fe2000000081a */
[----:B-1----:R-:W-:Y:S01]  /*1b10*/  FADD R20, -R9, R20 ;  /* 0x0000001409147221 */ /* 0x002fe20000000100 */
[----:B--2---:R-:W-:-:S05]  /*1b20*/  DFMA R16, R16, 4, R24 ;  /* 0x401000001010782b */ /* 0x004fca0000000018 */
[----:B------:R-:W0:Y:S01]  /*1b30*/  F2F.F64.F32 R22, R42 ;  /* 0x0000002a00167310 */ /* 0x000e220000201800 */
[----:B------:R-:W-:Y:S01]  /*1b40*/  DADD R38, -R14, R38 ;  /* 0x000000000e267229 */ /* 0x000fe20000000126 */
[----:B------:R-:W1:Y:S06]  /*1b50*/  LDC R14, c[0x0][0x364] ;  /* 0x0000d900ff0e7b82 */ /* 0x000e6c0000000800 */
[----:B------:R2:W3:Y:S01]  /*1b60*/  F2F.F64.F32 R32, R8 ;  /* 0x0000000800207310 */ /* 0x0004e20000201800 */
[----:B------:R-:W-:Y:S02]  /*1b70*/  DFMA R30, R36, R38, R30 ;  /* 0x00000026241e722b */ /* 0x000fe4000000001e */
[----:B0-----:R-:W-:-:S05]  /*1b80*/  DFMA R18, R18, 3, R22 ;  /* 0x400800001212782b */ /* 0x001fca0000000016 */
[----:B------:R-:W0:Y:S01]  /*1b90*/  F2F.F64.F32 R4, R47 ;  /* 0x0000002f00047310 */ /* 0x000e220000201800 */
[----:B------:R-:W-:Y:S02]  /*1ba0*/  DADD R16, R16, -R22 ;  /* 0x0000000010107229 */ /* 0x000fe40000000816 */
[----:B--2---:R-:W-:Y:S02]  /*1bb0*/  DMUL R8, R36, 0.5 ;  /* 0x3fe0000024087828 */ /* 0x004fe40000000000 */
[----:B------:R-:W-:-:S03]  /*1bc0*/  DADD R18, -R12, R18 ;  /* 0x000000000c127229 */ /* 0x000fc60000000112 */
[----:B------:R-:W2:Y:S01]  /*1bd0*/  F2F.F64.F32 R12, R20 ;  /* 0x00000014000c7310 */ /* 0x000ea20000201800 */
[----:B---3--:R-:W-:Y:S01]  /*1be0*/  DFMA R32, R36, R34, R32 ;  /* 0x000000222420722b */ /* 0x008fe20000000020 */
[----:B-1----:R-:W-:-:S03]  /*1bf0*/  IMAD R3, R14, UR8, R3 ;  /* 0x000000080e037c24 */ /* 0x002fc6000f8e0203 */
[C---:B------:R-:W-:Y:S02]  /*1c00*/  DFMA R16, R36.reuse, R18, R16 ;  /* 0x000000122410722b */ /* 0x040fe40000000010 */
[----:B0-----:R-:W-:Y:S02]  /*1c10*/  DFMA R4, R36, R30, R4 ;  /* 0x0000001e2404722b */ /* 0x001fe40000000004 */
[----:B------:R-:W-:-:S04]  /*1c20*/  DFMA R32, R8, R32, R28 ;  /* 0x000000200820722b */ /* 0x000fc8000000001c */
[----:B--2---:R-:W-:Y:S02]  /*1c30*/  DFMA R12, R36, R16, R12 ;  /* 0x00000010240c722b */ /* 0x004fe4000000000c */
[----:B------:R-:W-:-:S04]  /*1c40*/  DFMA R4, R8, R4, R6 ;  /* 0x000000040804722b */ /* 0x000fc80000000006 */
[----:B------:R-:W0:Y:S02]  /*1c50*/  F2F.F32.F64 R32, R32 ;  /* 0x0000002000207310 */ /* 0x000e240000301000 */
[----:B------:R-:W-:-:S06]  /*1c60*/  DFMA R12, R8, R12, R10 ;  /* 0x0000000c080c722b */ /* 0x000fcc000000000a */
[----:B------:R-:W1:Y:S01]  /*1c70*/  F2F.F32.F64 R5, R4 ;  /* 0x0000000400057310 */ /* 0x000e620000301000 */
[----:B0-----:R-:W-:-:S07]  /*1c80*/  FSETP.GT.AND P0, PT, R32, -1, PT ;  /* 0xbf8000002000780b */ /* 0x001fce0003f04000 */
[----:B------:R0:W2:Y:S01]  /*1c90*/  F2F.F32.F64 R12, R12 ;  /* 0x0000000c000c7310 */ /* 0x0000a20000301000 */
[C---:B------:R-:W-:Y:S02]  /*1ca0*/  FSETP.GT.AND P2, PT, R32.reuse, 255, PT ;  /* 0x437f00002000780b */ /* 0x040fe40003f44000 */
[----:B------:R-:W-:Y:S02]  /*1cb0*/  FSETP.LT.AND P0, PT, R32, 256, P0 ;  /* 0x438000002000780b */ /* 0x000fe40000701000 */
[----:B------:R-:W-:Y:S02]  /*1cc0*/  FSEL R9, RZ, 255, !P2 ;  /* 0x437f0000ff097808 */ /* 0x000fe40005000000 */
[C---:B-1----:R-:W-:Y:S02]  /*1cd0*/  FSETP.GT.AND P1, PT, R5.reuse, -1, PT ;  /* 0xbf8000000500780b */ /* 0x042fe40003f24000 */
[----:B------:R-:W-:Y:S01]  /*1ce0*/  SEL R6, RZ, 0x1, !P0 ;  /* 0x00000001ff067807 */ /* 0x000fe20004000000 */
[----:B0-----:R-:W0:Y:S01]  /*1cf0*/  LDC R13, c[0x0][0x360] ;  /* 0x0000d800ff0d7b82 */ /* 0x001e220000000800 */
[----:B------:R-:W-:-:S02]  /*1d00*/  FSETP.LT.AND P1, PT, R5, 256, P1 ;  /* 0x438000000500780b */ /* 0x000fc40000f21000 */
[----:B------:R-:W-:Y:S02]  /*1d10*/  I2FP.F32.U32 R7, R6 ;  /* 0x0000000600077245 */ /* 0x000fe40000201000 */
[----:B--2---:R-:W-:Y:S02]  /*1d20*/  FSETP.GT.AND P0, PT, R12, -1, PT ;  /* 0xbf8000000c00780b */ /* 0x004fe40003f04000 */
[----:B------:R-:W-:Y:S01]  /*1d30*/  FSETP.GT.AND P2, PT, R5, 255, PT ;  /* 0x437f00000500780b */ /* 0x000fe20003f44000 */
[----:B------:R-:W-:Y:S01]  /*1d40*/  FFMA R7, R32, R7, R9 ;  /* 0x0000000720077223 */ /* 0x000fe20000000009 */
[----:B------:R-:W-:Y:S02]  /*1d50*/  SEL R4, RZ, 0x1, !P1 ;  /* 0x00000001ff047807 */ /* 0x000fe40004800000 */
[----:B------:R-:W-:Y:S02]  /*1d60*/  FSETP.LT.AND P0, PT, R12, 256, P0 ;  /* 0x438000000c00780b */ /* 0x000fe40000701000 */
[----:B------:R-:W-:-:S02]  /*1d70*/  FSEL R8, RZ, 255, !P2 ;  /* 0x437f0000ff087808 */ /* 0x000fc40005000000 */
[----:B------:R-:W-:Y:S02]  /*1d80*/  I2FP.F32.U32 R6, R4 ;  /* 0x0000000400067245 */ /* 0x000fe40000201000 */
[----:B------:R-:W-:Y:S01]  /*1d90*/  FSETP.GT.AND P1, PT, R12, 255, PT ;  /* 0x437f00000c00780b */ /* 0x000fe20003f24000 */
[----:B------:R-:W1:Y:S01]  /*1da0*/  F2I.U32.TRUNC.NTZ R4, R7 ;  /* 0x0000000700047305 */ /* 0x000e62000020f000 */
[----:B------:R-:W-:Y:S01]  /*1db0*/  SEL R9, RZ, 0x1, !P0 ;  /* 0x00000001ff097807 */ /* 0x000fe20004000000 */
[----:B------:R-:W-:Y:S01]  /*1dc0*/  FFMA R6, R5, R6, R8 ;  /* 0x0000000605067223 */ /* 0x000fe20000000008 */
[----:B------:R-:W-:Y:S02]  /*1dd0*/  FSEL R11, RZ, 255, !P1 ;  /* 0x437f0000ff0b7808 */ /* 0x000fe40004800000 */
[----:B------:R-:W-:-:S03]  /*1de0*/  I2FP.F32.U32 R5, R9 ;  /* 0x0000000900057245 */ /* 0x000fc60000201000 */
[----:B------:R2:W3:Y:S02]  /*1df0*/  F2I.U32.TRUNC.NTZ R9, R6 ;  /* 0x0000000600097305 */ /* 0x0004e4000020f000 */
[----:B------:R-:W-:Y:S01]  /*1e00*/  FFMA R11, R12, R5, R11 ;  /* 0x000000050c0b7223 */ /* 0x000fe2000000000b */
[----:B-1----:R-:W-:-:S05]  /*1e10*/  LOP3.LUT R5, R4, 0xff, RZ, 0xc0, !PT ;  /* 0x000000ff04057812 */ /* 0x002fca00078ec0ff */
[----:B------:R-:W1:Y:S01]  /*1e20*/  F2I.U32.TRUNC.NTZ R11, R11 ;  /* 0x0000000b000b7305 */ /* 0x000e62000020f000 */
[----:B--2---:R-:W2:Y:S01]  /*1e30*/  LDC.64 R6, c[0x0][0x380] ;  /* 0x0000e000ff067b82 */ /* 0x004ea20000000a00 */
[----:B---3--:R-:W-:-:S06]  /*1e40*/  LOP3.LUT R8, R9, 0xff, RZ, 0xc0, !PT ;  /* 0x000000ff09087812 */ /* 0x008fcc00078ec0ff */
[----:B------:R-:W-:Y:S01]  /*1e50*/  I2F.U16 R5, R5 ;  /* 0x0000000500057306 */ /* 0x000fe20000101000 */
[----:B------:R-:W-:Y:S02]  /*1e60*/  PRMT R4, R4, 0x3340, R9 ;  /* 0x0000334004047816 */ /* 0x000fe40000000009 */
[----:B-1----:R-:W-:-:S05]  /*1e70*/  LOP3.LUT R10, R11, 0xff, RZ, 0xc0, !PT ;  /* 0x000000ff0b0a7812 */ /* 0x002fca00078ec0ff */
[----:B------:R-:W1:Y:S01]  /*1e80*/  I2F.U16 R8, R8 ;  /* 0x0000000800087306 */ /* 0x000e620000101000 */
[----:B------:R-:W-:-:S04]  /*1e90*/  PRMT R11, R11, 0x3340, R0 ;  /* 0x000033400b0b7816 */ /* 0x000fc80000000000 */
[----:B------:R-:W-:-:S03]  /*1ea0*/  PRMT R11, R4, 0x5410, R11 ;  /* 0x00005410040b7816 */ /* 0x000fc6000000000b */
[----:B------:R-:W3:Y:S01]  /*1eb0*/  I2F.U16 R10, R10 ;  /* 0x0000000a000a7306 */ /* 0x000ee20000101000 */
[----:B------:R-:W-:Y:S01]  /*1ec0*/  PRMT R11, R11, 0x7210, R2 ;  /* 0x000072100b0b7816 */ /* 0x000fe20000000002 */
[----:B-1----:R-:W-:-:S04]  /*1ed0*/  FMUL R12, R8, 0.70999997854232788086 ;  /* 0x3f35c28f080c7820 */ /* 0x002fc80000400000 */
[----:B------:R-:W-:Y:S01]  /*1ee0*/  FFMA R5, R5, 0.20999999344348907471, R12 ;  /* 0x3e570a3d05057823 */ /* 0x000fe2000000000c */
[----:B0-----:R-:W-:-:S03]  /*1ef0*/  IMAD R12, R13, UR9, R0 ;  /* 0x000000090d0c7c24 */ /* 0x001fc6000f8e0200 */
[----:B---3--:R-:W-:Y:S01]  /*1f00*/  FFMA R13, R10, 0.070000000298023223877, R5 ;  /* 0x3d8f5c290a0d7823 */ /* 0x008fe20000000005 */
[----:B------:R-:W-:-:S05]  /*1f10*/  IMAD R3, R3, UR10, R12 ;  /* 0x0000000a03037c24 */ /* 0x000fca000f8e020c */
[----:B------:R-:W0:Y:S01]  /*1f20*/  F2I.U32.TRUNC.NTZ R13, R13 ;  /* 0x0000000d000d7305 */ /* 0x000e22000020f000 */
[----:B------:R-:W-:-:S04]  /*1f30*/  IADD3 R4, P0, PT, R3, UR4, RZ ;  /* 0x0000000403047c10 */ /* 0x000fc8000ff1e0ff */
[C---:B------:R-:W-:Y:S01]  /*1f40*/  LEA.HI.X.SX32 R5, R3.reuse, UR5, 0x1, P0 ;  /* 0x0000000503057c11 */ /* 0x040fe200080f0eff */
[----:B--2---:R-:W-:-:S05]  /*1f50*/  IMAD.WIDE R2, R3, 0x4, R6 ;  /* 0x0000000403027825 */ /* 0x004fca00078e0206 */
[----:B------:R-:W-:Y:S04]  /*1f60*/  STG.E desc[UR6][R2.64], R11 ;  /* 0x0000000b02007986 */ /* 0x000fe8000c101906 */
[----:B0-----:R-:W-:Y:S01]  /*1f70*/  STG.E.U8 desc[UR6][R4.64], R13 ;  /* 0x0000000d04007986 */ /* 0x001fe2000c101106 */
[----:B------:R-:W-:Y:S05]  /*1f80*/  EXIT ;  /* 0x000000000000794d */ /* 0x000fea0003800000 */
        .weak           $__internal_4_$__cuda_sm3x_div_rn_noftz_f32_slowpath
        .type           $__internal_4_$__cuda_sm3x_div_rn_noftz_f32_slowpath,@function
        .size           $__internal_4_$__cuda_sm3x_div_rn_noftz_f32_slowpath,(.L_x_169 - $__internal_4_$__cuda_sm3x_div_rn_noftz_f32_slowpath)
$__internal_4_$__cuda_sm3x_div_rn_noftz_f32_slowpath:
[--C-:B------:R-:W-:Y:S01]  /*1f90*/  SHF.R.U32.HI R7, RZ, 0x17, R5.reuse ;  /* 0x00000017ff077819 */ /* 0x100fe20000011605 */
[----:B------:R-:W-:Y:S01]  /*1fa0*/  BSSY.RECONVERGENT B1, `(.L_x_130) ;  /* 0x0000063000017945 */ /* 0x000fe20003800200 */
[----:B------:R-:W-:Y:S02]  /*1fb0*/  SHF.R.U32.HI R6, RZ, 0x17, R2 ;  /* 0x00000017ff067819 */ /* 0x000fe40000011602 */
[----:B------:R-:W-:Y:S01]  /*1fc0*/  LOP3.LUT R14, R7, 0xff, RZ, 0xc0, !PT ;  /* 0x000000ff070e7812 */ /* 0x000fe200078ec0ff */
[----:B------:R-:W-:Y:S01]  /*1fd0*/  IMAD.MOV.U32 R7, RZ, RZ, R5 ;  /* 0x000000ffff077224 */ /* 0x000fe200078e0005 */
        /* <DEDUP_REMOVED lines=30> */
.L_x_131:
[----:B------:R-:W-:Y:S01]  /*21c0*/  LEA R10, R14, 0xc0800000, 0x17 ;  /* 0xc08000000e0a7811 */ /* 0x000fe200078eb8ff */
[----:B------:R-:W-:Y:S04]  /*21d0*/  BSSY.RECONVERGENT B2, `(.L_x_136) ;  /* 0x0000036000027945 */ /* 0x000fe80003800200 */
[----:B------:R-:W-:Y:S02]  /*21e0*/  IMAD.IADD R10, R7, 0x1, -R10 ;  /* 0x00000001070a7824 */ /* 0x000fe400078e0a0a */
[----:B------:R-:W-:Y:S02]  /*21f0*/  VIADD R7, R12, 0xffffff81 ;  /* 0xffffff810c077836 */ /* 0x000fe40000000000 */
        /* <DEDUP_REMOVED lines=26> */
[----:B------:R-:W-:Y:S01]  /*23a0*/  IADD3 R13, PT, PT, R10, 0x20, RZ ;  /* 0x000000200a0d7810 */ /* 0x000fe20007ffe0ff */
[-CC-:B------:R-:W-:Y:S01]  /*23b0*/  FFMA.RM R7, R16, R12.reuse, R15.reuse ;  /* 0x0000000c10077223 */ /* 0x180fe2000000400f */
[----:B------:R-:W-:Y:S02]  /*23c0*/  ISETP.NE.AND P2, PT, R10, RZ, PT ;  /* 0x000000ff0a00720c */ /* 0x000fe40003f45270 */
[----:B------:R-:W-:Y:S01]  /*23d0*/  LOP3.LUT R6, R2, 0x7fffff, RZ, 0xc0, !PT ;  /* 0x007fffff02067812 */ /* 0x000fe200078ec0ff */
[----:B------:R-:W-:Y:S01]  /*23e0*/  FFMA.RP R2, R16, R12, R15 ;  /* 0x0000000c10027223 */ /* 0x000fe2000000800f */
[----:B------:R-:W-:Y:S01]  /*23f0*/  ISETP.NE.AND P1, PT, R10, RZ, PT ;  /* 0x000000ff0a00720c */ /* 0x000fe20003f25270 */
[----:B------:R-:W-:Y:S01]  /*2400*/  IMAD.MOV R10, RZ, RZ, -R10 ;  /* 0x000000ffff0a7224 */ /* 0x000fe200078e0a0a */
[----:B------:R-:W-:Y:S02]  /*2410*/  LOP3.LUT R6, R6, 0x800000, RZ, 0xfc, !PT ;  /* 0x0080000006067812 */ /* 0x000fe400078efcff */
[----:B------:R-:W-:-:S02]  /*2420*/  FSETP.NEU.FTZ.AND P0, PT, R2, R7, PT ;  /* 0x000000070200720b */ /* 0x000fc40003f1d000 */
[----:B------:R-:W-:Y:S02]  /*2430*/  SHF.L.U32 R13, R6, R13, RZ ;  /* 0x0000000d060d7219 */ /* 0x000fe400000006ff */
[----:B------:R-:W-:Y:S02]  /*2440*/  SEL R7, R10, RZ, P2 ;  /* 0x000000ff0a077207 */ /* 0x000fe40001000000 */
[----:B------:R-:W-:Y:S02]  /*2450*/  ISETP.NE.AND P1, PT, R13, RZ, P1 ;  /* 0x000000ff0d00720c */ /* 0x000fe40000f25270 */
[----:B------:R-:W-:Y:S02]  /*2460*/  SHF.R.U32.HI R7, RZ, R7, R6 ;  /* 0x00000007ff077219 */ /* 0x000fe40000011606 */
[----:B------:R-:W-:Y:S02]  /*2470*/  PLOP3.LUT P0, PT, P0, P1, PT, 0xf8, 0x8f ;  /* 0x00000000008f781c */ /* 0x000fe40000703f70 */
[----:B------:R-:W-:-:S02]  /*2480*/  SHF.R.U32.HI R13, RZ, 0x1, R7 ;  /* 0x00000001ff0d7819 */ /* 0x000fc40000011607 */
[----:B------:R-:W-:-:S04]  /*2490*/  SEL R2, RZ, 0x1, !P0 ;  /* 0x00000001ff027807 */ /* 0x000fc80004000000 */
[----:B------:R-:W-:-:S04]  /*24a0*/  LOP3.LUT R2, R2, 0x1, R13, 0xf8, !PT ;  /* 0x0000000102027812 */ /* 0x000fc800078ef80d */
[----:B------:R-:W-:-:S05]  /*24b0*/  LOP3.LUT R2, R2, R7, RZ, 0xc0, !PT ;  /* 0x0000000702027212 */ /* 0x000fca00078ec0ff */
[----:B------:R-:W-:-:S05]  /*24c0*/  IMAD.IADD R2, R13, 0x1, R2 ;  /* 0x000000010d027824 */ /* 0x000fca00078e0202 */
[----:B------:R-:W-:Y:S01]  /*24d0*/  LOP3.LUT R11, R2, R11, RZ, 0xfc, !PT ;  /* 0x0000000b020b7212 */ /* 0x000fe200078efcff */
[----:B------:R-:W-:Y:S06]  /*24e0*/  BRA `(.L_x_139) ;  /* 0x0000000000107947 */ /* 0x000fec0003800000 */
.L_x_138:
[----:B------:R-:W-:-:S04]  /*24f0*/  LOP3.LUT R11, R11, 0x80000000, RZ, 0xc0, !PT ;  /* 0x800000000b0b7812 */ /* 0x000fc800078ec0ff */
[----:B------:R-:W-:Y:S01]  /*2500*/  LOP3.LUT R11, R11, 0x7f800000, RZ, 0xfc, !PT ;  /* 0x7f8000000b0b7812 */ /* 0x000fe200078efcff */
[----:B------:R-:W-:Y:S06]  /*2510*/  BRA `(.L_x_139) ;  /* 0x0000000000047947 */ /* 0x000fec0003800000 */
.L_x_137:
[----:B------:R-:W-:-:S07]  /*2520*/  LEA R11, R7, R11, 0x17 ;  /* 0x0000000b070b7211 */ /* 0x000fce00078eb8ff */
.L_x_139:
[----:B------:R-:W-:Y:S05]  /*2530*/  BSYNC.RECONVERGENT B2 ;  /* 0x0000000000027941 */ /* 0x000fea0003800200 */
.L_x_136:
[----:B------:R-:W-:Y:S05]  /*2540*/  BRA `(.L_x_140) ;  /* 0x0000000000207947 */ /* 0x000fea0003800000 */
.L_x_135:
[----:B------:R-:W-:-:S04]  /*2550*/  LOP3.LUT R2, R7, 0x80000000, R2, 0x48, !PT ;  /* 0x8000000007027812 */ /* 0x000fc800078e4802 */
[----:B------:R-:W-:Y:S01]  /*2560*/  LOP3.LUT R11, R2, 0x7f800000, RZ, 0xfc, !PT ;  /* 0x7f800000020b7812 */ /* 0x000fe200078efcff */
[----:B------:R-:W-:Y:S06]  /*2570*/  BRA `(.L_x_140) ;  /* 0x0000000000147947 */ /* 0x000fec0003800000 */
.L_x_134:
[----:B------:R-:W-:Y:S01]  /*2580*/  LOP3.LUT R11, R7, 0x80000000, R2, 0x48, !PT ;  /* 0x80000000070b7812 */ /* 0x000fe200078e4802 */
[----:B------:R-:W-:Y:S06]  /*2590*/  BRA `(.L_x_140) ;  /* 0x00000000000c7947 */ /* 0x000fec0003800000 */
.L_x_133:
[----:B------:R-:W0:Y:S01]  /*25a0*/  MUFU.RSQ R11, -QNAN ;  /* 0xffc00000000b7908 */ /* 0x000e220000001400 */
[----:B------:R-:W-:Y:S05]  /*25b0*/  BRA `(.L_x_140) ;  /* 0x0000000000047947 */ /* 0x000fea0003800000 */
.L_x_132:
[----:B------:R-:W-:-:S07]  /*25c0*/  FADD.FTZ R11, R2, R5 ;  /* 0x00000005020b7221 */ /* 0x000fce0000010000 */
.L_x_140:
[----:B------:R-:W-:Y:S05]  /*25d0*/  BSYNC.RECONVERGENT B1 ;  /* 0x0000000000017941 */ /* 0x000fea0003800200 */
.L_x_130:
[----:B------:R-:W-:Y:S02]  /*25e0*/  HFMA2 R7, -RZ, RZ, 0, 0 ;  /* 0x00000000ff077431 */ /* 0x000fe400000001ff */
[----:B------:R-:W-:-:S04]  /*25f0*/  IMAD.MOV.U32 R6, RZ, RZ, R4 ;  /* 0x000000ffff067224 */ /* 0x000fc800078e0004 */
[----:B0-----:R-:W-:Y:S05]  /*2600*/  RET.REL.NODEC R6 `(_Z54bicubicInterpolation_Shared_Memory_GreyCon_Kernel_RGBAP6RGBA_tPhS0_iiiii) ;  /* 0xffffffd8067c7950 */ /* 0x001fea0003c3ffff */
.L_x_141:
        /* <DEDUP_REMOVED lines=15> */
.L_x_169:


//--------------------- .text._Z40bicubicInterpolation_GreyCon_Kernel_RGBAP6RGBA_tPhS0_iiiii --------------------------
	.section	.text._Z40bicubicInterpolation_GreyCon_Kernel_RGBAP6RGBA_tPhS0_iiiii,"ax",@progbits
	.align	128
        .global         _Z40bicubicInterpolation_GreyCon_Kernel_RGBAP6RGBA_tPhS0_iiiii
        .type           _Z40bicubicInterpolation_GreyCon_Kernel_RGBAP6RGBA_tPhS0_iiiii,@function
        .size           _Z40bicubicInterpolation_GreyCon_Kernel_RGBAP6RGBA_tPhS0_iiiii,(.L_x_170 - _Z40bicubicInterpolation_GreyCon_Kernel_RGBAP6RGBA_tPhS0_iiiii)
        .other          _Z40bicubicInterpolation_GreyCon_Kernel_RGBAP6RGBA_tPhS0_iiiii,@"STO_CUDA_ENTRY STV_DEFAULT"
_Z40bicubicInterpolation_GreyCon_Kernel_RGBAP6RGBA_tPhS0_iiiii:
.text._Z40bicubicInterpolation_GreyCon_Kernel_RGBAP6RGBA_tPhS0_iiiii:
        /* <DEDUP_REMOVED lines=13> */
[----:B------:R-:W0:Y:S01]  /*00d0*/  LDCU UR4, c[0x0][0x3a8] ;  /* 0x00007500ff0477ac */ /* 0x000e220008000800 */
[----:B------:R-:W-:Y:S01]  /*00e0*/  IMAD.MOV.U32 R2, RZ, RZ, 0x1 ;  /* 0x00000001ff027424 */ /* 0x000fe200078e00ff */
[----:B------:R-:W1:Y:S01]  /*00f0*/  LDC R0, c[0x0][0x360] ;  /* 0x0000d800ff007b82 */ /* 0x000e620000000800 */
[----:B------:R-:W-:Y:S01]  /*0100*/  BSSY.RECONVERGENT B0, `(.L_x_142) ;  /* 0x0000019000007945 */ /* 0x000fe20003800200 */
[----:B0-----:R-:W0:Y:S01]  /*0110*/  I2F.F64 R6, UR4 ;  /* 0x0000000400067d12 */ /* 0x001e220008201c00 */
[----:B-1----:R-:W-:-:S07]  /*0120*/  IMAD R0, R0, UR5, R9 ;  /* 0x0000000500007c24 */ /* 0x002fce000f8e0209 */
[----:B0-----:R-:W0:Y:S02]  /*0130*/  MUFU.RCP64H R3, R7 ;  /* 0x0000000700037308 */ /* 0x001e240000001800 */
[----:B0-----:R-:W-:-:S08]  /*0140*/  DFMA R4, -R6, R2, 1 ;  /* 0x3ff000000604742b */ /* 0x001fd00000000102 */
[----:B------:R-:W-:-:S08]  /*0150*/  DFMA R4, R4, R4, R4 ;  /* 0x000000040404722b */ /* 0x000fd00000000004 */
[----:B------:R-:W-:Y:S01]  /*0160*/  DFMA R4, R2, R4, R2 ;  /* 0x000000040204722b */ /* 0x000fe20000000002 */
[----:B------:R-:W0:Y:S07]  /*0170*/  I2F.F64 R2, R0 ;  /* 0x0000000000027312 */ /* 0x000e2e0000201c00 */
[----:B------:R-:W-:-:S08]  /*0180*/  DFMA R8, -R6, R4, 1 ;  /* 0x3ff000000608742b */ /* 0x000fd00000000104 */
[----:B------:R-:W-:Y:S01]  /*0190*/  DFMA R4, R4, R8, R4 ;  /* 0x000000080404722b */ /* 0x000fe20000000004 */
[----:B0-----:R-:W-:-:S07]  /*01a0*/  FSETP.GEU.AND P1, PT, |R3|, 6.5827683646048100446e-37, PT ;  /* 0x036000000300780b */ /* 0x001fce0003f2e200 */
        /* <DEDUP_REMOVED lines=8> */
[----:B------:R-:W-:Y:S02]  /*0230*/  IMAD.MOV.U32 R13, RZ, RZ, R3 ;  /* 0x000000ffff0d7224 */ /* 0x000fe400078e0003 */
[----:B------:R-:W-:Y:S02]  /*0240*/  IMAD.MOV.U32 R4, RZ, RZ, R6 ;  /* 0x000000ffff047224 */ /* 0x000fe400078e0006 */
[----:B------:R-:W-:-:S07]  /*0250*/  IMAD.MOV.U32 R5, RZ, RZ, R7 ;  /* 0x000000ffff057224 */ /* 0x000fce00078e0007 */
[----:B------:R-:W-:Y:S05]  /*0260*/  CALL.REL.NOINC `($__internal_5_$__cuda_sm20_div_rn_f64_full) ;  /* 0x0000002400b87944 */ /* 0x000fea0003c00000 */
[----:B------:R-:W-:Y:S02]  /*0270*/  IMAD.MOV.U32 R4, RZ, RZ, R24 ;  /* 0x000000ffff047224 */ /* 0x000fe400078e0018 */
[----:B------:R-:W-:-:S07]  /*0280*/  IMAD.MOV.U32 R5, RZ, RZ, R25 ;  /* 0x000000ffff057224 */ /* 0x000fce00078e0019 */
.L_x_143:
[----:B------:R-:W-:Y:S05]  /*0290*/  BSYNC.RECONVERGENT B0 ;  /* 0x0000000000007941 */ /* 0x000fea0003800200 */
.L_x_142:
[----:B------:R-:W0:Y:S01]  /*02a0*/  MUFU.RCP64H R3, R7 ;  /* 0x0000000700037308 */ /* 0x000e220000001800 */
[----:B------:R-:W1:Y:S01]  /*02b0*/  S2R R13, SR_TID.Y ;  /* 0x00000000000d7919 */ /* 0x000e620000002200 */
[----:B------:R-:W-:Y:S01]  /*02c0*/  IMAD.MOV.U32 R2, RZ, RZ, 0x1 ;  /* 0x00000001ff027424 */ /* 0x000fe200078e00ff */
[----:B------:R-:W1:Y:S01]  /*02d0*/  S2UR UR4, SR_CTAID.Y ;  /* 0x00000000000479c3 */ /* 0x000e620000002600 */
[----:B------:R-:W-:Y:S07]  /*02e0*/  BSSY.RECONVERGENT B0, `(.L_x_144) ;  /* 0x0000017000007945 */ /* 0x000fee0003800200 */
[----:B------:R-:W1:Y:S01]  /*02f0*/  LDC R12, c[0x0][0x364] ;  /* 0x0000d900ff0c7b82 */ /* 0x000e620000000800 */
[----:B0-----:R-:W-:-:S08]  /*0300*/  DFMA R8, -R6, R2, 1 ;  /* 0x3ff000000608742b */ /* 0x001fd00000000102 */
[----:B------:R-:W-:-:S08]  /*0310*/  DFMA R8, R8, R8, R8 ;  /* 0x000000080808722b */ /* 0x000fd00000000008 */
[----:B------:R-:W-:Y:S01]  /*0320*/  DFMA R10, R2, R8, R2 ;  /* 0x00000008020a722b */ /* 0x000fe20000000002 */
[----:B-1----:R-:W-:-:S04]  /*0330*/  IMAD R3, R12, UR4, R13 ;  /* 0x000000040c037c24 */ /* 0x002fc8000f8e020d */
[----:B------:R-:W0:Y:S03]  /*0340*/  I2F.F64.U32 R8, R3 ;  /* 0x0000000300087312 */ /* 0x000e260000201800 */
[----:B------:R-:W-:-:S08]  /*0350*/  DFMA R12, -R6, R10, 1 ;  /* 0x3ff00000060c742b */ /* 0x000fd0000000010a */
[----:B------:R-:W-:Y:S01]  /*0360*/  DFMA R12, R10, R12, R10 ;  /* 0x0000000c0a0c722b */ /* 0x000fe2000000000a */
[----:B0-----:R-:W-:-:S07]  /*0370*/  FSETP.GEU.AND P1, PT, |R9|, 6.5827683646048100446e-37, PT ;  /* 0x036000000900780b */ /* 0x001fce0003f2e200 */
[----:B------:R-:W-:-:S08]  /*0380*/  DMUL R24, R12, R8 ;  /* 0x000000080c187228 */ /* 0x000fd00000000000 */
[----:B------:R-:W-:-:S08]  /*0390*/  DFMA R10, -R6, R24, R8 ;  /* 0x00000018060a722b */ /* 0x000fd00000000108 */
[----:B------:R-:W-:Y:S02]  /*03a0*/  DFMA R24, R12, R10, R24 ;  /* 0x0000000a0c18722b */ /* 0x000fe40000000018 */
[----:B------:R0:W1:Y:S08]  /*03b0*/  F2F.F32.F64 R11, R4 ;  /* 0x00000004000b7310 */ /* 0x0000700000301000 */
[----:B------:R-:W-:-:S05]  /*03c0*/  FFMA R2, RZ, R7, R25 ;  /* 0x00000007ff027223 */ /* 0x000fca0000000019 */
[----:B------:R-:W-:-:S13]  /*03d0*/  FSETP.GT.AND P0, PT, |R2|, 1.469367938527859385e-39, PT ;  /* 0x001000000200780b */ /* 0x000fda0003f04200 */
[----:B01----:R-:W-:Y:S05]  /*03e0*/  @P0 BRA P1, `(.L_x_145) ;  /* 0x0000000000180947 */ /* 0x003fea0000800000 */
[----:B------:R-:W-:Y:S01]  /*03f0*/  IMAD.MOV.U32 R12, RZ, RZ, R8 ;  /* 0x000000ffff0c7224 */ /* 0x000fe200078e0008 */
[----:B------:R-:W-:Y:S01]  /*0400*/  MOV R2, 0x450 ;  /* 0x0000045000027802 */ /* 0x000fe20000000f00 */
[----:B------:R-:W-:Y:S02]  /*0410*/  IMAD.MOV.U32 R13, RZ, RZ, R9 ;  /* 0x000000ffff0d7224 */ /* 0x000fe400078e0009 */
[----:B------:R-:W-:Y:S02]  /*0420*/  IMAD.MOV.U32 R4, RZ, RZ, R6 ;  /* 0x000000ffff047224 */ /* 0x000fe400078e0006 */
[----:B------:R-:W-:-:S07]  /*0430*/  IMAD.MOV.U32 R5, RZ, RZ, R7 ;  /* 0x000000ffff057224 */ /* 0x000fce00078e0007 */
[----:B------:R-:W-:Y:S05]  /*0440*/  CALL.REL.NOINC `($__internal_5_$__cuda_sm20_div_rn_f64_full) ;  /* 0x0000002400407944 */ /* 0x000fea0003c00000 */
.L_x_145:
[----:B------:R-:W-:Y:S05]  /*0450*/  BSYNC.RECONVERGENT B0 ;  /* 0x0000000000007941 */ /* 0x000fea0003800200 */
.L_x_144:
[----:B------:R-:W0:Y:S01]  /*0460*/  LDC R12, c[0x0][0x3a8] ;  /* 0x0000ea00ff0c7b82 */ /* 0x000e220000000800 */
[----:B------:R-:W-:Y:S01]  /*0470*/  IABS R8, R0 ;  /* 0x0000000000087213 */ /* 0x000fe20000000000 */
[----:B------:R-:W1:Y:S01]  /*0480*/  LDCU.64 UR4, c[0x0][0x358] ;  /* 0x00006b00ff0477ac */ /* 0x000e620008000a00 */
[----:B------:R-:W-:Y:S01]  /*0490*/  IABS R10, R3 ;  /* 0x00000003000a7213 */ /* 0x000fe20000000000 */
[----:B------:R-:W2:Y:S01]  /*04a0*/  LDCU UR8, c[0x0][0x398] ;  /* 0x00007300ff0877ac */ /* 0x000ea20008000800 */
[----:B------:R-:W3:Y:S01]  /*04b0*/  LDCU.64 UR6, c[0x0][0x388] ;  /* 0x00007100ff0677ac */ /* 0x000ee20008000a00 */
[----:B0-----:R-:W-:-:S04]  /*04c0*/  IABS R7, R12 ;  /* 0x0000000c00077213 */ /* 0x001fc80000000000 */
[----:B------:R-:W0:Y:S08]  /*04d0*/  I2F.RP R2, R7 ;  /* 0x0000000700027306 */ /* 0x000e300000209400 */
[----:B0-----:R-:W0:Y:S02]  /*04e0*/  MUFU.RCP R2, R2 ;  /* 0x0000000200027308 */ /* 0x001e240000001000 */
[----:B0-----:R-:W-:-:S06]  /*04f0*/  VIADD R4, R2, 0xffffffe ;  /* 0x0ffffffe02047836 */ /* 0x001fcc0000000000 */
[----:B------:R0:W4:Y:S02]  /*0500*/  F2I.FTZ.U32.TRUNC.NTZ R5, R4 ;  /* 0x0000000400057305 */ /* 0x000124000021f000 */
[----:B0-----:R-:W-:Y:S02]  /*0510*/  IMAD.MOV.U32 R4, RZ, RZ, RZ ;  /* 0x000000ffff047224 */ /* 0x001fe400078e00ff */
[----:B----4-:R-:W-:-:S04]  /*0520*/  IMAD.MOV R6, RZ, RZ, -R5 ;  /* 0x000000ffff067224 */ /* 0x010fc800078e0a05 */
[----:B------:R-:W-:-:S04]  /*0530*/  IMAD R9, R6, R7, RZ ;  /* 0x0000000706097224 */ /* 0x000fc800078e02ff */
[----:B------:R-:W-:-:S06]  /*0540*/  IMAD.HI.U32 R5, R5, R9, R4 ;  /* 0x0000000905057227 */ /* 0x000fcc00078e0004 */
[----:B------:R-:W-:-:S04]  /*0550*/  IMAD.HI.U32 R2, R5, R8, RZ ;  /* 0x0000000805027227 */ /* 0x000fc800078e00ff */
[----:B------:R-:W-:-:S04]  /*0560*/  IMAD.HI.U32 R6, R5, R10, RZ ;  /* 0x0000000a05067227 */ /* 0x000fc800078e00ff */
[----:B------:R-:W-:Y:S02]  /*0570*/  IMAD.MOV R4, RZ, RZ, -R2 ;  /* 0x000000ffff047224 */ /* 0x000fe400078e0a02 */
[----:B------:R-:W-:Y:S02]  /*0580*/  IMAD.MOV R5, RZ, RZ, -R6 ;  /* 0x000000ffff057224 */ /* 0x000fe400078e0a06 */
[----:B------:R-:W-:Y:S01]  /*0590*/  IMAD R4, R7, R4, R8 ;  /* 0x0000000407047224 */ /* 0x000fe200078e0208 */
[----:B------:R-:W-:Y:S01]  /*05a0*/  LOP3.LUT R8, R3, R12, RZ, 0x3c, !PT ;  /* 0x0000000c03087212 */ /* 0x000fe200078e3cff */
[----:B------:R-:W-:-:S03]  /*05b0*/  IMAD R5, R7, R5, R10 ;  /* 0x0000000507057224 */ /* 0x000fc600078e020a */
[C---:B------:R-:W-:Y:S02]  /*05c0*/  ISETP.GT.U32.AND P4, PT, R7.reuse, R4, PT ;  /* 0x000000040700720c */ /* 0x040fe40003f84070 */
[----:B------:R-:W-:Y:S02]  /*05d0*/  ISETP.GT.U32.AND P5, PT, R7, R5, PT ;  /* 0x000000050700720c */ /* 0x000fe40003fa4070 */
[----:B------:R-:W-:Y:S02]  /*05e0*/  ISETP.GE.AND P1, PT, R8, RZ, PT ;  /* 0x000000ff0800720c */ /* 0x000fe40003f26270 */
[----:B------:R-:W0:Y:S07]  /*05f0*/  LDC.64 R8, c[0x0][0x390] ;  /* 0x0000e400ff087b82 */ /* 0x000e2e0000000a00 */
[----:B------:R-:W-:-:S02]  /*0600*/  @!P4 IMAD.IADD R4, R4, 0x1, -R7 ;  /* 0x000000010404c824 */ /* 0x000fc400078e0a07 */
[----:B------:R-:W-:Y:S02]  /*0610*/  @!P5 IMAD.IADD R5, R5, 0x1, -R7 ;  /* 0x000000010505d824 */ /* 0x000fe400078e0a07 */
[----:B------:R-:W-:Y:S01]  /*0620*/  @!P4 VIADD R2, R2, 0x1 ;  /* 0x000000010202c836 */ /* 0x000fe20000000000 */
[-C--:B------:R-:W-:Y:S01]  /*0630*/  ISETP.GE.U32.AND P2, PT, R4, R7.reuse, PT ;  /* 0x000000070400720c */ /* 0x080fe20003f46070 */
[----:B------:R-:W-:Y:S01]  /*0640*/  @!P5 VIADD R6, R6, 0x1 ;  /* 0x000000010606d836 */ /* 0x000fe20000000000 */
[----:B------:R-:W-:Y:S02]  /*0650*/  ISETP.GE.U32.AND P3, PT, R5, R7, PT ;  /* 0x000000070500720c */ /* 0x000fe40003f66070 */
[----:B------:R-:W-:Y:S01]  /*0660*/  LOP3.LUT R7, R0, R12, RZ, 0x3c, !PT ;  /* 0x0000000c00077212 */ /* 0x000fe200078e3cff */
[----:B------:R-:W4:Y:S03]  /*0670*/  LDC.64 R4, c[0x0][0x3a0] ;  /* 0x0000e800ff047b82 */ /* 0x000f260000000a00 */
[----:B------:R-:W-:-:S02]  /*0680*/  ISETP.GE.AND P0, PT, R7, RZ, PT ;  /* 0x000000ff0700720c */ /* 0x000fc40003f06270 */
[----:B------:R-:W-:-:S03]  /*0690*/  LOP3.LUT R7, RZ, R12, RZ, 0x33, !PT ;  /* 0x0000000cff077212 */ /* 0x000fc600078e33ff */
[----:B------:R-:W-:Y:S01]  /*06a0*/  @P2 VIADD R2, R2, 0x1 ;  /* 0x0000000102022836 */ /* 0x000fe20000000000 */
[----:B------:R-:W-:Y:S01]  /*06b0*/  ISETP.NE.AND P2, PT, R12, RZ, PT ;  /* 0x000000ff0c00720c */ /* 0x000fe20003f45270 */
[----:B------:R-:W-:-:S04]  /*06c0*/  @P3 VIADD R6, R6, 0x1 ;  /* 0x0000000106063836 */ /* 0x000fc80000000000 */
[----:B------:R-:W-:Y:S02]  /*06d0*/  @!P1 IMAD.MOV R6, RZ, RZ, -R6 ;  /* 0x000000ffff069224 */ /* 0x000fe400078e0a06 */
[----:B------:R-:W-:-:S03]  /*06e0*/  @!P0 IMAD.MOV R2, RZ, RZ, -R2 ;  /* 0x000000ffff028224 */ /* 0x000fc600078e0a02 */
[C---:B------:R-:W-:Y:S02]  /*06f0*/  SEL R6, R7.reuse, R6, !P2 ;  /* 0x0000000607067207 */ /* 0x040fe40005000000 */
[----:B------:R-:W-:Y:S02]  /*0700*/  SEL R23, R7, R2, !P2 ;  /* 0x0000000207177207 */ /* 0x000fe40005000000 */
[----:B------:R-:W-:Y:S01]  /*0710*/  ISETP.GT.AND P2, PT, R6, RZ, PT ;  /* 0x000000ff0600720c */ /* 0x000fe20003f44270 */
[----:B----4-:R-:W-:Y:S01]  /*0720*/  VIADD R2, R4, 0xffffffff ;  /* 0xffffffff04027836 */ /* 0x010fe20000000000 */
[----:B------:R-:W-:Y:S01]  /*0730*/  ISETP.GE.AND P4, PT, R23, R4, PT ;  /* 0x000000041700720c */ /* 0x000fe20003f86270 */
[----:B------:R-:W-:Y:S01]  /*0740*/  VIADD R15, R5, 0xffffffff ;  /* 0xffffffff050f7836 */ /* 0x000fe20000000000 */
[C---:B------:R-:W-:Y:S01]  /*0750*/  ISETP.GT.AND P3, PT, R6.reuse, R5, PT ;  /* 0x000000050600720c */ /* 0x040fe20003f64270 */
[C---:B------:R-:W-:Y:S01]  /*0760*/  VIADD R13, R23.reuse, 0x1 ;  /* 0x00000001170d7836 */ /* 0x040fe20000000000 */
[C---:B------:R-:W-:Y:S01]  /*0770*/  ISETP.GE.AND P0, PT, R23.reuse, RZ, PT ;  /* 0x000000ff1700720c */ /* 0x040fe20003f06270 */
[----:B------:R-:W-:Y:S01]  /*0780*/  VIADD R10, R6, 0xffffffff ;  /* 0xffffffff060a7836 */ /* 0x000fe20000000000 */
[C---:B------:R-:W-:Y:S01]  /*0790*/  SEL R19, R23.reuse, R2, !P4 ;  /* 0x0000000217137207 */ /* 0x040fe20006000000 */
[----:B------:R-:W-:Y:S01]  /*07a0*/  VIADD R7, R23, 0xffffffff ;  /* 0xffffffff17077836 */ /* 0x000fe20000000000 */
[----:B------:R-:W-:Y:S01]  /*07b0*/  ISETP.GE.AND P5, PT, R13, R4, PT ;  /* 0x000000040d00720c */ /* 0x000fe20003fa6270 */
[----:B------:R-:W-:Y:S01]  /*07c0*/  VIADD R17, R23, 0x2 ;  /* 0x0000000217117836 */ /* 0x000fe20000000000 */
[----:B------:R-:W-:-:S02]  /*07d0*/  SEL R10, R15, R10, P3 ;  /* 0x0000000a0f0a7207 */ /* 0x000fc40001800000 */
[C---:B------:R-:W-:Y:S02]  /*07e0*/  ISETP.GT.AND P3, PT, R23.reuse, R4, PT ;  /* 0x000000041700720c */ /* 0x040fe40003f64270 */
[----:B------:R-:W-:Y:S02]  /*07f0*/  ISETP.GE.AND P1, PT, R23, -0x1, PT ;  /* 0xffffffff1700780c */ /* 0x000fe40003f26270 */
[----:B------:R-:W-:Y:S02]  /*0800*/  SEL R13, R13, R2, !P5 ;  /* 0x000000020d0d7207 */ /* 0x000fe40006800000 */
[----:B------:R-:W-:Y:S02]  /*0810*/  SEL R19, R19, RZ, P0 ;  /* 0x000000ff13137207 */ /* 0x000fe40000000000 */
[----:B------:R-:W-:Y:S02]  /*0820*/  ISETP.GT.AND P0, PT, R23, RZ, PT ;  /* 0x000000ff1700720c */ /* 0x000fe40003f04270 */
[----:B------:R-:W-:-:S02]  /*0830*/  SEL R7, R2, R7, P3 ;  /* 0x0000000702077207 */ /* 0x000fc40001800000 */
[----:B------:R-:W-:Y:S02]  /*0840*/  SEL R10, R10, RZ, P2 ;  /* 0x000000ff0a0a7207 */ /* 0x000fe40001000000 */
[----:B------:R-:W-:Y:S02]  /*0850*/  SEL R13, R13, RZ, P1 ;  /* 0x000000ff0d0d7207 */ /* 0x000fe40000800000 */
[----:B------:R-:W-:Y:S01]  /*0860*/  SEL R21, R7, RZ, P0 ;  /* 0x000000ff07157207 */ /* 0x000fe20000000000 */
[CC--:B------:R-:W-:Y:S01]  /*0870*/  IMAD R27, R10.reuse, R4.reuse, R19 ;  /* 0x000000040a1b7224 */ /* 0x0c0fe200078e0213 */
[-C--:B------:R-:W-:Y:S01]  /*0880*/  ISETP.GE.AND P1, PT, R17, R4.reuse, PT ;  /* 0x000000041100720c */ /* 0x080fe20003f26270 */
[CC--:B------:R-:W-:Y:S01]  /*0890*/  IMAD R29, R10.reuse, R4.reuse, R13 ;  /* 0x000000040a1d7224 */ /* 0x0c0fe200078e020d */
[----:B------:R-:W-:Y:S01]  /*08a0*/  ISETP.GE.AND P0, PT, R23, -0x2, PT ;  /* 0xfffffffe1700780c */ /* 0x000fe20003f06270 */
[----:B------:R-:W-:Y:S01]  /*08b0*/  IMAD R37, R10, R4, R21 ;  /* 0x000000040a257224 */ /* 0x000fe200078e0215 */
[----:B------:R-:W-:Y:S01]  /*08c0*/  SEL R17, R17, R2, !P1 ;  /* 0x0000000211117207 */ /* 0x000fe20004800000 */
[----:B0-----:R-:W-:-:S04]  /*08d0*/  IMAD.WIDE R26, R27, 0x4, R8 ;  /* 0x000000041b1a7825 */ /* 0x001fc800078e0208 */
[--C-:B------:R-:W-:Y:S01]  /*08e0*/  IMAD.WIDE R28, R29, 0x4, R8.reuse ;  /* 0x000000041d1c7825 */ /* 0x100fe200078e0208 */
[----:B-1----:R-:W4:Y:S03]  /*08f0*/  LDG.E R7, desc[UR4][R26.64] ;  /* 0x000000041a077981 */ /* 0x002f26000c1e1900 */
[----:B------:R-:W-:Y:S01]  /*0900*/  IMAD.WIDE R36, R37, 0x4, R8 ;  /* 0x0000000425247825 */ /* 0x000fe200078e0208 */
[----:B------:R0:W5:Y:S01]  /*0910*/  LDG.E R46, desc[UR4][R28.64] ;  /* 0x000000041c2e7981 */ /* 0x000162000c1e1900 */
[----:B------:R-:W-:-:S04]  /*0920*/  SEL R17, R17, RZ, P0 ;  /* 0x000000ff11117207 */ /* 0x000fc80000000000 */
[----:B------:R-:W2:Y:S01]  /*0930*/  LDG.E R36, desc[UR4][R36.64] ;  /* 0x0000000424247981 */ /* 0x000ea2000c1e1900 */
[----:B------:R-:W-:-:S04]  /*0940*/  IMAD R31, R10, R4, R17 ;  /* 0x000000040a1f7224 */ /* 0x000fc800078e0211 */
[----:B------:R-:W-:-:S05]  /*0950*/  IMAD.WIDE R30, R31, 0x4, R8 ;  /* 0x000000041f1e7825 */ /* 0x000fca00078e0208 */
[----:B------:R1:W3:Y:S01]  /*0960*/  LDG.E R47, desc[UR4][R30.64] ;  /* 0x000000041e2f7981 */ /* 0x0002e2000c1e1900 */
[C---:B------:R-:W-:Y:S01]  /*0970*/  ISETP.GE.AND P1, PT, R6.reuse, R5, PT ;  /* 0x000000050600720c */ /* 0x040fe20003f26270 */
[C---:B------:R-:W-:Y:S01]  /*0980*/  VIADD R10, R6.reuse, 0x2 ;  /* 0x00000002060a7836 */ /* 0x040fe20000000000 */
[C---:B------:R-:W-:Y:S02]  /*0990*/  ISETP.GE.AND P0, PT, R6.reuse, RZ, PT ;  /* 0x000000ff0600720c */ /* 0x040fe40003f06270 */
[----:B------:R-:W-:Y:S02]  /*09a0*/  SEL R2, R6, R15, !P1 ;  /* 0x0000000f06027207 */ /* 0x000fe40004800000 */
[----:B------:R-:W-:Y:S02]  /*09b0*/  ISETP.GE.AND P1, PT, R10, R5, PT ;  /* 0x000000050a00720c */ /* 0x000fe40003f26270 */
[----:B------:R-:W-:Y:S02]  /*09c0*/  SEL R2, R2, RZ, P0 ;  /* 0x000000ff02027207 */ /* 0x000fe40000000000 */
[----:B------:R-:W-:-:S02]  /*09d0*/  SEL R12, R10, R15, !P1 ;  /* 0x0000000f0a0c7207 */ /* 0x000fc40004800000 */
[----:B------:R-:W-:Y:S01]  /*09e0*/  ISETP.GE.AND P0, PT, R6, -0x2, PT ;  /* 0xfffffffe0600780c */ /* 0x000fe20003f06270 */
[CC--:B0-----:R-:W-:Y:S02]  /*09f0*/  IMAD R29, R2.reuse, R4.reuse, R19 ;  /* 0x00000004021d7224 */ /* 0x0c1fe400078e0213 */
[CC--:B------:R-:W-:Y:S02]  /*0a00*/  IMAD R33, R2.reuse, R4.reuse, R13 ;  /* 0x0000000402217224 */ /* 0x0c0fe400078e020d */
[----:B------:R-:W-:Y:S02]  /*0a10*/  IMAD R27, R2, R4, R21 ;  /* 0x00000004021b7224 */ /* 0x000fe400078e0215 */
[----:B------:R-:W-:-:S04]  /*0a20*/  IMAD.WIDE R28, R29, 0x4, R8 ;  /* 0x000000041d1c7825 */ /* 0x000fc800078e0208 */
[--C-:B-1----:R-:W-:Y:S01]  /*0a30*/  IMAD.WIDE R30, R33, 0x4, R8.reuse ;  /* 0x00000004211e7825 */ /* 0x102fe200078e0208 */
[----:B------:R0:W3:Y:S03]  /*0a40*/  LDG.E R10, desc[UR4][R28.64] ;  /* 0x000000041c0a7981 */ /* 0x0000e6000c1e1900 */
[----:B------:R-:W-:Y:S01]  /*0a50*/  IMAD.WIDE R26, R27, 0x4, R8 ;  /* 0x000000041b1a7825 */ /* 0x000fe200078e0208 */
[----:B------:R-:W3:Y:S04]  /*0a60*/  LDG.E R41, desc[UR4][R30.64] ;  /* 0x000000041e297981 */ /* 0x000ee8000c1e1900 */
[----:B------:R1:W3:Y:S01]  /*0a70*/  LDG.E R44, desc[UR4][R26.64] ;  /* 0x000000041a2c7981 */ /* 0x0002e2000c1e1900 */
[----:B------:R-:W-:-:S04]  /*0a80*/  IMAD R33, R2, R4, R17 ;  /* 0x0000000402217224 */ /* 0x000fc800078e0211 */
[----:B------:R-:W-:-:S05]  /*0a90*/  IMAD.WIDE R32, R33, 0x4, R8 ;  /* 0x0000000421207825 */ /* 0x000fca00078e0208 */
[----:B------:R-:W3:Y:S01]  /*0aa0*/  LDG.E R45, desc[UR4][R32.64] ;  /* 0x00000004202d7981 */ /* 0x000ee2000c1e1900 */
[----:B------:R-:W-:-:S05]  /*0ab0*/  SEL R12, R12, RZ, P0 ;  /* 0x000000ff0c0c7207 */ /* 0x000fca0000000000 */
[CC--:B------:R-:W-:Y:S02]  /*0ac0*/  IMAD R43, R12.reuse, R4.reuse, R19 ;  /* 0x000000040c2b7224 */ /* 0x0c0fe400078e0213 */
[CC--:B0-----:R-:W-:Y:S02]  /*0ad0*/  IMAD R29, R12.reuse, R4.reuse, R13 ;  /* 0x000000040c1d7224 */ /* 0x0c1fe400078e020d */
[----:B------:R-:W-:Y:S02]  /*0ae0*/  IMAD R35, R12, R4, R21 ;  /* 0x000000040c237224 */ /* 0x000fe400078e0215 */
[----:B------:R-:W-:-:S04]  /*0af0*/  IMAD.WIDE R42, R43, 0x4, R8 ;  /* 0x000000042b2a7825 */ /* 0x000fc800078e0208 */
[--C-:B------:R-:W-:Y:S01]  /*0b00*/  IMAD.WIDE R28, R29, 0x4, R8.reuse ;  /* 0x000000041d1c7825 */ /* 0x100fe200078e0208 */
[----:B------:R-:W3:Y:S03]  /*0b10*/  LDG.E R40, desc[UR4][R42.64] ;  /* 0x000000042a287981 */ /* 0x000ee6000c1e1900 */
[----:B------:R-:W-:Y:S01]  /*0b20*/  IMAD.WIDE R34, R35, 0x4, R8 ;  /* 0x0000000423227825 */ /* 0x000fe200078e0208 */
[----:B------:R-:W3:Y:S04]  /*0b30*/  LDG.E R38, desc[UR4][R28.64] ;  /* 0x000000041c267981 */ /* 0x000ee8000c1e1900 */
[----:B------:R-:W3:Y:S01]  /*0b40*/  LDG.E R39, desc[UR4][R34.64] ;  /* 0x0000000422277981 */ /* 0x000ee2000c1e1900 */
[----:B-1----:R-:W-:-:S04]  /*0b50*/  IMAD R27, R12, R4, R17 ;  /* 0x000000040c1b7224 */ /* 0x002fc800078e0211 */
[----:B------:R-:W-:-:S04]  /*0b60*/  IMAD.WIDE R26, R27, 0x4, R8 ;  /* 0x000000041b1a7825 */ /* 0x000fc800078e0208 */
[----:B------:R-:W-:Y:S01]  /*0b70*/  VIADD R12, R6, 0x1 ;  /* 0x00000001060c7836 */ /* 0x000fe20000000000 */
[----:B------:R0:W3:Y:S04]  /*0b80*/  LDG.E R2, desc[UR4][R26.64] ;  /* 0x000000041a027981 */ /* 0x0000e8000c1e1900 */
[----:B------:R-:W-:-:S04]  /*0b90*/  ISETP.GE.AND P0, PT, R12, R5, PT ;  /* 0x000000050c00720c */ /* 0x000fc80003f06270 */
[----:B------:R-:W-:Y:S02]  /*0ba0*/  SEL R12, R12, R15, !P0 ;  /* 0x0000000f0c0c7207 */ /* 0x000fe40004000000 */
[----:B------:R-:W-:-:S04]  /*0bb0*/  ISETP.GE.AND P0, PT, R6, -0x1, PT ;  /* 0xffffffff0600780c */ /* 0x000fc80003f06270 */
[----:B------:R-:W-:-:S05]  /*0bc0*/  SEL R12, R12, RZ, P0 ;  /* 0x000000ff0c0c7207 */ /* 0x000fca0000000000 */
[CC--:B------:R-:W-:Y:S02]  /*0bd0*/  IMAD R21, R12.reuse, R4.reuse, R21 ;  /* 0x000000040c157224 */ /* 0x0c0fe400078e0215 */
[----:B------:R-:W-:Y:S02]  /*0be0*/  IMAD R19, R12, R4, R19 ;  /* 0x000000040c137224 */ /* 0x000fe400078e0213 */
[----:B------:R-:W-:-:S04]  /*0bf0*/  IMAD.WIDE R20, R21, 0x4, R8 ;  /* 0x0000000415147825 */ /* 0x000fc800078e0208 */
[----:B------:R-:W-:Y:S01]  /*0c00*/  IMAD R13, R12, R4, R13 ;  /* 0x000000040c0d7224 */ /* 0x000fe200078e020d */
[----:B------:R-:W3:Y:S01]  /*0c10*/  LDG.E R42, desc[UR4][R20.64] ;  /* 0x00000004142a7981 */ /* 0x000ee2000c1e1900 */
[----:B------:R-:W-:-:S04]  /*0c20*/  IMAD.WIDE R18, R19, 0x4, R8 ;  /* 0x0000000413127825 */ /* 0x000fc800078e0208 */
[----:B0-----:R-:W-:Y:S01]  /*0c30*/  IMAD.WIDE R26, R13, 0x4, R8 ;  /* 0x000000040d1a7825 */ /* 0x001fe200078e0208 */
[----:B------:R0:W3:Y:S04]  /*0c40*/  LDG.E R15, desc[UR4][R18.64] ;  /* 0x00000004120f7981 */ /* 0x0000e8000c1e1900 */
[----:B------:R1:W3:Y:S01]  /*0c50*/  LDG.E R14, desc[UR4][R26.64] ;  /* 0x000000041a0e7981 */ /* 0x0002e2000c1e1900 */
[----:B------:R-:W-:-:S04]  /*0c60*/  IMAD R29, R12, R4, R17 ;  /* 0x000000040c1d7224 */ /* 0x000fc800078e0211 */
[----:B------:R-:W-:-:S05]  /*0c70*/  IMAD.WIDE R28, R29, 0x4, R8 ;  /* 0x000000041d1c7825 */ /* 0x000fca00078e0208 */
[----:B------:R1:W3:Y:S01]  /*0c80*/  LDG.E R43, desc[UR4][R28.64] ;  /* 0x000000041c2b7981 */ /* 0x0002e2000c1e1900 */
[----:B------:R-:W-:-:S05]  /*0c90*/  I2FP.F32.S32 R22, R23 ;  /* 0x0000001700167245 */ /* 0x000fca0000201400 */
[----:B------:R-:W-:Y:S01]  /*0ca0*/  FADD R11, R11, -R22 ;  /* 0x800000160b0b7221 */ /* 0x000fe20000000000 */
[----:B----4-:R-:W-:Y:S08]  /*0cb0*/  I2F.U8 R16, R7 ;  /* 0x0000000700107306 */ /* 0x010ff00000001000 */
[----:B-----5:R-:W4:Y:S08]  /*0cc0*/  I2F.U8 R31, R46 ;  /* 0x0000002e001f7306 */ /* 0x020f300000001000 */
[----:B--2---:R-:W2:Y:S08]  /*0cd0*/  I2F.F64.U8 R8, R36 ;  /* 0x0000002400087312 */ /* 0x004eb00000001800 */
[----:B------:R-:W5:Y:S01]  /*0ce0*/  I2F.F64.U8 R4, R7 ;  /* 0x0000000700047312 */ /* 0x000f620000001800 */
[----:B----4-:R-:W-:Y:S01]  /*0cf0*/  FADD R30, R16, -R31 ;  /* 0x8000001f101e7221 */ /* 0x010fe20000000000 */
[----:B--2---:R-:W-:-:S06]  /*0d00*/  DADD R16, R8, R8 ;  /* 0x0000000008107229 */ /* 0x004fcc0000000008 */
[----:B0-----:R-:W0:Y:S08]  /*0d10*/  I2F.F64.U8 R18, R46 ;  /* 0x0000002e00127312 */ /* 0x001e300000001800 */
[----:B---3--:R-:W-:Y:S01]  /*0d20*/  I2F.F64.U8 R12, R47 ;  /* 0x0000002f000c7312 */ /* 0x008fe20000001800 */
[----:B-----5:R-:W-:-:S07]  /*0d30*/  DFMA R16, R4, -5, R16 ;  /* 0xc01400000410782b */ /* 0x020fce0000000010 */
[----:B------:R-:W2:Y:S08]  /*0d40*/  F2F.F64.F32 R20, R30 ;  /* 0x0000001e00147310 */ /* 0x000eb00000201800 */
[----:B-1----:R-:W1:Y:S01]  /*0d50*/  I2F.U8 R26, R36 ;  /* 0x00000024001a7306 */ /* 0x002e620000001000 */
[----:B0-----:R-:W-:Y:S02]  /*0d60*/  DFMA R18, R18, 4, R16 ;  /* 0x401000001212782b */ /* 0x001fe40000000010 */
[----:B--2---:R-:W-:-:S05]  /*0d70*/  DFMA R20, R20, 3, R12 ;  /* 0x400800001414782b */ /* 0x004fca000000000c */
[----:B------:R-:W0:Y:S01]  /*0d80*/  F2F.F64.F32 R16, R11 ;  /* 0x0000000b00107310 */ /* 0x000e220000201800 */
[----:B------:R-:W-:Y:S01]  /*0d90*/  DADD R18, R18, -R12 ;  /* 0x0000000012127229 */ /* 0x000fe2000000080c */
[----:B-1----:R-:W-:Y:S01]  /*0da0*/  FADD R26, -R26, R31 ;  /* 0x0000001f1a1a7221 */ /* 0x002fe20000000100 */
[----:B------:R-:W-:-:S05]  /*0db0*/  DADD R20, -R8, R20 ;  /* 0x0000000008147229 */ /* 0x000fca0000000114 */
[----:B------:R-:W1:Y:S03]  /*0dc0*/  F2F.F64.F32 R8, R26 ;  /* 0x0000001a00087310 */ /* 0x000e660000201800 */
[----:B0-----:R-:W-:-:S05]  /*0dd0*/  DFMA R18, R16, R20, R18 ;  /* 0x000000141012722b */ /* 0x001fca0000000012 */
[----:B------:R-:W-:Y:S03]  /*0de0*/  I2F.U8 R37, R41 ;  /* 0x0000002900257306 */ /* 0x000fe60000001000 */
[----:B-1----:R-:W-:-:S05]  /*0df0*/  DFMA R12, R16, R18, R8 ;  /* 0x00000012100c722b */ /* 0x002fca0000000008 */
[----:B------:R-:W0:Y:S01]  /*0e00*/  I2F.U8 R8, R10 ;  /* 0x0000000a00087306 */ /* 0x000e220000001000 */
[----:B------:R-:W-:-:S07]  /*0e10*/  DMUL R18, R16, 0.5 ;  /* 0x3fe0000010127828 */ /* 0x000fce0000000000 */
[----:B------:R-:W1:Y:S01]  /*0e20*/  I2F.F64.U8 R22, R44 ;  /* 0x0000002c00167312 */ /* 0x000e620000001800 */
[----:B------:R-:W-:-:S07]  /*0e30*/  DFMA R4, R18, R12, R4 ;  /* 0x0000000c1204722b */ /* 0x000fce0000000004 */
[----:B------:R-:W2:Y:S01]  /*0e40*/  I2F.F64.U8 R30, R10 ;  /* 0x0000000a001e7312 */ /* 0x000ea20000001800 */
[----:B0-----:R-:W-:-:S07]  /*0e50*/  FADD R34, R8, -R37 ;  /* 0x8000002508227221 */ /* 0x001fce0000000000 */
[----:B------:R1:W-:Y:S08]  /*0e60*/  F2F.F32.F64 R9, R24 ;  /* 0x0000001800097310 */ /* 0x0003f00000301000 */
[----:B------:R-:W0:Y:S01]  /*0e70*/  I2F.F64.U8 R12, R41 ;  /* 0x00000029000c7312 */ /* 0x000e220000001800 */
[----:B-1----:R-:W-:-:S07]  /*0e80*/  DADD R24, R22, R22 ;  /* 0x0000000016187229 */ /* 0x002fce0000000016 */
[----:B------:R-:W-:Y:S01]  /*0e90*/  I2F.F64.U8 R20, R45 ;  /* 0x0000002d00147312 */ /* 0x000fe20000001800 */
[----:B--2---:R-:W-:-:S07]  /*0ea0*/  DFMA R24, R30, -5, R24 ;  /* 0xc01400001e18782b */ /* 0x004fce0000000018 */
[----:B------:R-:W1:Y:S08]  /*0eb0*/  F2F.F64.F32 R28, R34 ;  /* 0x00000022001c7310 */ /* 0x000e700000201800 */
[----:B------:R-:W2:Y:S01]  /*0ec0*/  I2F.U8 R32, R44 ;  /* 0x0000002c00207306 */ /* 0x000ea20000001000 */
[----:B0-----:R-:W-:Y:S02]  /*0ed0*/  DFMA R12, R12, 4, R24 ;  /* 0x401000000c0c782b */ /* 0x001fe40000000018 */
[----:B-1----:R-:W-:-:S05]  /*0ee0*/  DFMA R28, R28, 3, R20 ;  /* 0x400800001c1c782b */ /* 0x002fca0000000014 */
[----:B------:R-:W-:Y:S01]  /*0ef0*/  I2F.U8 R11, R40 ;  /* 0x00000028000b7306 */ /* 0x000fe20000001000 */
[----:B------:R-:W-:Y:S01]  /*0f00*/  DADD R20, R12, -R20 ;  /* 0x000000000c147229 */ /* 0x000fe20000000814 */
[----:B--2---:R-:W-:-:S06]  /*0f10*/  FADD R32, -R32, R37 ;  /* 0x0000002520207221 */ /* 0x004fcc0000000100 */
[----:B------:R-:W0:Y:S01]  /*0f20*/  I2F.U8 R8, R38 ;  /* 0x0000002600087306 */ /* 0x000e220000001000 */
[----:B------:R-:W-:-:S07]  /*0f30*/  DADD R28, -R22, R28 ;  /* 0x00000000161c7229 */ /* 0x000fce000000011c */
[----:B------:R-:W1:Y:S01]  /*0f40*/  I2F.F64.U8 R26, R39 ;  /* 0x00000027001a7312 */ /* 0x000e620000001800 */
[----:B------:R-:W-:-:S07]  /*0f50*/  DFMA R28, R16, R28, R20 ;  /* 0x0000001c101c722b */ /* 0x000fce0000000014 */
[----:B------:R-:W2:Y:S01]  /*0f60*/  F2F.F64.F32 R12, R32 ;  /* 0x00000020000c7310 */ /* 0x000ea20000201800 */
[----:B0-----:R-:W-:-:S07]  /*0f70*/  FADD R34, R11, -R8 ;  /* 0x800000080b227221 */ /* 0x001fce0000000000 */
[----:B------:R-:W-:Y:S01]  /*0f80*/  F2F.F32.F64 R35, R4 ;  /* 0x0000000400237310 */ /* 0x000fe20000301000 */
[----:B-1----:R-:W-:-:S07]  /*0f90*/  DADD R24, R26, R26 ;  /* 0x000000001a187229 */ /* 0x002fce000000001a */
[----:B------:R-:W0:Y:S01]  /*0fa0*/  I2F.F64.U8 R4, R40 ;  /* 0x0000002800047312 */ /* 0x000e220000001800 */
[----:B--2---:R-:W-:-:S07]  /*0fb0*/  DFMA R28, R16, R28, R12 ;  /* 0x0000001c101c722b */ /* 0x004fce000000000c */
[----:B------:R-:W1:Y:S08]  /*0fc0*/  I2F.F64.U8 R22, R38 ;  /* 0x0000002600167312 */ /* 0x000e700000001800 */
[----:B------:R-:W-:Y:S01]  /*0fd0*/  I2F.F64.U8 R20, R2 ;  /* 0x0000000200147312 */ /* 0x000fe20000001800 */
[----:B0-----:R-:W-:-:S07]  /*0fe0*/  DFMA R24, R4, -5, R24 ;  /* 0xc01400000418782b */ /* 0x001fce0000000018 */
[----:B------:R-:W0:Y:S08]  /*0ff0*/  F2F.F64.F32 R12, R34 ;  /* 0x00000022000c7310 */ /* 0x000e300000201800 */
[----:B------:R-:W2:Y:S01]  /*1000*/  I2F.U8 R33, R39 ;  /* 0x0000002700217306 */ /* 0x000ea20000001000 */
[----:B-1----:R-:W-:Y:S02]  /*1010*/  DFMA R22, R22, 4, R24 ;  /* 0x401000001616782b */ /* 0x002fe40000000018 */
[----:B0-----:R-:W-:-:S06]  /*1020*/  DFMA R12, R12, 3, R20 ;  /* 0x400800000c0c782b */ /* 0x001fcc0000000014 */
[----:B------:R-:W-:Y:S01]  /*1030*/  DADD R20, R22, -R20 ;  /* 0x0000000016147229 */ /* 0x000fe20000000814 */
[----:B--2---:R-:W-:Y:S01]  /*1040*/  FADD R24, -R33, R8 ;  /* 0x0000000821187221 */ /* 0x004fe20000000100 */
[----:B------:R-:W-:-:S03]  /*1050*/  DADD R12, -R26, R12 ;  /* 0x000000001a0c7229 */ /* 0x000fc6000000010c */
[----:B------:R-:W0:Y:S01]  /*1060*/  F2F.F64.F32 R22, R24 ;  /* 0x0000001800167310 */ /* 0x000e220000201800 */
[----:B------:R-:W-:-:S04]  /*1070*/  DFMA R30, R18, R28, R30 ;  /* 0x0000001c121e722b */ /* 0x000fc8000000001e */
[----:B------:R-:W-:-:S03]  /*1080*/  DFMA R20, R16, R12, R20 ;  /* 0x0000000c1014722b */ /* 0x000fc60000000014 */
[----:B------:R-:W1:Y:S08]  /*1090*/  I2F.F64.U8 R28, R42 ;  /* 0x0000002a001c7312 */ /* 0x000e700000001800 */
[----:B------:R-:W-:Y:S01]  /*10a0*/  I2F.U8 R25, R15 ;  /* 0x0000000f00197306 */ /* 0x000fe20000001000 */
[----:B0-----:R-:W-:-:S07]  /*10b0*/  DFMA R22, R16, R20, R22 ;  /* 0x000000141016722b */ /* 0x001fce0000000016 */
[----:B------:R-:W0:Y:S01]  /*10c0*/  I2F.U8 R8, R14 ;  /* 0x0000000e00087306 */ /* 0x000e220000001000 */
[----:B-1----:R-:W-:-:S07]  /*10d0*/  DADD R20, R28, R28 ;  /* 0x000000001c147229 */ /* 0x002fce000000001c */
[----:B------:R-:W1:Y:S01]  /*10e0*/  I2F.F64.U8 R32, R15 ;  /* 0x0000000f00207312 */ /* 0x000e620000001800 */
[----:B------:R-:W-:-:S07]  /*10f0*/  DFMA R48, R18, R22, R4 ;  /* 0x000000161230722b */ /* 0x000fce0000000004 */
[----:B------:R-:W2:Y:S01]  /*1100*/  I2F.F64.U8 R12, R14 ;  /* 0x0000000e000c7312 */ /* 0x000ea20000001800 */
[----:B0-----:R-:W-:Y:S01]  /*1110*/  FADD R5, R25, -R8 ;  /* 0x8000000819057221 */ /* 0x001fe20000000000 */
[----:B-1----:R-:W-:-:S06]  /*1120*/  DFMA R20, R32, -5, R20 ;  /* 0xc01400002014782b */ /* 0x002fcc0000000014 */
[----:B------:R-:W-:Y:S08]  /*1130*/  I2F.F64.U8 R26, R43 ;  /* 0x0000002b001a7312 */ /* 0x000ff00000001800 */
[----:B------:R-:W0:Y:S01]  /*1140*/  F2F.F64.F32 R24, R5 ;  /* 0x0000000500187310 */ /* 0x000e220000201800 */
[----:B--2---:R-:W-:-:S07]  /*1150*/  DFMA R12, R12, 4, R20 ;  /* 0x401000000c0c782b */ /* 0x004fce0000000014 */
[----:B------:R-:W1:Y:S08]  /*1160*/  I2F.F64.U8 R22, R36.B1 ;  /* 0x1000002400167312 */ /* 0x000e700000001800 */
[----:B------:R-:W-:Y:S01]  /*1170*/  F2F.F32.F64 R11, R30 ;  /* 0x0000001e000b7310 */ /* 0x000fe20000301000 */
[----:B0-----:R-:W-:-:S07]  /*1180*/  DFMA R24, R24, 3, R26 ;  /* 0x400800001818782b */ /* 0x001fce000000001a */
[----:B------:R-:W0:Y:S01]  /*1190*/  I2F.F64.U8 R30, R7.B1 ;  /* 0x10000007001e7312 */ /* 0x000e220000001800 */
[----:B-1----:R-:W-:Y:S02]  /*11a0*/  DADD R20, R22, R22 ;  /* 0x0000000016147229 */ /* 0x002fe40000000016 */
[----:B------:R-:W-:-:S05]  /*11b0*/  DADD R26, R12, -R26 ;  /* 0x000000000c1a7229 */ /* 0x000fca000000081a */
[----:B------:R-:W-:Y:S08]  /*11c0*/  I2F.U8 R4, R7.B1 ;  /* 0x1000000700047306 */ /* 0x000ff00000001000 */
[----:B------:R-:W1:Y:S01]  /*11d0*/  I2F.U8 R37, R46.B1 ;  /* 0x1000002e00257306 */ /* 0x000e620000001000 */
[----:B0-----:R-:W-:-:S07]  /*11e0*/  DFMA R20, R30, -5, R20 ;  /* 0xc01400001e14782b */ /* 0x001fce0000000014 */
[----:B------:R-:W0:Y:S01]  /*11f0*/  I2F.F64.U8 R12, R46.B1 ;  /* 0x1000002e000c7312 */ /* 0x000e220000001800 */
[----:B-1----:R-:W-:-:S07]  /*1200*/  FADD R52, R4, -R37 ;  /* 0x8000002504347221 */ /* 0x002fce0000000000 */
[----:B------:R1:W-:Y:S01]  /*1210*/  F2F.F32.F64 R34, R48 ;  /* 0x0000003000227310 */ /* 0x0003e20000301000 */
[----:B0-----:R-:W-:-:S07]  /*1220*/  DFMA R12, R12, 4, R20 ;  /* 0x401000000c0c782b */ /* 0x001fce0000000014 */
[----:B------:R-:W-:Y:S08]  /*1230*/  F2F.F64.F32 R4, R52 ;  /* 0x0000003400047310 */ /* 0x000ff00000201800 */
[----:B------:R-:W0:Y:S08]  /*1240*/  I2F.F64.U8 R20, R47.B1 ;  /* 0x1000002f00147312 */ /* 0x000e300000001800 */
[----:B-1----:R-:W1:Y:S08]  /*1250*/  I2F.U8 R49, R42 ;  /* 0x0000002a00317306 */ /* 0x002e700000001000 */
[----:B------:R-:W2:Y:S01]  /*1260*/  I2F.U8 R48, R36.B1 ;  /* 0x1000002400307306 */ /* 0x000ea20000001000 */
[----:B0-----:R-:W-:-:S02]  /*1270*/  DFMA R4, R4, 3, R20 ;  /* 0x400800000404782b */ /* 0x001fc40000000014 */
[----:B------:R-:W-:Y:S01]  /*1280*/  DADD R12, R12, -R20 ;  /* 0x000000000c0c7229 */ /* 0x000fe20000000814 */
[----:B-1----:R-:W-:Y:S01]  /*1290*/  FADD R8, -R49, R8 ;  /* 0x0000000831087221 */ /* 0x002fe20000000100 */
[----:B------:R-:W-:-:S03]  /*12a0*/  DADD R28, -R28, R24 ;  /* 0x000000001c1c7229 */ /* 0x000fc60000000118 */
[----:B------:R-:W0:Y:S01]  /*12b0*/  F2F.F64.F32 R24, R8 ;  /* 0x0000000800187310 */ /* 0x000e220000201800 */
[----:B--2---:R-:W-:Y:S01]  /*12c0*/  FADD R20, -R48, R37 ;  /* 0x0000002530147221 */ /* 0x004fe20000000100 */
[----:B------:R-:W-:-:S06]  /*12d0*/  DADD R48, -R22, R4 ;  /* 0x0000000016307229 */ /* 0x000fcc0000000104 */
[----:B------:R-:W1:Y:S01]  /*12e0*/  I2F.F64.U8 R22, R44.B1 ;  /* 0x1000002c00167312 */ /* 0x000e620000001800 */
[----:B------:R-:W-:-:S07]  /*12f0*/  DFMA R26, R16, R28, R26 ;  /* 0x0000001c101a722b */ /* 0x000fce000000001a */
[----:B------:R-:W2:Y:S01]  /*1300*/  I2F.F64.U8 R4, R10.B1 ;  /* 0x1000000a00047312 */ /* 0x000ea20000001800 */
[----:B0-----:R-:W-:-:S07]  /*1310*/  DFMA R26, R16, R26, R24 ;  /* 0x0000001a101a722b */ /* 0x001fce0000000018 */
[----:B------:R-:W-:Y:S01]  /*1320*/  I2F.U8 R51, R10.B1 ;  /* 0x1000000a00337306 */ /* 0x000fe20000001000 */
[----:B-1----:R-:W-:-:S07]  /*1330*/  DADD R24, R22, R22 ;  /* 0x0000000016187229 */ /* 0x002fce0000000016 */
[----:B------:R-:W0:Y:S01]  /*1340*/  I2F.U8 R50, R41.B1 ;  /* 0x1000002900327306 */ /* 0x000e220000001000 */
[----:B--2---:R-:W-:Y:S02]  /*1350*/  DFMA R28, R4, -5, R24 ;  /* 0xc0140000041c782b */ /* 0x004fe40000000018 */
[----:B------:R-:W-:Y:S02]  /*1360*/  DFMA R48, R16, R48, R12 ;  /* 0x000000301030722b */ /* 0x000fe4000000000c */
[----:B------:R-:W-:-:S03]  /*1370*/  DFMA R32, R18, R26, R32 ;  /* 0x0000001a1220722b */ /* 0x000fc60000000020 */
[----:B------:R-:W1:Y:S01]  /*1380*/  I2F.F64.U8 R12, R41.B1 ;  /* 0x10000029000c7312 */ /* 0x000e620000001800 */
[----:B0-----:R-:W-:-:S07]  /*1390*/  FADD R24, R51, -R50 ;  /* 0x8000003233187221 */ /* 0x001fce0000000000 */
[----:B------:R-:W-:Y:S01]  /*13a0*/  I2F.F64.U8 R26, R45.B1 ;  /* 0x1000002d001a7312 */ /* 0x000fe20000001800 */
[----:B------:R-:W-:-:S07]  /*13b0*/  FSETP.GE.AND P0, PT, R35, RZ, PT ;  /* 0x000000ff2300720b */ /* 0x000fce0003f06000 */
[----:B------:R-:W0:Y:S01]  /*13c0*/  F2F.F64.F32 R24, R24 ;  /* 0x0000001800187310 */ /* 0x000e220000201800 */
[C---:B------:R-:W-:Y:S02]  /*13d0*/  FSETP.LE.AND P0, PT, R35.reuse, 255, P0 ;  /* 0x437f00002300780b */ /* 0x040fe40000703000 */
[----:B------:R-:W-:Y:S02]  /*13e0*/  FSETP.GT.AND P1, PT, R35, 255, PT ;  /* 0x437f00002300780b */ /* 0x000fe40003f24000 */
[----:B------:R-:W-:-:S03]  /*13f0*/  SEL R8, RZ, 0x1, !P0 ;  /* 0x00000001ff087807 */ /* 0x000fc60004000000 */
[----:B------:R-:W-:Y:S01]  /*1400*/  F2F.F32.F64 R32, R32 ;  /* 0x0000002000207310 */ /* 0x000fe20000301000 */
[----:B------:R-:W-:Y:S01]  /*1410*/  FSETP.GE.AND P0, PT, R11, RZ, PT ;  /* 0x000000ff0b00720b */ /* 0x000fe20003f06000 */
[----:B-1----:R-:W-:-:S06]  /*1420*/  DFMA R12, R12, 4, R28 ;  /* 0x401000000c0c782b */ /* 0x002fcc000000001c */
[----:B------:R-:W1:Y:S01]  /*1430*/  F2F.F64.F32 R20, R20 ;  /* 0x0000001400147310 */ /* 0x000e620000201800 */
[----:B------:R-:W-:Y:S02]  /*1440*/  FSEL R28, RZ, 255, !P1 ;  /* 0x437f0000ff1c7808 */ /* 0x000fe40004800000 */
[----:B------:R-:W-:Y:S01]  /*1450*/  I2FP.F32.U32 R8, R8 ;  /* 0x0000000800087245 */ /* 0x000fe20000201000 */
[----:B0-----:R-:W-:Y:S01]  /*1460*/  DFMA R24, R24, 3, R26 ;  /* 0x400800001818782b */ /* 0x001fe2000000001a */
[----:B------:R-:W-:Y:S02]  /*1470*/  FSETP.LE.AND P0, PT, R11, 255, P0 ;  /* 0x437f00000b00780b */ /* 0x000fe40000703000 */
[----:B------:R-:W-:Y:S01]  /*1480*/  FSETP.GE.AND P1, PT, R34, RZ, PT ;  /* 0x000000ff2200720b */ /* 0x000fe20003f26000 */
[----:B------:R-:W-:Y:S01]  /*1490*/  FFMA R35, R35, R8, R28 ;  /* 0x0000000823237223 */ /* 0x000fe2000000001c */
[----:B------:R-:W0:Y:S01]  /*14a0*/  I2F.U8 R37, R44.B1 ;  /* 0x1000002c00257306 */ /* 0x000e220000001000 */
[----:B------:R-:W-:-:S02]  /*14b0*/  FSETP.GT.AND P2, PT, R11, 255, PT ;  /* 0x437f00000b00780b */ /* 0x000fc40003f44000 */
[----:B------:R-:W-:Y:S02]  /*14c0*/  SEL R8, RZ, 0x1, !P0 ;  /* 0x00000001ff087807 */ /* 0x000fe40004000000 */
[----:B------:R-:W-:Y:S01]  /*14d0*/  FSETP.LE.AND P1, PT, R34, 255, P1 ;  /* 0x437f00002200780b */ /* 0x000fe20000f23000 */
[----:B-1----:R-:W-:Y:S01]  /*14e0*/  DFMA R20, R16, R48, R20 ;  /* 0x000000301014722b */ /* 0x002fe20000000014 */
[----:B------:R-:W-:Y:S01]  /*14f0*/  FSETP.GE.AND P0, PT, R32, RZ, PT ;  /* 0x000000ff2000720b */ /* 0x000fe20003f06000 */
[----:B------:R-:W-:Y:S01]  /*1500*/  DADD R28, -R22, R24 ;  /* 0x00000000161c7229 */ /* 0x000fe20000000118 */
[----:B------:R-:W-:Y:S02]  /*1510*/  FSEL R48, RZ, 255, !P2 ;  /* 0x437f0000ff307808 */ /* 0x000fe40005000000 */
[----:B------:R-:W-:Y:S02]  /*1520*/  I2FP.F32.U32 R8, R8 ;  /* 0x0000000800087245 */ /* 0x000fe40000201000 */
[----:B------:R-:W-:-:S02]  /*1530*/  FSETP.GT.AND P2, PT, R34, 255, PT ;  /* 0x437f00002200780b */ /* 0x000fc40003f44000 */
[----:B------:R-:W-:Y:S02]  /*1540*/  SEL R22, RZ, 0x1, !P1 ;  /* 0x00000001ff167807 */ /* 0x000fe40004800000 */
[C---:B------:R-:W-:Y:S01]  /*1550*/  FSETP.LE.AND P0, PT, R32.reuse, 255, P0 ;  /* 0x437f00002000780b */ /* 0x040fe20000703000 */
[----:B------:R-:W-:Y:S01]  /*1560*/  FFMA R11, R11, R8, R48 ;  /* 0x000000080b0b7223 */ /* 0x000fe20000000030 */
[----:B------:R-:W-:Y:S02]  /*1570*/  FSEL R33, RZ, 255, !P2 ;  /* 0x437f0000ff217808 */ /* 0x000fe40005000000 */
[----:B------:R-:W-:Y:S02]  /*1580*/  I2FP.F32.U32 R23, R22 ;  /* 0x0000001600177245 */ /* 0x000fe40000201000 */
[----:B------:R-:W-:Y:S02]  /*1590*/  SEL R8, RZ, 0x1, !P0 ;  /* 0x00000001ff087807 */ /* 0x000fe40004000000 */
[----:B------:R-:W-:Y:S01]  /*15a0*/  FSETP.GT.AND P0, PT, R32, 255, PT ;  /* 0x437f00002000780b */ /* 0x000fe20003f04000 */
[----:B------:R-:W-:Y:S01]  /*15b0*/  FFMA R34, R34, R23, R33 ;  /* 0x0000001722227223 */ /* 0x000fe20000000021 */
[----:B0-----:R-:W-:Y:S01]  /*15c0*/  FADD R50, -R37, R50 ;  /* 0x0000003225327221 */ /* 0x001fe20000000100 */
[----:B------:R-:W-:-:S02]  /*15d0*/  I2FP.F32.U32 R33, R8 ;  /* 0x0000000800217245 */ /* 0x000fc40000201000 */
[----:B------:R-:W-:Y:S01]  /*15e0*/  FSEL R37, RZ, 255, !P0 ;  /* 0x437f0000ff257808 */ /* 0x000fe20004000000 */
[----:B------:R-:W-:-:S04]  /*15f0*/  DADD R26, R12, -R26 ;  /* 0x000000000c1a7229 */ /* 0x000fc8000000081a */
[----:B------:R-:W-:Y:S01]  /*1600*/  FFMA R8, R32, R33, R37 ;  /* 0x0000002120087223 */ /* 0x000fe20000000025 */
[----:B------:R-:W-:Y:S01]  /*1610*/  I2F.F64.U8 R12, R42.B1 ;  /* 0x1000002a000c7312 */ /* 0x000fe20000001800 */
[----:B------:R-:W-:Y:S02]  /*1620*/  FADD R37, RZ, R11 ;  /* 0x0000000bff257221 */ /* 0x000fe40000000000 */
[----:B------:R-:W-:-:S05]  /*1630*/  FADD R8, RZ, R8 ;  /* 0x00000008ff087221 */ /* 0x000fca0000000000 */
[----:B------:R-:W0:Y:S01]  /*1640*/  F2F.F64.F32 R32, R50 ;  /* 0x0000003200207310 */ /* 0x000e220000201800 */
[----:B------:R-:W-:Y:S01]  /*1650*/  FADD R48, RZ, R34 ;  /* 0x00000022ff307221 */ /* 0x000fe20000000000 */
[----:B------:R-:W-:Y:S01]  /*1660*/  FADD R49, R37, -R8 ;  /* 0x8000000825317221 */ /* 0x000fe20000000000 */
[----:B------:R-:W-:Y:S02]  /*1670*/  DFMA R26, R16, R28, R26 ;  /* 0x0000001c101a722b */ /* 0x000fe4000000001a */
[----:B------:R-:W-:-:S03]  /*1680*/  DFMA R30, R18, R20, R30 ;  /* 0x00000014121e722b */ /* 0x000fc6000000001e */
[----:B------:R-:W1:Y:S01]  /*1690*/  I2F.F64.U8 R24, R15.B1 ;  /* 0x1000000f00187312 */ /* 0x000e620000001800 */
[----:B------:R-:W-:-:S07]  /*16a0*/  FADD R11, RZ, R35 ;  /* 0x00000023ff0b7221 */ /* 0x000fce0000000000 */
[----:B------:R-:W-:Y:S01]  /*16b0*/  F2F.F64.F32 R28, R48 ;  /* 0x00000030001c7310 */ /* 0x000fe20000201800 */
[----:B0-----:R-:W-:-:S07]  /*16c0*/  DFMA R52, R16, R26, R32 ;  /* 0x0000001a1034722b */ /* 0x001fce0000000020 */
[----:B------:R-:W0:Y:S01]  /*16d0*/  F2F.F64.F32 R20, R49 ;  /* 0x0000003100147310 */ /* 0x000e220000201800 */
[----:B------:R-:W-:-:S07]  /*16e0*/  DADD R32, R12, R12 ;  /* 0x000000000c207229 */ /* 0x000fce000000000c */
[----:B------:R-:W2:Y:S01]  /*16f0*/  I2F.F64.U8 R22, R14.B1 ;  /* 0x1000000e00167312 */ /* 0x000ea20000001800 */
[----:B------:R-:W-:-:S07]  /*1700*/  DFMA R52, R18, R52, R4 ;  /* 0x000000341234722b */ /* 0x000fce0000000004 */
[----:B------:R-:W3:Y:S01]  /*1710*/  F2F.F64.F32 R26, R11 ;  /* 0x0000000b001a7310 */ /* 0x000ee20000201800 */
[----:B-1----:R-:W-:Y:S02]  /*1720*/  DFMA R4, R24, -5, R32 ;  /* 0xc01400001804782b */ /* 0x002fe40000000020 */
[----:B0-----:R-:W-:-:S05]  /*1730*/  DFMA R32, R20, 3, R28 ;  /* 0x400800001420782b */ /* 0x001fca000000001c */
[----:B------:R-:W0:Y:S01]  /*1740*/  F2F.F64.F32 R20, R37 ;  /* 0x0000002500147310 */ /* 0x000e220000201800 */
[----:B--2---:R-:W-:Y:S02]  /*1750*/  DFMA R4, R22, 4, R4 ;  /* 0x401000001604782b */ /* 0x004fe40000000004 */
[----:B---3--:R-:W-:-:S05]  /*1760*/  DADD R22, -R26, R32 ;  /* 0x000000001a167229 */ /* 0x008fca0000000120 */
[----:B------:R-:W-:Y:S01]  /*1770*/  I2F.U8 R34, R15.B1 ;  /* 0x1000000f00227306 */ /* 0x000fe20000001000 */
[----:B------:R-:W-:-:S07]  /*1780*/  DADD R26, R26, R26 ;  /* 0x000000001a1a7229 */ /* 0x000fce000000001a */
[----:B------:R-:W1:Y:S01]  /*1790*/  I2F.U8 R35, R14.B1 ;  /* 0x1000000e00237306 */ /* 0x000e620000001000 */
[----:B0-----:R-:W-:-:S07]  /*17a0*/  DFMA R26, R20, -5, R26 ;  /* 0xc0140000141a782b */ /* 0x001fce000000001a */
[----:B------:R-:W0:Y:S08]  /*17b0*/  F2F.F64.F32 R32, R8 ;  /* 0x0000000800207310 */ /* 0x000e300000201800 */
[----:B------:R-:W2:Y:S01]  /*17c0*/  I2F.U8 R48, R42.B1 ;  /* 0x1000002a00307306 */ /* 0x000ea20000001000 */
[----:B-1----:R-:W-:Y:S01]  /*17d0*/  FADD R50, R34, -R35 ;  /* 0x8000002322327221 */ /* 0x002fe20000000000 */
[----:B0-----:R-:W-:-:S06]  /*17e0*/  DFMA R32, R32, 4, R26 ;  /* 0x401000002020782b */ /* 0x001fcc000000001a */
[----:B------:R-:W-:Y:S01]  /*17f0*/  F2F.F64.F32 R26, R50 ;  /* 0x00000032001a7310 */ /* 0x000fe20000201800 */
[----:B--2---:R-:W-:-:S07]  /*1800*/  FADD R48, -R48, R35 ;  /* 0x0000002330307221 */ /* 0x004fce0000000100 */
[----:B------:R-:W0:Y:S02]  /*1810*/  I2F.F64.U8 R34, R43.B1 ;  /* 0x1000002b00227312 */ /* 0x000e240000001800 */
[----:B0-----:R-:W-:-:S06]  /*1820*/  DFMA R26, R26, 3, R34 ;  /* 0x400800001a1a782b */ /* 0x001fcc0000000022 */
[----:B------:R-:W0:Y:S01]  /*1830*/  F2F.F64.F32 R48, R48 ;  /* 0x0000003000307310 */ /* 0x000e220000201800 */
[----:B------:R-:W-:Y:S02]  /*1840*/  DADD R4, R4, -R34 ;  /* 0x0000000004047229 */ /* 0x000fe40000000822 */
[----:B------:R-:W-:-:S08]  /*1850*/  DADD R26, -R12, R26 ;  /* 0x000000000c1a7229 */ /* 0x000fd0000000011a */
[----:B------:R-:W-:-:S08]  /*1860*/  DFMA R4, R16, R26, R4 ;  /* 0x0000001a1004722b */ /* 0x000fd00000000004 */
[----:B0-----:R-:W-:-:S08]  /*1870*/  DFMA R4, R16, R4, R48 ;  /* 0x000000041004722b */ /* 0x001fd00000000030 */
[----:B------:R-:W-:-:S06]  /*1880*/  DFMA R24, R18, R4, R24 ;  /* 0x000000041218722b */ /* 0x000fcc0000000018 */
[----:B------:R-:W-:Y:S08]  /*1890*/  F2F.F32.F64 R34, R24 ;  /* 0x0000001800227310 */ /* 0x000ff00000301000 */
[----:B------:R-:W0:Y:S08]  /*18a0*/  I2F.F64.U8 R24, R39.B1 ;  /* 0x1000002700187312 */ /* 0x000e300000001800 */
[----:B------:R-:W1:Y:S01]  /*18b0*/  I2F.F64.U8 R26, R40.B1 ;  /* 0x10000028001a7312 */ /* 0x000e620000001800 */
[----:B0-----:R-:W-:-:S07]  /*18c0*/  DADD R4, R24, R24 ;  /* 0x0000000018047229 */ /* 0x001fce0000000018 */
[----:B------:R-:W-:Y:S08]  /*18d0*/  I2F.U8 R50, R40.B1 ;  /* 0x1000002800327306 */ /* 0x000ff00000001000 */
[----:B------:R-:W0:Y:S01]  /*18e0*/  I2F.U8 R37, R38.B1 ;  /* 0x1000002600257306 */ /* 0x000e220000001000 */
[----:B-1----:R-:W-:-:S07]  /*18f0*/  DFMA R4, R26, -5, R4 ;  /* 0xc01400001a04782b */ /* 0x002fce0000000004 */
[----:B------:R-:W1:Y:S08]  /*1900*/  I2F.F64.U8 R12, R38.B1 ;  /* 0x10000026000c7312 */ /* 0x000e700000001800 */
[----:B------:R-:W2:Y:S01]  /*1910*/  I2F.U8 R48, R39.B1 ;  /* 0x1000002700307306 */ /* 0x000ea20000001000 */
[----:B0-----:R-:W-:Y:S01]  /*1920*/  FADD R50, R50, -R37 ;  /* 0x8000002532327221 */ /* 0x001fe20000000000 */
[----:B-1----:R-:W-:-:S06]  /*1930*/  DFMA R12, R12, 4, R4 ;  /* 0x401000000c0c782b */ /* 0x002fcc0000000004 */
[----:B------:R-:W-:Y:S01]  /*1940*/  F2F.F64.F32 R4, R50 ;  /* 0x0000003200047310 */ /* 0x000fe20000201800 */
[----:B--2---:R-:W-:-:S07]  /*1950*/  FADD R37, -R48, R37 ;  /* 0x0000002530257221 */ /* 0x004fce0000000100 */
[----:B------:R-:W0:Y:S02]  /*1960*/  I2F.F64.U8 R48, R2.B1 ;  /* 0x1000000200307312 */ /* 0x000e240000001800 */
[--C-:B0-----:R-:W-:Y:S02]  /*1970*/  DFMA R4, R4, 3, R48.reuse ;  /* 0x400800000404782b */ /* 0x101fe40000000030 */
[----:B------:R-:W-:-:S06]  /*1980*/  DADD R12, R12, -R48 ;  /* 0x000000000c0c7229 */ /* 0x000fcc0000000830 */
[----:B------:R-:W-:Y:S01]  /*1990*/  DADD R4, -R24, R4 ;  /* 0x0000000018047229 */ /* 0x000fe20000000104 */
[----:B------:R-:W0:Y:S07]  /*19a0*/  F2F.F64.F32 R24, R37 ;  /* 0x0000002500187310 */ /* 0x000e2e0000201800 */
[----:B------:R-:W-:-:S08]  /*19b0*/  DFMA R4, R16, R4, R12 ;  /* 0x000000041004722b */ /* 0x000fd0000000000c */
[----:B0-----:R-:W-:Y:S01]  /*19c0*/  DFMA R4, R16, R4, R24 ;  /* 0x000000041004722b */ /* 0x001fe20000000018 */
[----:B------:R-:W0:Y:S07]  /*19d0*/  F2F.F32.F64 R35, R52 ;  /* 0x0000003400237310 */ /* 0x000e2e0000301000 */
[----:B------:R-:W-:-:S06]  /*19e0*/  DFMA R4, R18, R4, R26 ;  /* 0x000000041204722b */ /* 0x000fcc000000001a */
[----:B------:R-:W1:Y:S01]  /*19f0*/  F2F.F32.F64 R24, R4 ;  /* 0x0000000400187310 */ /* 0x000e620000301000 */
[----:B------:R-:W-:Y:S02]  /*1a00*/  FSETP.GE.AND P1, PT, R34, RZ, PT ;  /* 0x000000ff2200720b */ /* 0x000fe40003f26000 */
[----:B0-----:R-:W-:-:S05]  /*1a10*/  FSETP.GE.AND P0, PT, R35, RZ, PT ;  /* 0x000000ff2300720b */ /* 0x001fca0003f06000 */
[----:B------:R-:W0:Y:S01]  /*1a20*/  F2F.F32.F64 R30, R30 ;  /* 0x0000001e001e7310 */ /* 0x000e220000301000 */
[C---:B------:R-:W-:Y:S02]  /*1a30*/  FSETP.LE.AND P0, PT, R35.reuse, 255, P0 ;  /* 0x437f00002300780b */ /* 0x040fe40000703000 */
[----:B-1----:R-:W-:Y:S02]  /*1a40*/  FSETP.GE.AND P2, PT, R24, RZ, PT ;  /* 0x000000ff1800720b */ /* 0x002fe40003f46000 */
[----:B------:R-:W-:Y:S02]  /*1a50*/  FSETP.LE.AND P1, PT, R34, 255, P1 ;  /* 0x437f00002200780b */ /* 0x000fe40000f23000 */
[----:B------:R-:W-:Y:S02]  /*1a60*/  FSETP.LE.AND P2, PT, R24, 255, P2 ;  /* 0x437f00001800780b */ /* 0x000fe40001743000 */
[----:B------:R-:W-:Y:S02]  /*1a70*/  FSETP.GT.AND P5, PT, R35, 255, PT ;  /* 0x437f00002300780b */ /* 0x000fe40003fa4000 */
[----:B------:R-:W-:-:S02]  /*1a80*/  SEL R25, RZ, 0x1, !P2 ;  /* 0x00000001ff197807 */ /* 0x000fc40005000000 */
[----:B------:R-:W-:Y:S02]  /*1a90*/  FSETP.GT.AND P3, PT, R34, 255, PT ;  /* 0x437f00002200780b */ /* 0x000fe40003f64000 */
[----:B------:R-:W-:Y:S02]  /*1aa0*/  SEL R4, RZ, 0x1, !P0 ;  /* 0x00000001ff047807 */ /* 0x000fe40004000000 */
[----:B------:R-:W-:Y:S02]  /*1ab0*/  SEL R5, RZ, 0x1, !P1 ;  /* 0x00000001ff057807 */ /* 0x000fe40004800000 */
[----:B------:R-:W-:Y:S02]  /*1ac0*/  FSETP.GT.AND P4, PT, R24, 255, PT ;  /* 0x437f00001800780b */ /* 0x000fe40003f84000 */
[----:B------:R-:W-:Y:S02]  /*1ad0*/  I2FP.F32.U32 R27, R25 ;  /* 0x00000019001b7245 */ /* 0x000fe40000201000 */
[----:B0-----:R-:W-:-:S02]  /*1ae0*/  FSETP.GE.AND P0, PT, R30, RZ, PT ;  /* 0x000000ff1e00720b */ /* 0x001fc40003f06000 */
[----:B------:R-:W-:Y:S02]  /*1af0*/  FSEL R12, RZ, 255, !P5 ;  /* 0x437f0000ff0c7808 */ /* 0x000fe40006800000 */
[----:B------:R-:W-:Y:S02]  /*1b00*/  I2FP.F32.U32 R4, R4 ;  /* 0x0000000400047245 */ /* 0x000fe40000201000 */
[----:B------:R-:W-:Y:S02]  /*1b10*/  FSEL R25, RZ, 255, !P3 ;  /* 0x437f0000ff197808 */ /* 0x000fe40005800000 */
[----:B------:R-:W-:Y:S02]  /*1b20*/  I2FP.F32.U32 R5, R5 ;  /* 0x0000000500057245 */ /* 0x000fe40000201000 */
[----:B------:R-:W-:Y:S02]  /*1b30*/  FSEL R31, RZ, 255, !P4 ;  /* 0x437f0000ff1f7808 */ /* 0x000fe40006000000 */
[----:B------:R-:W-:Y:S01]  /*1b40*/  FSETP.LE.AND P0, PT, R30, 255, P0 ;  /* 0x437f00001e00780b */ /* 0x000fe20000703000 */
[----:B------:R-:W-:Y:S01]  /*1b50*/  FFMA R12, R35, R4, R12 ;  /* 0x00000004230c7223 */ /* 0x000fe2000000000c */
[----:B------:R-:W-:Y:S01]  /*1b60*/  FFMA R5, R34, R5, R25 ;  /* 0x0000000522057223 */ /* 0x000fe20000000019 */
[----:B------:R-:W-:Y:S01]  /*1b70*/  FFMA R27, R24, R27, R31 ;  /* 0x0000001b181b7223 */ /* 0x000fe2000000001f */
[----:B------:R-:W-:-:S02]  /*1b80*/  FSETP.GT.AND P1, PT, R30, 255, PT ;  /* 0x437f00001e00780b */ /* 0x000fc40003f24000 */
[----:B------:R-:W-:Y:S01]  /*1b90*/  SEL R4, RZ, 0x1, !P0 ;  /* 0x00000001ff047807 */ /* 0x000fe20004000000 */
[----:B------:R-:W-:Y:S01]  /*1ba0*/  FADD R26, RZ, R12 ;  /* 0x0000000cff1a7221 */ /* 0x000fe20000000000 */
[----:B------:R-:W-:Y:S01]  /*1bb0*/  FADD R5, RZ, R5 ;  /* 0x00000005ff057221 */ /* 0x000fe20000000000 */
[----:B------:R-:W-:Y:S01]  /*1bc0*/  FADD R24, RZ, R27 ;  /* 0x0000001bff187221 */ /* 0x000fe20000000000 */
[----:B------:R-:W-:Y:S02]  /*1bd0*/  FSEL R31, RZ, 255, !P1 ;  /* 0x437f0000ff1f7808 */ /* 0x000fe40004800000 */
[----:B------:R-:W-:Y:S01]  /*1be0*/  I2FP.F32.U32 R27, R4 ;  /* 0x00000004001b7245 */ /* 0x000fe20000201000 */
[----:B------:R-:W-:Y:S02]  /*1bf0*/  FADD R37, R26, -R5 ;  /* 0x800000051a257221 */ /* 0x000fe40000000000 */
[----:B------:R-:W-:Y:S02]  /*1c00*/  F2F.F64.F32 R24, R24 ;  /* 0x0000001800187310 */ /* 0x000fe40000201800 */
[----:B------:R-:W-:-:S06]  /*1c10*/  FFMA R12, R30, R27, R31 ;  /* 0x0000001b1e0c7223 */ /* 0x000fcc000000001f */
[----:B------:R-:W0:Y:S01]  /*1c20*/  F2F.F64.F32 R30, R37 ;  /* 0x00000025001e7310 */ /* 0x000e220000201800 */
[----:B------:R-:W-:-:S07]  /*1c30*/  FADD R12, RZ, R12 ;  /* 0x0000000cff0c7221 */ /* 0x000fce0000000000 */
[----:B------:R-:W1:Y:S01]  /*1c40*/  F2F.F64.F32 R34, R12 ;  /* 0x0000000c00227310 */ /* 0x000e620000201800 */
[----:B0-----:R-:W-:-:S07]  /*1c50*/  DFMA R30, R30, 3, R24 ;  /* 0x400800001e1e782b */ /* 0x001fce0000000018 */
[----:B------:R-:W0:Y:S01]  /*1c60*/  F2F.F64.F32 R26, R26 ;  /* 0x0000001a001a7310 */ /* 0x000e220000201800 */
[----:B------:R-:W-:Y:S02]  /*1c70*/  DADD R28, R32, -R28 ;  /* 0x00000000201c7229 */ /* 0x000fe4000000081c */
[C---:B-1----:R-:W-:Y:S02]  /*1c80*/  DADD R30, -R34.reuse, R30 ;  /* 0x00000000221e7229 */ /* 0x042fe4000000011e */
[----:B------:R-:W-:-:S03]  /*1c90*/  DADD R34, R34, R34 ;  /* 0x0000000022227229 */ /* 0x000fc60000000022 */
[----:B------:R-:W1:Y:S05]  /*1ca0*/  F2F.F64.F32 R32, R5 ;  /* 0x0000000500207310 */ /* 0x000e6a0000201800 */
[----:B0-----:R-:W-:-:S03]  /*1cb0*/  DFMA R34, R26, -5, R34 ;  /* 0xc01400001a22782b */ /* 0x001fc60000000022 */
[----:B------:R0:W-:Y:S08]  /*1cc0*/  I2F.U8 R13, R36.B2 ;  /* 0x20000024000d7306 */ /* 0x0001f00000001000 */
[----:B------:R-:W2:Y:S01]  /*1cd0*/  I2F.U8 R4, R46.B2 ;  /* 0x2000002e00047306 */ /* 0x000ea20000001000 */
[----:B-1----:R-:W-:-:S07]  /*1ce0*/  DFMA R32, R32, 4, R34 ;  /* 0x401000002020782b */ /* 0x002fce0000000022 */
[----:B0-----:R-:W0:Y:S08]  /*1cf0*/  I2F.F64.U8 R36, R36.B2 ;  /* 0x2000002400247312 */ /* 0x001e300000001800 */
[----:B------:R-:W1:Y:S01]  /*1d00*/  I2F.U8 R49, R7.B2 ;  /* 0x2000000700317306 */ /* 0x000e620000001000 */
[----:B--2---:R-:W-:-:S07]  /*1d10*/  FADD R13, -R13, R4 ;  /* 0x000000040d0d7221 */ /* 0x004fce0000000100 */
[----:B------:R-:W2:Y:S01]  /*1d20*/  I2F.F64.U8 R34, R7.B2 ;  /* 0x2000000700227312 */ /* 0x000ea20000001800 */
[----:B0-----:R-:W-:Y:S01]  /*1d30*/  DADD R50, R36, R36 ;  /* 0x0000000024327229 */ /* 0x001fe20000000024 */
[----:B-1----:R-:W-:-:S06]  /*1d40*/  FADD R4, R49, -R4 ;  /* 0x8000000431047221 */ /* 0x002fcc0000000000 */
[----:B------:R-:W0:Y:S01]  /*1d50*/  I2F.F64.U8 R48, R46.B2 ;  /* 0x2000002e00307312 */ /* 0x000e220000001800 */
[----:B--2---:R-:W-:-:S07]  /*1d60*/  DFMA R50, R34, -5, R50 ;  /* 0xc01400002232782b */ /* 0x004fce0000000032 */
[----:B------:R-:W-:Y:S01]  /*1d70*/  F2F.F64.F32 R52, R4 ;  /* 0x0000000400347310 */ /* 0x000fe20000201800 */
[----:B0-----:R-:W-:-:S07]  /*1d80*/  DFMA R48, R48, 4, R50 ;  /* 0x401000003030782b */ /* 0x001fce0000000032 */
[----:B------:R-:W0:Y:S02]  /*1d90*/  I2F.F64.U8 R50, R47.B2 ;  /* 0x2000002f00327312 */ /* 0x000e240000001800 */
[--C-:B0-----:R-:W-:Y:S02]  /*1da0*/  DFMA R52, R52, 3, R50.reuse ;  /* 0x400800003434782b */ /* 0x101fe40000000032 */
[----:B------:R-:W-:-:S06]  /*1db0*/  DADD R48, R48, -R50 ;  /* 0x0000000030307229 */ /* 0x000fcc0000000832 */
[----:B------:R-:W-:Y:S01]  /*1dc0*/  DADD R52, -R36, R52 ;  /* 0x0000000024347229 */ /* 0x000fe20000000134 */
[----:B------:R-:W0:Y:S07]  /*1dd0*/  F2F.F64.F32 R36, R13 ;  /* 0x0000000d00247310 */ /* 0x000e2e0000201800 */
[C---:B------:R-:W-:Y:S01]  /*1de0*/  DFMA R48, R16.reuse, R52, R48 ;  /* 0x000000341030722b */ /* 0x040fe20000000030 */
[----:B------:R-:W-:Y:S08]  /*1df0*/  I2F.U8 R50, R10.B2 ;  /* 0x2000000a00327306 */ /* 0x000ff00000001000 */
[----:B------:R-:W1:Y:S01]  /*1e00*/  I2F.U8 R46, R41.B2 ;  /* 0x20000029002e7306 */ /* 0x000e620000001000 */
[----:B0-----:R-:W-:-:S07]  /*1e10*/  DFMA R36, R16, R48, R36 ;  /* 0x000000301024722b */ /* 0x001fce0000000024 */
[----:B------:R-:W0:Y:S08]  /*1e20*/  I2F.F64.U8 R52, R44.B2 ;  /* 0x2000002c00347312 */ /* 0x000e300000001800 */
[----:B------:R-:W2:Y:S01]  /*1e30*/  I2F.U8 R7, R44.B2 ;  /* 0x2000002c00077306 */ /* 0x000ea20000001000 */
[----:B-1----:R-:W-:-:S07]  /*1e40*/  FADD R4, R50, -R46 ;  /* 0x8000002e32047221 */ /* 0x002fce0000000000 */
[----:B------:R-:W1:Y:S01]  /*1e50*/  I2F.F64.U8 R48, R10.B2 ;  /* 0x2000000a00307312 */ /* 0x000e620000001800 */
[----:B0-----:R-:W-:Y:S01]  /*1e60*/  DADD R50, R52, R52 ;  /* 0x0000000034327229 */ /* 0x001fe20000000034 */
[----:B--2---:R-:W-:-:S06]  /*1e70*/  FADD R7, -R7, R46 ;  /* 0x0000002e07077221 */ /* 0x004fcc0000000100 */
[----:B------:R-:W0:Y:S01]  /*1e80*/  I2F.F64.U8 R46, R41.B2 ;  /* 0x20000029002e7312 */ /* 0x000e220000001800 */
[----:B-1----:R-:W-:-:S08]  /*1e90*/  DFMA R50, R48, -5, R50 ;  /* 0xc01400003032782b */ /* 0x002fd00000000032 */
[----:B0-----:R-:W-:Y:S02]  /*1ea0*/  DFMA R46, R46, 4, R50 ;  /* 0x401000002e2e782b */ /* 0x001fe40000000032 */
[----:B------:R-:W0:Y:S08]  /*1eb0*/  I2F.F64.U8 R50, R45.B2 ;  /* 0x2000002d00327312 */ /* 0x000e300000001800 */
[----:B------:R-:W1:Y:S01]  /*1ec0*/  F2F.F64.F32 R44, R4 ;  /* 0x00000004002c7310 */ /* 0x000e620000201800 */
[----:B0-----:R-:W-:-:S02]  /*1ed0*/  DADD R46, R46, -R50 ;  /* 0x000000002e2e7229 */ /* 0x001fc40000000832 */
[----:B-1----:R-:W-:-:S08]  /*1ee0*/  DFMA R44, R44, 3, R50 ;  /* 0x400800002c2c782b */ /* 0x002fd00000000032 */
[----:B------:R-:W-:Y:S01]  /*1ef0*/  DADD R52, -R52, R44 ;  /* 0x0000000034347229 */ /* 0x000fe2000000012c */
[----:B------:R-:W0:Y:S07]  /*1f00*/  F2F.F64.F32 R50, R7 ;  /* 0x0000000700327310 */ /* 0x000e2e0000201800 */
[C---:B------:R-:W-:Y:S01]  /*1f10*/  DFMA R52, R16.reuse, R52, R46 ;  /* 0x000000341034722b */ /* 0x040fe2000000002e */
[----:B------:R-:W1:Y:S08]  /*1f20*/  I2F.F64.U8 R46, R42.B2 ;  /* 0x2000002a002e7312 */ /* 0x000e700000001800 */
[----:B------:R-:W2:Y:S01]  /*1f30*/  I2F.F64.U8 R44, R15.B2 ;  /* 0x2000000f002c7312 */ /* 0x000ea20000001800 */
[----:B0-----:R-:W-:-:S02]  /*1f40*/  DFMA R50, R16, R52, R50 ;  /* 0x000000341032722b */ /* 0x001fc40000000032 */
[----:B------:R-:W-:Y:S02]  /*1f50*/  DFMA R36, R18, R36, R34 ;  /* 0x000000241224722b */ /* 0x000fe40000000022 */
[----:B-1----:R-:W-:-:S03]  /*1f60*/  DADD R52, R46, R46 ;  /* 0x000000002e347229 */ /* 0x002fc6000000002e */
[----:B------:R-:W-:Y:S08]  /*1f70*/  I2F.U8 R10, R15.B2 ;  /* 0x2000000f000a7306 */ /* 0x000ff00000001000 */
[----:B------:R-:W0:Y:S01]  /*1f80*/  I2F.U8 R13, R14.B2 ;  /* 0x2000000e000d7306 */ /* 0x000e220000001000 */
[----:B--2---:R-:W-:-:S07]  /*1f90*/  DFMA R52, R44, -5, R52 ;  /* 0xc01400002c34782b */ /* 0x004fce0000000034 */
[----:B------:R-:W1:Y:S01]  /*1fa0*/  I2F.F64.U8 R34, R14.B2 ;  /* 0x2000000e00227312 */ /* 0x000e620000001800 */
[----:B0-----:R-:W-:-:S07]  /*1fb0*/  FADD R10, R10, -R13 ;  /* 0x8000000d0a0a7221 */ /* 0x001fce0000000000 */
[----:B------:R-:W-:Y:S01]  /*1fc0*/  F2F.F64.F32 R14, R10 ;  /* 0x0000000a000e7310 */ /* 0x000fe20000201800 */
[----:B-1----:R-:W-:-:S07]  /*1fd0*/  DFMA R34, R34, 4, R52 ;  /* 0x401000002222782b */ /* 0x002fce0000000034 */
[----:B------:R-:W0:Y:S02]  /*1fe0*/  I2F.F64.U8 R52, R43.B2 ;  /* 0x2000002b00347312 */ /* 0x000e240000001800 */
[----:B0-----:R-:W-:-:S08]  /*1ff0*/  DFMA R14, R14, 3, R52 ;  /* 0x400800000e0e782b */ /* 0x001fd00000000034 */
[----:B------:R-:W-:Y:S02]  /*2000*/  DADD R46, -R46, R14 ;  /* 0x000000002e2e7229 */ /* 0x000fe4000000010e */
[----:B------:R-:W0:Y:S01]  /*2010*/  I2F.F64.U8 R14, R39.B2 ;  /* 0x20000027000e7312 */ /* 0x000e220000001800 */
[----:B------:R-:W-:-:S07]  /*2020*/  DADD R34, R34, -R52 ;  /* 0x0000000022227229 */ /* 0x000fce0000000834 */
[----:B------:R-:W1:Y:S01]  /*2030*/  I2F.F64.U8 R52, R40.B2 ;  /* 0x2000002800347312 */ /* 0x000e620000001800 */
[----:B------:R-:W-:Y:S02]  /*2040*/  DFMA R50, R18, R50, R48 ;  /* 0x000000321232722b */ /* 0x000fe40000000030 */
[----:B------:R-:W-:-:S05]  /*2050*/  DFMA R34, R16, R46, R34 ;  /* 0x0000002e1022722b */ /* 0x000fca0000000022 */
        /* <DEDUP_REMOVED lines=8> */
[----:B------:R-:W-:Y:S08]  /*20e0*/  F2F.F64.F32 R40, R10 ;  /* 0x0000000a00287310 */ /* 0x000ff00000201800 */
[----:B------:R-:W1:Y:S01]  /*20f0*/  I2F.F64.U8 R46, R2.B2 ;  /* 0x20000002002e7312 */ /* 0x000e620000001800 */
[----:B0-----:R-:W-:-:S07]  /*2100*/  FADD R13, -R42, R13 ;  /* 0x0000000d2a0d7221 */ /* 0x001fce0000000100 */
[----:B------:R-:W0:Y:S01]  /*2110*/  I2F.U8 R4, R39.B2 ;  /* 0x2000002700047306 */ /* 0x000e220000001000 */
[--C-:B-1----:R-:W-:Y:S02]  /*2120*/  DFMA R40, R40, 3, R46.reuse ;  /* 0x400800002828782b */ /* 0x102fe4000000002e */
[----:B------:R-:W-:-:S05]  /*2130*/  DADD R48, R48, -R46 ;  /* 0x0000000030307229 */ /* 0x000fca000000082e */
[----:B------:R-:W1:Y:S01]  /*2140*/  F2F.F64.F32 R46, R13 ;  /* 0x0000000d002e7310 */ /* 0x000e620000201800 */
[----:B0-----:R-:W-:Y:S01]  /*2150*/  FADD R4, -R4, R7 ;  /* 0x0000000704047221 */ /* 0x001fe20000000100 */
[----:B------:R-:W-:-:S06]  /*2160*/  DADD R40, -R14, R40 ;  /* 0x000000000e287229 */ /* 0x000fcc0000000128 */
[----:B------:R-:W0:Y:S02]  /*2170*/  F2F.F64.F32 R14, R4 ;  /* 0x00000004000e7310 */ /* 0x000e240000201800 */
[C---:B------:R-:W-:Y:S02]  /*2180*/  DFMA R40, R16.reuse, R40, R48 ;  /* 0x000000281028722b */ /* 0x040fe40000000030 */
[----:B-1----:R-:W-:-:S04]  /*2190*/  DFMA R34, R16, R34, R46 ;  /* 0x000000221022722b */ /* 0x002fc8000000002e */
[----:B------:R-:W1:Y:S04]  /*21a0*/  F2F.F32.F64 R36, R36 ;  /* 0x0000002400247310 */ /* 0x000e680000301000 */
[----:B------:R-:W-:Y:S02]  /*21b0*/  DFMA R34, R18, R34, R44 ;  /* 0x000000221222722b */ /* 0x000fe4000000002c */
[----:B0-----:R-:W-:Y:S02]  /*21c0*/  DFMA R14, R16, R40, R14 ;  /* 0x00000028100e722b */ /* 0x001fe4000000000e */
[----:B------:R-:W0:Y:S01]  /*21d0*/  F2F.F32.F64 R50, R50 ;  /* 0x0000003200327310 */ /* 0x000e220000301000 */
[----:B-1----:R-:W-:-:S05]  /*21e0*/  FSETP.GE.AND P0, PT, R36, RZ, PT ;  /* 0x000000ff2400720b */ /* 0x002fca0003f06000 */
[----:B------:R-:W-:Y:S02]  /*21f0*/  DFMA R14, R18, R14, R52 ;  /* 0x0000000e120e722b */ /* 0x000fe40000000034 */
[----:B------:R-:W1:Y:S01]  /*2200*/  F2F.F32.F64 R34, R34 ;  /* 0x0000002200227310 */ /* 0x000e620000301000 */
[C---:B------:R-:W-:Y:S02]  /*2210*/  FSETP.LE.AND P0, PT, R36.reuse, 255, P0 ;  /* 0x437f00002400780b */ /* 0x040fe40000703000 */
[----:B------:R-:W-:-:S05]  /*2220*/  FSETP.GT.AND P1, PT, R36, 255, PT ;  /* 0x437f00002400780b */ /* 0x000fca0003f24000 */
[----:B------:R-:W2:Y:S01]  /*2230*/  F2F.F32.F64 R16, R14 ;  /* 0x0000000e00107310 */ /* 0x000ea20000301000 */
[----:B------:R-:W-:Y:S02]  /*2240*/  SEL R4, RZ, 0x1, !P0 ;  /* 0x00000001ff047807 */ /* 0x000fe40004000000 */
[----:B0-----:R-:W-:Y:S02]  /*2250*/  FSETP.GE.AND P0, PT, R50, RZ, PT ;  /* 0x000000ff3200720b */ /* 0x001fe40003f06000 */
[----:B------:R-:W-:Y:S02]  /*2260*/  FSEL R13, RZ, 255, !P1 ;  /* 0x437f0000ff0d7808 */ /* 0x000fe40004800000 */
[----:B-1----:R-:W-:Y:S02]  /*2270*/  FSETP.GE.AND P1, PT, R34, RZ, PT ;  /* 0x000000ff2200720b */ /* 0x002fe40003f26000 */
[----:B------:R-:W-:Y:S02]  /*2280*/  FSETP.LE.AND P0, PT, R50, 255, P0 ;  /* 0x437f00003200780b */ /* 0x000fe40000703000 */
[----:B------:R-:W-:-:S02]  /*2290*/  I2FP.F32.U32 R7, R4 ;  /* 0x0000000400077245 */ /* 0x000fc40000201000 */
[----:B------:R-:W-:Y:S02]  /*22a0*/  FSETP.GT.AND P2, PT, R50, 255, PT ;  /* 0x437f00003200780b */ /* 0x000fe40003f44000 */
[----:B------:R-:W-:Y:S02]  /*22b0*/  FSETP.LE.AND P1, PT, R34, 255, P1 ;  /* 0x437f00002200780b */ /* 0x000fe40000f23000 */
[----:B------:R-:W-:Y:S01]  /*22c0*/  SEL R4, RZ, 0x1, !P0 ;  /* 0x00000001ff047807 */ /* 0x000fe20004000000 */
[----:B------:R-:W-:Y:S01]  /*22d0*/  FFMA R13, R36, R7, R13 ;  /* 0x00000007240d7223 */ /* 0x000fe2000000000d */
[----:B--2---:R-:W-:Y:S02]  /*22e0*/  FSETP.GE.AND P0, PT, R16, RZ, PT ;  /* 0x000000ff1000720b */ /* 0x004fe40003f06000 */
[----:B------:R-:W-:Y:S02]  /*22f0*/  FSETP.GT.AND P3, PT, R34, 255, PT ;  /* 0x437f00002200780b */ /* 0x000fe40003f64000 */
[----:B------:R-:W-:-:S02]  /*2300*/  FSEL R15, RZ, 255, !P2 ;  /* 0x437f0000ff0f7808 */ /* 0x000fc40005000000 */
[----:B------:R-:W-:Y:S02]  /*2310*/  SEL R10, RZ, 0x1, !P1 ;  /* 0x00000001ff0a7807 */ /* 0x000fe40004800000 */
[----:B------:R-:W-:Y:S02]  /*2320*/  I2FP.F32.U32 R7, R4 ;  /* 0x0000000400077245 */ /* 0x000fe40000201000 */
[----:B------:R-:W-:Y:S02]  /*2330*/  FSETP.LE.AND P0, PT, R16, 255, P0 ;  /* 0x437f00001000780b */ /* 0x000fe40000703000 */
[----:B------:R-:W-:Y:S01]  /*2340*/  FSEL R35, RZ, 255, !P3 ;  /* 0x437f0000ff237808 */ /* 0x000fe20005800000 */
[----:B------:R-:W-:Y:S01]  /*2350*/  FFMA R7, R50, R7, R15 ;  /* 0x0000000732077223 */ /* 0x000fe2000000000f */
[----:B------:R-:W-:Y:S02]  /*2360*/  I2FP.F32.U32 R17, R10 ;  /* 0x0000000a00117245 */ /* 0x000fe40000201000 */
[----:B------:R-:W-:-:S02]  /*2370*/  FSETP.GT.AND P1, PT, R16, 255, PT ;  /* 0x437f00001000780b */ /* 0x000fc40003f24000 */
[----:B------:R-:W-:Y:S01]  /*2380*/  SEL R10, RZ, 0x1, !P0 ;  /* 0x00000001ff0a7807 */ /* 0x000fe20004000000 */
[----:B------:R-:W-:Y:S01]  /*2390*/  FADD R13, RZ, R13 ;  /* 0x0000000dff0d7221 */ /* 0x000fe20000000000 */
[----:B------:R-:W-:Y:S01]  /*23a0*/  FFMA R4, R34, R17, R35 ;  /* 0x0000001122047223 */ /* 0x000fe20000000023 */
[----:B------:R-:W-:Y:S01]  /*23b0*/  FADD R37, RZ, R7 ;  /* 0x00000007ff257221 */ /* 0x000fe20000000000 */
[----:B------:R-:W-:Y:S02]  /*23c0*/  FSEL R17, RZ, 255, !P1 ;  /* 0x437f0000ff117808 */ /* 0x000fe40004800000 */
[----:B------:R-:W-:Y:S01]  /*23d0*/  I2FP.F32.U32 R7, R10 ;  /* 0x0000000a00077245 */ /* 0x000fe20000201000 */
[----:B------:R-:W0:Y:S01]  /*23e0*/  F2F.F64.F32 R18, R13 ;  /* 0x0000000d00127310 */ /* 0x000e220000201800 */
[----:B------:R-:W-:Y:S01]  /*23f0*/  FADD R4, RZ, R4 ;  /* 0x00000004ff047221 */ /* 0x000fe20000000000 */
[----:B------:R-:W-:Y:S02]  /*2400*/  I2FP.F32.S32 R10, R6 ;  /* 0x00000006000a7245 */ /* 0x000fe40000201400 */
[----:B------:R-:W-:-:S04]  /*2410*/  FFMA R7, R16, R7, R17 ;  /* 0x0000000710077223 */ /* 0x000fc80000000011 */
[----:B------:R-:W-:Y:S01]  /*2420*/  FADD R16, RZ, R7 ;  /* 0x00000007ff107221 */ /* 0x000fe20000000000 */
[----:B------:R-:W1:Y:S01]  /*2430*/  F2F.F64.F32 R14, R37 ;  /* 0x00000025000e7310 */ /* 0x000e620000201800 */
[----:B------:R-:W-:Y:S01]  /*2440*/  FADD R7, R37, -R4 ;  /* 0x8000000425077221 */ /* 0x000fe20000000000 */
[----:B------:R-:W-:Y:S01]  /*2450*/  FADD R36, R9, -R10 ;  /* 0x8000000a09247221 */ /* 0x000fe20000000000 */
[----:B------:R-:W-:Y:S01]  /*2460*/  FADD R8, -R11, R8 ;  /* 0x000000080b087221 */ /* 0x000fe20000000100 */
[----:B0-----:R-:W-:-:S04]  /*2470*/  DADD R38, R18, R18 ;  /* 0x0000000012267229 */ /* 0x001fc80000000012 */
[----:B------:R-:W-:Y:S08]  /*2480*/  F2F.F64.F32 R16, R16 ;  /* 0x0000001000107310 */ /* 0x000ff00000201800 */
[----:B------:R-:W0:Y:S01]  /*2490*/  F2F.F64.F32 R6, R7 ;  /* 0x0000000700067310 */ /* 0x000e220000201800 */
[----:B-1----:R-:W-:-:S07]  /*24a0*/  DFMA R38, R14, -5, R38 ;  /* 0xc01400000e26782b */ /* 0x002fce0000000026 */
[----:B------:R-:W1:Y:S08]  /*24b0*/  F2F.F64.F32 R34, R4 ;  /* 0x0000000400227310 */ /* 0x000e700000201800 */
[----:B------:R-:W2:Y:S01]  /*24c0*/  F2F.F64.F32 R36, R36 ;  /* 0x0000002400247310 */ /* 0x000ea20000201800 */
[----:B------:R-:W-:Y:S01]  /*24d0*/  FADD R12, -R12, R5 ;  /* 0x000000050c0c7221 */ /* 0x000fe20000000100 */
[----:B0-----:R-:W-:-:S06]  /*24e0*/  DFMA R10, R6, 3, R16 ;  /* 0x40080000060a782b */ /* 0x001fcc0000000010 */
[----:B------:R-:W0:Y:S01]  /*24f0*/  F2F.F64.F32 R8, R8 ;  /* 0x0000000800087310 */ /* 0x000e220000201800 */
[----:B------:R-:W-:Y:S02]  /*2500*/  DADD R32, R32, -R24 ;  /* 0x0000000020207229 */ /* 0x000fe40000000818 */
[----:B-1----:R-:W-:Y:S02]  /*2510*/  DFMA R34, R34, 4, R38 ;  /* 0x401000002222782b */ /* 0x002fe40000000026 */
[----:B--2---:R-:W-:-:S03]  /*2520*/  DFMA R22, R36, R22, R28 ;  /* 0x000000162416722b */ /* 0x004fc6000000001c */
[----:B------:R-:W1:Y:S01]  /*2530*/  F2F.F64.F32 R6, R12 ;  /* 0x0000000c00067310 */ /* 0x000e620000201800 */
[----:B------:R-:W-:Y:S01]  /*2540*/  FADD R13, -R13, R4 ;  /* 0x000000040d0d7221 */ /* 0x000fe20000000100 */
[----:B------:R-:W-:Y:S02]  /*2550*/  DFMA R30, R36, R30, R32 ;  /* 0x0000001e241e722b */ /* 0x000fe40000000020 */
[----:B------:R-:W-:Y:S02]  /*2560*/  DADD R18, -R18, R10 ;  /* 0x0000000012127229 */ /* 0x000fe4000000010a */
[----:B------:R-:W-:Y:S02]  /*2570*/  DADD R34, R34, -R16 ;  /* 0x0000000022227229 */ /* 0x000fe40000000810 */
[C---:B0-----:R-:W-:Y:S01]  /*2580*/  DFMA R8, R36.reuse, R22, R8 ;  /* 0x000000162408722b */ /* 0x041fe20000000008 */
[----:B------:R-:W0:Y:S01]  /*2590*/  F2F.F64.F32 R10, R13 ;  /* 0x0000000d000a7310 */ /* 0x000e220000201800 */
[----:B------:R-:W-:-:S02]  /*25a0*/  DMUL R4, R36, 0.5 ;  /* 0x3fe0000024047828 */ /* 0x000fc40000000000 */
[C---:B-1----:R-:W-:Y:S02]  /*25b0*/  DFMA R6, R36.reuse, R30, R6 ;  /* 0x0000001e2406722b */ /* 0x042fe40000000006 */
[----:B------:R-:W-:-:S04]  /*25c0*/  DFMA R18, R36, R18, R34 ;  /* 0x000000122412722b */ /* 0x000fc80000000022 */
[C---:B------:R-:W-:Y:S02]  /*25d0*/  DFMA R8, R4.reuse, R8, R20 ;  /* 0x000000080408722b */ /* 0x040fe40000000014 */
[----:B------:R-:W-:Y:S02]  /*25e0*/  DFMA R6, R4, R6, R26 ;  /* 0x000000060406722b */ /* 0x000fe4000000001a */
[----:B0-----:R-:W-:-:S06]  /*25f0*/  DFMA R10, R36, R18, R10 ;  /* 0x00000012240a722b */ /* 0x001fcc000000000a */
[----:B------:R-:W0:Y:S02]  /*2600*/  F2F.F32.F64 R8, R8 ;  /* 0x0000000800087310 */ /* 0x000e240000301000 */
[----:B------:R-:W-:-:S06]  /*2610*/  DFMA R10, R4, R10, R14 ;  /* 0x0000000a040a722b */ /* 0x000fcc000000000e */
[----:B------:R-:W1:Y:S01]  /*2620*/  F2F.F32.F64 R6, R6 ;  /* 0x0000000600067310 */ /* 0x000e620000301000 */
[----:B0-----:R-:W-:-:S07]  /*2630*/  FSETP.GE.AND P0, PT, R8, RZ, PT ;  /* 0x000000ff0800720b */ /* 0x001fce0003f06000 */
[----:B------:R-:W0:Y:S01]  /*2640*/  F2F.F32.F64 R10, R10 ;  /* 0x0000000a000a7310 */ /* 0x000e220000301000 */
[C---:B------:R-:W-:Y:S02]  /*2650*/  FSETP.LE.AND P0, PT, R8.reuse, 255, P0 ;  /* 0x437f00000800780b */ /* 0x040fe40000703000 */
[----:B------:R-:W-:Y:S02]  /*2660*/  FSETP.GT.AND P2, PT, R8, 255, PT ;  /* 0x437f00000800780b */ /* 0x000fe40003f44000 */
[C---:B-1----:R-:W-:Y:S02]  /*2670*/  FSETP.GE.AND P1, PT, R6.reuse, RZ, PT ;  /* 0x000000ff0600720b */ /* 0x042fe40003f26000 */
[----:B------:R-:W-:Y:S02]  /*2680*/  SEL R4, RZ, 0x1, !P0 ;  /* 0x00000001ff047807 */ /* 0x000fe40004000000 */
[----:B------:R-:W-:Y:S02]  /*2690*/  FSETP.LE.AND P1, PT, R6, 255, P1 ;  /* 0x437f00000600780b */ /* 0x000fe40000f23000 */
[----:B------:R-:W-:-:S02]  /*26a0*/  FSEL R9, RZ, 255, !P2 ;  /* 0x437f0000ff097808 */ /* 0x000fc40005000000 */
[----:B------:R-:W-:Y:S02]  /*26b0*/  I2FP.F32.U32 R5, R4 ;  /* 0x0000000400057245 */ /* 0x000fe40000201000 */
[----:B------:R-:W-:Y:S02]  /*26c0*/  FSETP.GT.AND P2, PT, R6, 255, PT ;  /* 0x437f00000600780b */ /* 0x000fe40003f44000 */
[----:B------:R-:W-:Y:S01]  /*26d0*/  SEL R4, RZ, 0x1, !P1 ;  /* 0x00000001ff047807 */ /* 0x000fe20004800000 */
[----:B------:R-:W-:Y:S01]  /*26e0*/  FFMA R5, R8, R5, R9 ;  /* 0x0000000508057223 */ /* 0x000fe20000000009 */
[----:B0-----:R-:W-:Y:S02]  /*26f0*/  FSETP.GE.AND P0, PT, R10, RZ, PT ;  /* 0x000000ff0a00720b */ /* 0x001fe40003f06000 */
[----:B------:R-:W-:Y:S02]  /*2700*/  FSEL R9, RZ, 255, !P2 ;  /* 0x437f0000ff097808 */ /* 0x000fe40005000000 */
[----:B------:R-:W-:-:S02]  /*2710*/  I2FP.F32.U32 R7, R4 ;  /* 0x0000000400077245 */ /* 0x000fc40000201000 */
[C---:B------:R-:W-:Y:S02]  /*2720*/  FSETP.LE.AND P0, PT, R10.reuse, 255, P0 ;  /* 0x437f00000a00780b */ /* 0x040fe40000703000 */
[----:B------:R-:W-:Y:S01]  /*2730*/  FSETP.GT.AND P1, PT, R10, 255, PT ;  /* 0x437f00000a00780b */ /* 0x000fe20003f24000 */
[----:B------:R-:W-:Y:S01]  /*2740*/  FFMA R7, R6, R7, R9 ;  /* 0x0000000706077223 */ /* 0x000fe20000000009 */
[----:B------:R-:W-:Y:S02]  /*2750*/  SEL R4, RZ, 0x1, !P0 ;  /* 0x00000001ff047807 */ /* 0x000fe40004000000 */
[----:B------:R-:W-:Y:S01]  /*2760*/  FSEL R11, RZ, 255, !P1 ;  /* 0x437f0000ff0b7808 */ /* 0x000fe20004800000 */
[----:B------:R-:W-:Y:S01]  /*2770*/  FADD R8, RZ, R7 ;  /* 0x00000007ff087221 */ /* 0x000fe20000000000 */
[----:B------:R-:W-:Y:S01]  /*2780*/  I2FP.F32.U32 R9, R4 ;  /* 0x0000000400097245 */ /* 0x000fe20000201000 */
[----:B------:R-:W-:Y:S01]  /*2790*/  FADD R5, RZ, R5 ;  /* 0x00000005ff057221 */ /* 0x000fe20000000000 */
[----:B------:R-:W0:Y:S03]  /*27a0*/  LDC.64 R6, c[0x0][0x380] ;  /* 0x0000e000ff067b82 */ /* 0x000e260000000a00 */
[----:B------:R-:W-:Y:S01]  /*27b0*/  FFMA R9, R10, R9, R11 ;  /* 0x000000090a097223 */ /* 0x000fe2000000000b */
[----:B------:R-:W1:Y:S03]  /*27c0*/  F2I.U32.TRUNC.NTZ R8, R8 ;  /* 0x0000000800087305 */ /* 0x000e66000020f000 */
[----:B------:R-:W-:-:S05]  /*27d0*/  FADD R10, RZ, R9 ;  /* 0x00000009ff0a7221 */ /* 0x000fca0000000000 */
[----:B------:R-:W2:Y:S08]  /*27e0*/  F2I.U32.TRUNC.NTZ R5, R5 ;  /* 0x0000000500057305 */ /* 0x000eb0000020f000 */
[----:B------:R-:W3:Y:S01]  /*27f0*/  F2I.U32.TRUNC.NTZ R11, R10 ;  /* 0x0000000a000b7305 */ /* 0x000ee2000020f000 */
[----:B-1----:R-:W-:Y:S02]  /*2800*/  LOP3.LUT R9, R8, 0xff, RZ, 0xc0, !PT ;  /* 0x000000ff08097812 */ /* 0x002fe400078ec0ff */
[----:B--2---:R-:W-:-:S05]  /*2810*/  LOP3.LUT R4, R5, 0xff, RZ, 0xc0, !PT ;  /* 0x000000ff05047812 */ /* 0x004fca00078ec0ff */
[----:B------:R-:W1:Y:S01]  /*2820*/  I2F.U16 R9, R9 ;  /* 0x0000000900097306 */ /* 0x000e620000101000 */
[----:B---3--:R-:W-:-:S07]  /*2830*/  LOP3.LUT R12, R11, 0xff, RZ, 0xc0, !PT ;  /* 0x000000ff0b0c7812 */ /* 0x008fce00078ec0ff */
[----:B------:R-:W2:Y:S08]  /*2840*/  I2F.U16 R4, R4 ;  /* 0x0000000400047306 */ /* 0x000eb00000101000 */
[----:B------:R-:W3:Y:S01]  /*2850*/  I2F.U16 R12, R12 ;  /* 0x0000000c000c7306 */ /* 0x000ee20000101000 */
[----:B-1----:R-:W-:-:S04]  /*2860*/  FMUL R13, R9, 0.70999997854232788086 ;  /* 0x3f35c28f090d7820 */ /* 0x002fc80000400000 */
[----:B--2---:R-:W-:Y:S01]  /*2870*/  FFMA R13, R4, 0.20999999344348907471, R13 ;  /* 0x3e570a3d040d7823 */ /* 0x004fe2000000000d */
[----:B------:R-:W-:Y:S01]  /*2880*/  IMAD R3, R3, UR8, R0 ;  /* 0x0000000803037c24 */ /* 0x000fe2000f8e0200 */
[----:B------:R-:W-:Y:S02]  /*2890*/  PRMT R5, R5, 0x3340, R8 ;  /* 0x0000334005057816 */ /* 0x000fe40000000008 */
[----:B---3--:R-:W-:Y:S01]  /*28a0*/  FFMA R13, R12, 0.070000000298023223877, R13 ;  /* 0x3d8f5c290c0d7823 */ /* 0x008fe2000000000d */
[----:B------:R-:W-:-:S05]  /*28b0*/  PRMT R0, R11, 0x3340, R0 ;  /* 0x000033400b007816 */ /* 0x000fca0000000000 */
[----:B------:R-:W1:Y:S01]  /*28c0*/  F2I.U32.TRUNC.NTZ R13, R13 ;  /* 0x0000000d000d7305 */ /* 0x000e62000020f000 */
[----:B------:R-:W-:Y:S02]  /*28d0*/  PRMT R5, R5, 0x5410, R0 ;  /* 0x0000541005057816 */ /* 0x000fe40000000000 */
[----:B------:R-:W-:Y:S02]  /*28e0*/  IADD3 R4, P0, PT, R3, UR6, RZ ;  /* 0x0000000603047c10 */ /* 0x000fe4000ff1e0ff */
[----:B------:R-:W-:Y:S02]  /*28f0*/  PRMT R9, R5, 0x7210, R2 ;  /* 0x0000721005097816 */ /* 0x000fe40000000002 */
[C---:B------:R-:W-:Y:S01]  /*2900*/  LEA.HI.X.SX32 R5, R3.reuse, UR7, 0x1, P0 ;  /* 0x0000000703057c11 */ /* 0x040fe200080f0eff */
[----:B0-----:R-:W-:-:S05]  /*2910*/  IMAD.WIDE R2, R3, 0x4, R6 ;  /* 0x0000000403027825 */ /* 0x001fca00078e0206 */
[----:B------:R-:W-:Y:S04]  /*2920*/  STG.E desc[UR4][R2.64], R9 ;  /* 0x0000000902007986 */ /* 0x000fe8000c101904 */
[----:B-1----:R-:W-:Y:S01]  /*2930*/  STG.E.U8 desc[UR4][R4.64], R13 ;  /* 0x0000000d04007986 */ /* 0x002fe2000c101104 */
[----:B------:R-:W-:Y:S05]  /*2940*/  EXIT ;  /* 0x000000000000794d */ /* 0x000fea0003800000 */
        .weak           $__internal_5_$__cuda_sm20_div_rn_f64_full
        .type           $__internal_5_$__cuda_sm20_div_rn_f64_full,@function
        .size           $__internal_5_$__cuda_sm20_div_rn_f64_full,(.L_x_170 - $__internal_5_$__cuda_sm20_div_rn_f64_full)
$__internal_5_$__cuda_sm20_div_rn_f64_full:
[C---:B------:R-:W-:Y:S01]  /*2950*/  FSETP.GEU.AND P0, PT, |R5|.reuse, 1.469367938527859385e-39, PT ;  /* 0x001000000500780b */ /* 0x040fe20003f0e200 */
[----:B------:R-:W-:Y:S01]  /*2960*/  IMAD.MOV.U32 R14, RZ, RZ, 0x1 ;  /* 0x00000001ff0e7424 */ /* 0x000fe200078e00ff */
[----:B------:R-:W-:Y:S01]  /*2970*/  LOP3.LUT R8, R5, 0x800fffff, RZ, 0xc0, !PT ;  /* 0x800fffff05087812 */ /* 0x000fe200078ec0ff */
[----:B------:R-:W-:Y:S01]  /*2980*/  IMAD.MOV.U32 R22, RZ, RZ, 0x1ca00000 ;  /* 0x1ca00000ff167424 */ /* 0x000fe200078e00ff */
[C---:B------:R-:W-:Y:S01]  /*2990*/  FSETP.GEU.AND P2, PT, |R13|.reuse, 1.469367938527859385e-39, PT ;  /* 0x001000000d00780b */ /* 0x040fe20003f4e200 */
[----:B------:R-:W-:Y:S01]  /*29a0*/  BSSY.RECONVERGENT B1, `(.L_x_146) ;  /* 0x0000053000017945 */ /* 0x000fe20003800200 */
[----:B------:R-:W-:Y:S01]  /*29b0*/  LOP3.LUT R9, R8, 0x3ff00000, RZ, 0xfc, !PT ;  /* 0x3ff0000008097812 */ /* 0x000fe200078efcff */
[----:B------:R-:W-:Y:S01]  /*29c0*/  IMAD.MOV.U32 R8, RZ, RZ, R4 ;  /* 0x000000ffff087224 */ /* 0x000fe200078e0004 */
[----:B------:R-:W-:Y:S02]  /*29d0*/  LOP3.LUT R25, R13, 0x7ff00000, RZ, 0xc0, !PT ;  /* 0x7ff000000d197812 */ /* 0x000fe400078ec0ff */
[----:B------:R-:W-:-:S03]  /*29e0*/  LOP3.LUT R24, R5, 0x7ff00000, RZ, 0xc0, !PT ;  /* 0x7ff0000005187812 */ /* 0x000fc600078ec0ff */
[----:B------:R-:W-:Y:S01]  /*29f0*/  @!P0 DMUL R8, R4, 8.98846567431157953865e+307 ;  /* 0x7fe0000004088828 */ /* 0x000fe20000000000 */
[----:B------:R-:W-:Y:S01]  /*2a00*/  ISETP.GE.U32.AND P1, PT, R25, R24, PT ;  /* 0x000000181900720c */ /* 0x000fe20003f26070 */
[----:B------:R-:W-:Y:S02]  /*2a10*/  IMAD.MOV.U32 R23, RZ, RZ, R25 ;  /* 0x000000ffff177224 */ /* 0x000fe400078e0019 */
[----:B------:R-:W-:Y:S02]  /*2a20*/  @!P2 LOP3.LUT R10, R5, 0x7ff00000, RZ, 0xc0, !PT ;  /* 0x7ff00000050aa812 */ /* 0x000fe400078ec0ff */
[----:B------:R-:W0:Y:S02]  /*2a30*/  MUFU.RCP64H R15, R9 ;  /* 0x00000009000f7308 */ /* 0x000e240000001800 */
[----:B------:R-:W-:Y:S01]  /*2a40*/  @!P2 ISETP.GE.U32.AND P3, PT, R25, R10, PT ;  /* 0x0000000a1900a20c */ /* 0x000fe20003f66070 */
[----:B------:R-:W-:Y:S01]  /*2a50*/  IMAD.MOV.U32 R10, RZ, RZ, R24 ;  /* 0x000000ffff0a7224 */ /* 0x000fe200078e0018 */
[----:B------:R-:W-:-:S05]  /*2a60*/  @!P0 LOP3.LUT R10, R9, 0x7ff00000, RZ, 0xc0, !PT ;  /* 0x7ff00000090a8812 */ /* 0x000fca00078ec0ff */
[----:B------:R-:W-:Y:S01]  /*2a70*/  VIADD R26, R10, 0xffffffff ;  /* 0xffffffff0a1a7836 */ /* 0x000fe20000000000 */
[----:B0-----:R-:W-:-:S08]  /*2a80*/  DFMA R16, R14, -R8, 1 ;  /* 0x3ff000000e10742b */ /* 0x001fd00000000808 */
[----:B------:R-:W-:-:S08]  /*2a90*/  DFMA R16, R16, R16, R16 ;  /* 0x000000101010722b */ /* 0x000fd00000000010 */
[----:B------:R-:W-:Y:S01]  /*2aa0*/  DFMA R18, R14, R16, R14 ;  /* 0x000000100e12722b */ /* 0x000fe2000000000e */
[C---:B------:R-:W-:Y:S01]  /*2ab0*/  @!P2 SEL R17, R22.reuse, 0x63400000, !P3 ;  /* 0x634000001611a807 */ /* 0x040fe20005800000 */
[----:B------:R-:W-:Y:S01]  /*2ac0*/  IMAD.MOV.U32 R14, RZ, RZ, R12 ;  /* 0x000000ffff0e7224 */ /* 0x000fe200078e000c */
[----:B------:R-:W-:Y:S01]  /*2ad0*/  SEL R15, R22, 0x63400000, !P1 ;  /* 0x63400000160f7807 */ /* 0x000fe20004800000 */
[----:B------:R-:W-:Y:S01]  /*2ae0*/  @!P2 IMAD.MOV.U32 R16, RZ, RZ, RZ ;  /* 0x000000ffff10a224 */ /* 0x000fe200078e00ff */
[--C-:B------:R-:W-:Y:S02]  /*2af0*/  @!P2 LOP3.LUT R17, R17, 0x80000000, R13.reuse, 0xf8, !PT ;  /* 0x800000001111a812 */ /* 0x100fe400078ef80d */
[----:B------:R-:W-:Y:S01]  /*2b00*/  LOP3.LUT R15, R15, 0x800fffff, R13, 0xf8, !PT ;  /* 0x800fffff0f0f7812 */ /* 0x000fe200078ef80d */
[----:B------:R-:W-:Y:S01]  /*2b10*/  DFMA R20, R18, -R8, 1 ;  /* 0x3ff000001214742b */ /* 0x000fe20000000808 */
[----:B------:R-:W-:-:S06]  /*2b20*/  @!P2 LOP3.LUT R17, R17, 0x100000, RZ, 0xfc, !PT ;  /* 0x001000001111a812 */ /* 0x000fcc00078efcff */
[----:B------:R-:W-:Y:S02]  /*2b30*/  @!P2 DFMA R14, R14, 2, -R16 ;  /* 0x400000000e0ea82b */ /* 0x000fe40000000810 */
[----:B------:R-:W-:-:S08]  /*2b40*/  DFMA R20, R18, R20, R18 ;  /* 0x000000141214722b */ /* 0x000fd00000000012 */
[----:B------:R-:W-:Y:S01]  /*2b50*/  @!P2 LOP3.LUT R23, R15, 0x7ff00000, RZ, 0xc0, !PT ;  /* 0x7ff000000f17a812 */ /* 0x000fe200078ec0ff */
[----:B------:R-:W-:-:S04]  /*2b60*/  DMUL R16, R20, R14 ;  /* 0x0000000e14107228 */ /* 0x000fc80000000000 */
[----:B------:R-:W-:-:S04]  /*2b70*/  VIADD R24, R23, 0xffffffff ;  /* 0xffffffff17187836 */ /* 0x000fc80000000000 */
[----:B------:R-:W-:Y:S01]  /*2b80*/  DFMA R18, R16, -R8, R14 ;  /* 0x800000081012722b */ /* 0x000fe2000000000e */
[----:B------:R-:W-:-:S04]  /*2b90*/  ISETP.GT.U32.AND P0, PT, R24, 0x7feffffe, PT ;  /* 0x7feffffe1800780c */ /* 0x000fc80003f04070 */
[----:B------:R-:W-:-:S03]  /*2ba0*/  ISETP.GT.U32.OR P0, PT, R26, 0x7feffffe, P0 ;  /* 0x7feffffe1a00780c */ /* 0x000fc60000704470 */
[----:B------:R-:W-:-:S10]  /*2bb0*/  DFMA R18, R20, R18, R16 ;  /* 0x000000121412722b */ /* 0x000fd40000000010 */
[----:B------:R-:W-:Y:S05]  /*2bc0*/  @P0 BRA `(.L_x_147) ;  /* 0x00000000006c0947 */ /* 0x000fea0003800000 */
[----:B------:R-:W-:-:S04]  /*2bd0*/  LOP3.LUT R12, R5, 0x7ff00000, RZ, 0xc0, !PT ;  /* 0x7ff00000050c7812 */ /* 0x000fc800078ec0ff */
[CC--:B------:R-:W-:Y:S02]  /*2be0*/  VIADDMNMX R10, R25.reuse, -R12.reuse, 0xb9600000, !PT ;  /* 0xb9600000190a7446 */ /* 0x0c0fe4000780090c */
[----:B------:R-:W-:Y:S01]  /*2bf0*/  ISETP.GE.U32.AND P0, PT, R25, R12, PT ;  /* 0x0000000c1900720c */ /* 0x000fe20003f06070 */
[----:B------:R-:W-:Y:S01]  /*2c00*/  IMAD.MOV.U32 R12, RZ, RZ, RZ ;  /* 0x000000ffff0c7224 */ /* 0x000fe200078e00ff */
[----:B------:R-:W-:Y:S02]  /*2c10*/  VIMNMX R10, PT, PT, R10, 0x46a00000, PT ;  /* 0x46a000000a0a7848 */ /* 0x000fe40003fe0100 */
[----:B------:R-:W-:-:S05]  /*2c20*/  SEL R13, R22, 0x63400000, !P0 ;  /* 0x63400000160d7807 */ /* 0x000fca0004000000 */
[----:B------:R-:W-:-:S04]  /*2c30*/  IMAD.IADD R10, R10, 0x1, -R13 ;  /* 0x000000010a0a7824 */ /* 0x000fc800078e0a0d */
        /* <DEDUP_REMOVED lines=11> */
[----:B------:R-:W-:Y:S01]  /*2cf0*/  DMUL.RP R12, R18, R12 ;  /* 0x0000000c120c7228 */ /* 0x000fe20000008000 */
[----:B------:R-:W-:-:S06]  /*2d00*/  IMAD.MOV.U32 R4, RZ, RZ, RZ ;  /* 0x000000ffff047224 */ /* 0x000fcc00078e00ff */
[----:B------:R-:W-:-:S03]  /*2d10*/  DFMA R4, R16, -R4, R18 ;  /* 0x800000041004722b */ /* 0x000fc60000000012 */
[----:B------:R-:W-:-:S03]  /*2d20*/  LOP3.LUT R15, R13, R15, RZ, 0x3c, !PT ;  /* 0x0000000f0d0f7212 */ /* 0x000fc600078e3cff */
[----:B------:R-:W-:-:S04]  /*2d30*/  IADD3 R4, PT, PT, -R10, -0x43300000, RZ ;  /* 0xbcd000000a047810 */ /* 0x000fc80007ffe1ff */
[----:B------:R-:W-:-:S04]  /*2d40*/  FSETP.NEU.AND P0, PT, |R5|, R4, PT ;  /* 0x000000040500720b */ /* 0x000fc80003f0d200 */
[----:B------:R-:W-:Y:S02]  /*2d50*/  FSEL R16, R12, R16, !P0 ;  /* 0x000000100c107208 */ /* 0x000fe40004000000 */
[----:B------:R-:W-:Y:S01]  /*2d60*/  FSEL R17, R15, R17, !P0 ;  /* 0x000000110f117208 */ /* 0x000fe20004000000 */
[----:B------:R-:W-:Y:S06]  /*2d70*/  BRA `(.L_x_148) ;  /* 0x0000000000547947 */ /* 0x000fec0003800000 */
.L_x_147:
        /* <DEDUP_REMOVED lines=11> */
[----:B------:R-:W-:Y:S01]  /*2e30*/  @P0 LOP3.LUT R4, R17, 0x7ff00000, RZ, 0xfc, !PT ;  /* 0x7ff0000011040812 */ /* 0x000fe200078efcff */
[----:B------:R-:W-:Y:S02]  /*2e40*/  @!P0 IMAD.MOV.U32 R16, RZ, RZ, RZ ;  /* 0x000000ffff108224 */ /* 0x000fe400078e00ff */
[----:B------:R-:W-:Y:S02]  /*2e50*/  @P0 IMAD.MOV.U32 R16, RZ, RZ, RZ ;  /* 0x000000ffff100224 */ /* 0x000fe400078e00ff */
[----:B------:R-:W-:Y:S01]  /*2e60*/  @P0 IMAD.MOV.U32 R17, RZ, RZ, R4 ;  /* 0x000000ffff110224 */ /* 0x000fe200078e0004 */
[----:B------:R-:W-:Y:S06]  /*2e70*/  BRA `(.L_x_148) ;  /* 0x0000000000147947 */ /* 0x000fec0003800000 */
.L_x_150:
[----:B------:R-:W-:Y:S01]  /*2e80*/  LOP3.LUT R17, R5, 0x80000, RZ, 0xfc, !PT ;  /* 0x0008000005117812 */ /* 0x000fe200078efcff */
[----:B------:R-:W-:Y:S01]  /*2e90*/  IMAD.MOV.U32 R16, RZ, RZ, R4 ;  /* 0x000000ffff107224 */ /* 0x000fe200078e0004 */
[----:B------:R-:W-:Y:S06]  /*2ea0*/  BRA `(.L_x_148) ;  /* 0x0000000000087947 */ /* 0x000fec0003800000 */
.L_x_149:
[----:B------:R-:W-:Y:S01]  /*2eb0*/  LOP3.LUT R17, R13, 0x80000, RZ, 0xfc, !PT ;  /* 0x000800000d117812 */ /* 0x000fe200078efcff */
[----:B------:R-:W-:-:S07]  /*2ec0*/  IMAD.MOV.U32 R16, RZ, RZ, R12 ;  /* 0x000000ffff107224 */ /* 0x000fce00078e000c */
.L_x_148:
[----:B------:R-:W-:Y:S05]  /*2ed0*/  BSYNC.RECONVERGENT B1 ;  /* 0x0000000000017941 */ /* 0x000fea0003800200 */
.L_x_146:
[----:B------:R-:W-:Y:S02]  /*2ee0*/  IMAD.MOV.U32 R4, RZ, RZ, R2 ;  /* 0x000000ffff047224 */ /* 0x000fe400078e0002 */
[----:B------:R-:W-:Y:S02]  /*2ef0*/  IMAD.MOV.U32 R5, RZ, RZ, 0x0 ;  /* 0x00000000ff057424 */ /* 0x000fe400078e00ff */
[----:B------:R-:W-:Y:S02]  /*2f00*/  IMAD.MOV.U32 R24, RZ, RZ, R16 ;  /* 0x000000ffff187224 */ /* 0x000fe400078e0010 */
[----:B------:R-:W-:Y:S01]  /*2f10*/  IMAD.MOV.U32 R25, RZ, RZ, R17 ;  /* 0x000000ffff197224 */ /* 0x000fe200078e0011 */
[----:B------:R-:W-:Y:S06]  /*2f20*/  RET.REL.NODEC R4 `(_Z40bicubicInterpolation_GreyCon_Kernel_RGBAP6RGBA_tPhS0_iiiii) ;  /* 0xffffffd004347950 */ /* 0x000fec0003c3ffff */
.L_x_151:
        /* <DEDUP_REMOVED lines=13> */
.L_x_170:


//--------------------- .text._Z26bicubicInterpolationKernelPhS_iiiii --------------------------
	.section	.text._Z26bicubicInterpolationKernelPhS_iiiii,"ax",@progbits
	.align	128
        .global         _Z26bicubicInterpolationKernelPhS_iiiii
        .type           _Z26bicubicInterpolationKernelPhS_iiiii,@function
        .size           _Z26bicubicInterpolationKernelPhS_iiiii,(.L_x_171 - _Z26bicubicInterpolationKernelPhS_iiiii)
        .other          _Z26bicubicInterpolationKernelPhS_iiiii,@"STO_CUDA_ENTRY STV_DEFAULT"
_Z26bicubicInterpolationKernelPhS_iiiii:
.text._Z26bicubicInterpolationKernelPhS_iiiii:
        /* <DEDUP_REMOVED lines=38> */
[----:B------:R-:W-:Y:S05]  /*0260*/  CALL.REL.NOINC `($__internal_6_$__cuda_sm20_div_rn_f64_full) ;  /* 0x0000002800887944 */ /* 0x000fea0003c00000 */
[----:B------:R-:W-:Y:S02]  /*0270*/  IMAD.MOV.U32 R32, RZ, RZ, R14 ;  /* 0x000000ffff207224 */ /* 0x000fe400078e000e */
[----:B------:R-:W-:-:S07]  /*0280*/  IMAD.MOV.U32 R33, RZ, RZ, R15 ;  /* 0x000000ffff217224 */ /* 0x000fce00078e000f */
.L_x_153:
[----:B------:R-:W-:Y:S05]  /*0290*/  BSYNC.RECONVERGENT B0 ;  /* 0x0000000000007941 */ /* 0x000fea0003800200 */
.L_x_152:
[----:B------:R-:W0:Y:S01]  /*02a0*/  MUFU.RCP64H R3, R7 ;  /* 0x0000000700037308 */ /* 0x000e220000001800 */
[----:B------:R-:W1:Y:S01]  /*02b0*/  S2R R9, SR_TID.Y ;  /* 0x0000000000097919 */ /* 0x000e620000002200 */
[----:B------:R-:W-:Y:S01]  /*02c0*/  IMAD.MOV.U32 R2, RZ, RZ, 0x1 ;  /* 0x00000001ff027424 */ /* 0x000fe200078e00ff */
[----:B------:R-:W1:Y:S01]  /*02d0*/  S2UR UR4, SR_CTAID.Y ;  /* 0x00000000000479c3 */ /* 0x000e620000002600 */
[----:B------:R-:W-:Y:S04]  /*02e0*/  BSSY.RECONVERGENT B0, `(.L_x_154) ;  /* 0x0000019000007945 */ /* 0x000fe80003800200 */
[----:B------:R-:W-:Y:S03]  /*02f0*/  F2F.F32.F64 R32, R32 ;  /* 0x0000002000207310 */ /* 0x000fe60000301000 */
        /* <DEDUP_REMOVED lines=23> */
.L_x_155:
[----:B------:R-:W-:Y:S05]  /*0470*/  BSYNC.RECONVERGENT B0 ;  /* 0x0000000000007941 */ /* 0x000fea0003800200 */
.L_x_154:
[----:B------:R-:W0:Y:S01]  /*0480*/  LDC R12, c[0x0][0x3a0] ;  /* 0x0000e800ff0c7b82 */ /* 0x000e220000000800 */
[----:B------:R-:W-:Y:S01]  /*0490*/  IABS R10, R3 ;  /* 0x00000003000a7213 */ /* 0x000fe20000000000 */
[----:B------:R-:W1:Y:S01]  /*04a0*/  LDCU.128 UR8, c[0x0][0x380] ;  /* 0x00007000ff0877ac */ /* 0x000e620008000c00 */
[----:B------:R-:W2:Y:S01]  /*04b0*/  LDCU.64 UR4, c[0x0][0x358] ;  /* 0x00006b00ff0477ac */ /* 0x000ea20008000a00 */
[----:B------:R-:W-:Y:S01]  /*04c0*/  F2F.F32.F64 R4, R4 ;  /* 0x0000000400047310 */ /* 0x000fe20000301000 */
[----:B------:R-:W3:Y:S01]  /*04d0*/  LDCU UR6, c[0x0][0x390] ;  /* 0x00007200ff0677ac */ /* 0x000ee20008000800 */
[----:B0-----:R-:W-:-:S06]  /*04e0*/  IABS R9, R12 ;  /* 0x0000000c00097213 */ /* 0x001fcc0000000000 */
[----:B------:R-:W0:Y:S08]  /*04f0*/  I2F.RP R2, R9 ;  /* 0x0000000900027306 */ /* 0x000e300000209400 */
[----:B0-----:R-:W0:Y:S02]  /*0500*/  MUFU.RCP R2, R2 ;  /* 0x0000000200027308 */ /* 0x001e240000001000 */
[----:B0-----:R-:W-:-:S06]  /*0510*/  VIADD R6, R2, 0xffffffe ;  /* 0x0ffffffe02067836 */ /* 0x001fcc0000000000 */
[----:B------:R0:W4:Y:S02]  /*0520*/  F2I.FTZ.U32.TRUNC.NTZ R7, R6 ;  /* 0x0000000600077305 */ /* 0x000124000021f000 */
[----:B0-----:R-:W-:Y:S02]  /*0530*/  IMAD.MOV.U32 R6, RZ, RZ, RZ ;  /* 0x000000ffff067224 */ /* 0x001fe400078e00ff */
[----:B----4-:R-:W-:-:S04]  /*0540*/  IMAD.MOV R8, RZ, RZ, -R7 ;  /* 0x000000ffff087224 */ /* 0x010fc800078e0a07 */
[----:B------:R-:W-:Y:S01]  /*0550*/  IMAD R11, R8, R9, RZ ;  /* 0x00000009080b7224 */ /* 0x000fe200078e02ff */
[----:B------:R-:W-:-:S03]  /*0560*/  IABS R8, R0 ;  /* 0x0000000000087213 */ /* 0x000fc60000000000 */
[----:B------:R-:W-:-:S06]  /*0570*/  IMAD.HI.U32 R7, R7, R11, R6 ;  /* 0x0000000b07077227 */ /* 0x000fcc00078e0006 */
[----:B------:R-:W-:-:S04]  /*0580*/  IMAD.HI.U32 R2, R7, R8, RZ ;  /* 0x0000000807027227 */ /* 0x000fc800078e00ff */
[----:B------:R-:W-:-:S04]  /*0590*/  IMAD.HI.U32 R7, R7, R10, RZ ;  /* 0x0000000a07077227 */ /* 0x000fc800078e00ff */
[----:B------:R-:W-:Y:S02]  /*05a0*/  IMAD.MOV R6, RZ, RZ, -R2 ;  /* 0x000000ffff067224 */ /* 0x000fe400078e0a02 */
[----:B------:R-:W-:Y:S02]  /*05b0*/  IMAD.MOV R11, RZ, RZ, -R7 ;  /* 0x000000ffff0b7224 */ /* 0x000fe400078e0a07 */
[C---:B------:R-:W-:Y:S02]  /*05c0*/  IMAD R6, R9.reuse, R6, R8 ;  /* 0x0000000609067224 */ /* 0x040fe400078e0208 */
[C---:B------:R-:W-:Y:S02]  /*05d0*/  IMAD R8, R9.reuse, R11, R10 ;  /* 0x0000000b09087224 */ /* 0x040fe400078e020a */
[----:B------:R-:W0:Y:S01]  /*05e0*/  LDC.64 R10, c[0x0][0x398] ;  /* 0x0000e600ff0a7b82 */ /* 0x000e220000000a00 */
[C---:B------:R-:W-:Y:S02]  /*05f0*/  ISETP.GT.U32.AND P2, PT, R9.reuse, R6, PT ;  /* 0x000000060900720c */ /* 0x040fe40003f44070 */
[----:B------:R-:W-:-:S11]  /*0600*/  ISETP.GT.U32.AND P4, PT, R9, R8, PT ;  /* 0x000000080900720c */ /* 0x000fd60003f84070 */
[--C-:B------:R-:W-:Y:S02]  /*0610*/  @!P2 IMAD.IADD R6, R6, 0x1, -R9.reuse ;  /* 0x000000010606a824 */ /* 0x100fe400078e0a09 */
[----:B------:R-:W-:Y:S02]  /*0620*/  @!P4 IMAD.IADD R8, R8, 0x1, -R9 ;  /* 0x000000010808c824 */ /* 0x000fe400078e0a09 */
[----:B------:R-:W-:Y:S01]  /*0630*/  @!P4 VIADD R7, R7, 0x1 ;  /* 0x000000010707c836 */ /* 0x000fe20000000000 */
[-C--:B------:R-:W-:Y:S01]  /*0640*/  ISETP.GE.U32.AND P0, PT, R6, R9.reuse, PT ;  /* 0x000000090600720c */ /* 0x080fe20003f06070 */
[----:B------:R-:W-:Y:S01]  /*0650*/  @!P2 VIADD R2, R2, 0x1 ;  /* 0x000000010202a836 */ /* 0x000fe20000000000 */
[----:B------:R-:W-:Y:S02]  /*0660*/  ISETP.GE.U32.AND P1, PT, R8, R9, PT ;  /* 0x000000090800720c */ /* 0x000fe40003f26070 */
[-C--:B------:R-:W-:Y:S02]  /*0670*/  LOP3.LUT R6, R0, R12.reuse, RZ, 0x3c, !PT ;  /* 0x0000000c00067212 */ /* 0x080fe400078e3cff */
[----:B------:R-:W-:-:S02]  /*0680*/  LOP3.LUT R8, R3, R12, RZ, 0x3c, !PT ;  /* 0x0000000c03087212 */ /* 0x000fc400078e3cff */
[----:B------:R-:W-:Y:S01]  /*0690*/  ISETP.GE.AND P3, PT, R6, RZ, PT ;  /* 0x000000ff0600720c */ /* 0x000fe20003f66270 */
[----:B0-----:R-:W-:Y:S01]  /*06a0*/  VIADD R6, R10, 0xffffffff ;  /* 0xffffffff0a067836 */ /* 0x001fe20000000000 */
[----:B------:R-:W-:-:S03]  /*06b0*/  ISETP.GE.AND P5, PT, R8, RZ, PT ;  /* 0x000000ff0800720c */ /* 0x000fc60003fa6270 */
[----:B------:R-:W-:Y:S01]  /*06c0*/  @P0 VIADD R2, R2, 0x1 ;  /* 0x0000000102020836 */ /* 0x000fe20000000000 */
[----:B------:R-:W-:Y:S01]  /*06d0*/  ISETP.NE.AND P0, PT, R12, RZ, PT ;  /* 0x000000ff0c00720c */ /* 0x000fe20003f05270 */
[----:B------:R-:W-:-:S04]  /*06e0*/  @P1 VIADD R7, R7, 0x1 ;  /* 0x0000000107071836 */ /* 0x000fc80000000000 */
[----:B------:R-:W-:Y:S01]  /*06f0*/  IMAD.MOV.U32 R8, RZ, RZ, R7 ;  /* 0x000000ffff087224 */ /* 0x000fe200078e0007 */
[----:B------:R-:W-:Y:S01]  /*0700*/  LOP3.LUT R7, RZ, R12, RZ, 0x33, !PT ;  /* 0x0000000cff077212 */ /* 0x000fe200078e33ff */
[----:B------:R-:W-:Y:S02]  /*0710*/  @!P3 IMAD.MOV R2, RZ, RZ, -R2 ;  /* 0x000000ffff02b224 */ /* 0x000fe400078e0a02 */
[----:B------:R-:W-:-:S03]  /*0720*/  @!P5 IMAD.MOV R8, RZ, RZ, -R8 ;  /* 0x000000ffff08d224 */ /* 0x000fc600078e0a08 */
[----:B------:R-:W-:Y:S01]  /*0730*/  SEL R33, R7, R2, !P0 ;  /* 0x0000000207217207 */ /* 0x000fe20004000000 */
[----:B------:R-:W-:Y:S01]  /*0740*/  VIADD R2, R11, 0xffffffff ;  /* 0xffffffff0b027836 */ /* 0x000fe20000000000 */
[----:B------:R-:W-:Y:S02]  /*0750*/  SEL R8, R7, R8, !P0 ;  /* 0x0000000807087207 */ /* 0x000fe40004000000 */
[C---:B------:R-:W-:Y:S01]  /*0760*/  ISETP.GT.AND P5, PT, R33.reuse, R10, PT ;  /* 0x0000000a2100720c */ /* 0x040fe20003fa4270 */
[C---:B------:R-:W-:Y:S01]  /*0770*/  VIADD R7, R33.reuse, 0xffffffff ;  /* 0xffffffff21077836 */ /* 0x040fe20000000000 */
[C---:B------:R-:W-:Y:S01]  /*0780*/  ISETP.GT.AND P4, PT, R8.reuse, R11, PT ;  /* 0x0000000b0800720c */ /* 0x040fe20003f84270 */
[----:B------:R-:W-:Y:S01]  /*0790*/  VIADD R9, R8, 0xffffffff ;  /* 0xffffffff08097836 */ /* 0x000fe20000000000 */
[C---:B------:R-:W-:Y:S01]  /*07a0*/  ISETP.GT.AND P2, PT, R33.reuse, RZ, PT ;  /* 0x000000ff2100720c */ /* 0x040fe20003f44270 */
[C---:B------:R-:W-:Y:S01]  /*07b0*/  VIADD R13, R33.reuse, 0x1 ;  /* 0x00000001210d7836 */ /* 0x040fe20000000000 */
[----:B------:R-:W-:Y:S01]  /*07c0*/  SEL R7, R6, R7, P5 ;  /* 0x0000000706077207 */ /* 0x000fe20002800000 */
[----:B------:R-:W-:Y:S01]  /*07d0*/  VIADD R15, R33, 0x2 ;  /* 0x00000002210f7836 */ /* 0x000fe20000000000 */
[----:B------:R-:W-:-:S02]  /*07e0*/  ISETP.GT.AND P1, PT, R8, RZ, PT ;  /* 0x000000ff0800720c */ /* 0x000fc40003f24270 */
[----:B------:R-:W-:Y:S02]  /*07f0*/  SEL R9, R2, R9, P4 ;  /* 0x0000000902097207 */ /* 0x000fe40002000000 */
[----:B------:R-:W-:Y:S02]  /*0800*/  SEL R31, R7, RZ, P2 ;  /* 0x000000ff071f7207 */ /* 0x000fe40001000000 */
[-C--:B------:R-:W-:Y:S02]  /*0810*/  ISETP.GE.AND P3, PT, R33, R10.reuse, PT ;  /* 0x0000000a2100720c */ /* 0x080fe40003f66270 */
[-C--:B------:R-:W-:Y:S02]  /*0820*/  ISETP.GE.AND P5, PT, R13, R10.reuse, PT ;  /* 0x0000000a0d00720c */ /* 0x080fe40003fa6270 */
[----:B------:R-:W-:Y:S02]  /*0830*/  ISETP.GE.AND P6, PT, R15, R10, PT ;  /* 0x0000000a0f00720c */ /* 0x000fe40003fc6270 */
[----:B------:R-:W-:-:S02]  /*0840*/  SEL R7, R9, RZ, P1 ;  /* 0x000000ff09077207 */ /* 0x000fc40000800000 */
[C---:B------:R-:W-:Y:S02]  /*0850*/  ISETP.GE.AND P0, PT, R33.reuse, RZ, PT ;  /* 0x000000ff2100720c */ /* 0x040fe40003f06270 */
[-C--:B------:R-:W-:Y:S02]  /*0860*/  SEL R36, R33, R6.reuse, !P3 ;  /* 0x0000000621247207 */ /* 0x080fe40005800000 */
[-C--:B------:R-:W-:Y:S02]  /*0870*/  SEL R47, R13, R6.reuse, !P5 ;  /* 0x000000060d2f7207 */ /* 0x080fe40006800000 */
[----:B------:R-:W-:Y:S01]  /*0880*/  SEL R15, R15, R6, !P6 ;  /* 0x000000060f0f7207 */ /* 0x000fe20007000000 */
[-C--:B------:R-:W-:Y:S01]  /*0890*/  IMAD R6, R7, R10.reuse, R31 ;  /* 0x0000000a07067224 */ /* 0x080fe200078e021f */
[----:B------:R-:W-:Y:S02]  /*08a0*/  SEL R36, R36, RZ, P0 ;  /* 0x000000ff24247207 */ /* 0x000fe40000000000 */
[C---:B------:R-:W-:Y:S01]  /*08b0*/  ISETP.GE.AND P0, PT, R33.reuse, -0x1, PT ;  /* 0xffffffff2100780c */ /* 0x040fe20003f06270 */
[----:B------:R-:W-:Y:S01]  /*08c0*/  IMAD R12, R6, 0x3, RZ ;  /* 0x00000003060c7824 */ /* 0x000fe200078e02ff */
[----:B------:R-:W-:Y:S01]  /*08d0*/  ISETP.GE.AND P1, PT, R33, -0x2, PT ;  /* 0xfffffffe2100780c */ /* 0x000fe20003f26270 */
[----:B------:R-:W-:Y:S01]  /*08e0*/  IMAD R9, R7, R10, R36 ;  /* 0x0000000a07097224 */ /* 0x000fe200078e0224 */
[----:B------:R-:W-:-:S02]  /*08f0*/  SEL R47, R47, RZ, P0 ;  /* 0x000000ff2f2f7207 */ /* 0x000fc40000000000 */
[C---:B-1----:R-:W-:Y:S01]  /*0900*/  IADD3 R50, P0, PT, R12.reuse, UR10, RZ ;  /* 0x0000000a0c327c10 */ /* 0x042fe2000ff1e0ff */
[----:B------:R-:W-:Y:S01]  /*0910*/  IMAD R13, R9, 0x3, RZ ;  /* 0x00000003090d7824 */ /* 0x000fe200078e02ff */
[----:B------:R-:W-:Y:S01]  /*0920*/  SEL R9, R15, RZ, P1 ;  /* 0x000000ff0f097207 */ /* 0x000fe20000800000 */
[-C--:B------:R-:W-:Y:S01]  /*0930*/  IMAD R14, R7, R10.reuse, R47 ;  /* 0x0000000a070e7224 */ /* 0x080fe200078e022f */
[----:B------:R-:W-:Y:S02]  /*0940*/  LEA.HI.X.SX32 R51, R12, UR11, 0x1, P0 ;  /* 0x0000000b0c337c11 */ /* 0x000fe400080f0eff */
[----:B------:R-:W-:Y:S01]  /*0950*/  IADD3 R6, P1, PT, R13, UR10, RZ ;  /* 0x0000000a0d067c10 */ /* 0x000fe2000ff3e0ff */
[----:B------:R-:W-:Y:S02]  /*0960*/  IMAD R14, R14, 0x3, RZ ;  /* 0x000000030e0e7824 */ /* 0x000fe400078e02ff */
[----:B--2---:R-:W2:Y:S01]  /*0970*/  LDG.E.U8 R42, desc[UR4][R50.64] ;  /* 0x00000004322a7981 */ /* 0x004ea2000c1e1100 */
[----:B------:R-:W-:Y:S01]  /*0980*/  IMAD R15, R7, R10, R9 ;  /* 0x0000000a070f7224 */ /* 0x000fe200078e0209 */
[----:B------:R-:W-:-:S02]  /*0990*/  LEA.HI.X.SX32 R7, R13, UR11, 0x1, P1 ;  /* 0x0000000b0d077c11 */ /* 0x000fc400088f0eff */
[C---:B------:R-:W-:Y:S01]  /*09a0*/  IADD3 R22, P0, PT, R14.reuse, UR10, RZ ;  /* 0x0000000a0e167c10 */ /* 0x040fe2000ff1e0ff */
[----:B------:R-:W4:Y:S01]  /*09b0*/  LDG.E.U8 R43, desc[UR4][R50.64+0x1] ;  /* 0x00000104322b7981 */ /* 0x000f22000c1e1100 */
[----:B------:R-:W-:Y:S02]  /*09c0*/  IMAD R15, R15, 0x3, RZ ;  /* 0x000000030f0f7824 */ /* 0x000fe400078e02ff */
[----:B------:R-:W-:Y:S01]  /*09d0*/  LEA.HI.X.SX32 R23, R14, UR11, 0x1, P0 ;  /* 0x0000000b0e177c11 */ /* 0x000fe200080f0eff */
[----:B------:R-:W5:Y:S04]  /*09e0*/  LDG.E.U8 R26, desc[UR4][R6.64] ;  /* 0x00000004061a7981 */ /* 0x000f68000c1e1100 */
[----:B------:R-:W3:Y:S01]  /*09f0*/  LDG.E.U8 R46, desc[UR4][R22.64] ;  /* 0x00000004162e7981 */ /* 0x000ee2000c1e1100 */
[----:B------:R-:W-:-:S03]  /*0a00*/  IADD3 R12, P0, PT, R15, UR10, RZ ;  /* 0x0000000a0f0c7c10 */ /* 0x000fc6000ff1e0ff */
[----:B------:R-:W4:Y:S01]  /*0a10*/  LDG.E.U8 R41, desc[UR4][R6.64+0x1] ;  /* 0x0000010406297981 */ /* 0x000f22000c1e1100 */
[----:B------:R-:W-:-:S03]  /*0a20*/  LEA.HI.X.SX32 R13, R15, UR11, 0x1, P0 ;  /* 0x0000000b0f0d7c11 */ /* 0x000fc600080f0eff */
[----:B------:R-:W4:Y:S04]  /*0a30*/  LDG.E.U8 R40, desc[UR4][R22.64+0x1] ;  /* 0x0000010416287981 */ /* 0x000f28000c1e1100 */
[----:B------:R-:W4:Y:S04]  /*0a40*/  LDG.E.U8 R28, desc[UR4][R12.64] ;  /* 0x000000040c1c7981 */ /* 0x000f28000c1e1100 */
[----:B------:R-:W4:Y:S01]  /*0a50*/  LDG.E.U8 R20, desc[UR4][R12.64+0x1] ;  /* 0x000001040c147981 */ /* 0x000f22000c1e1100 */
[C---:B------:R-:W-:Y:S02]  /*0a60*/  ISETP.GE.AND P1, PT, R8.reuse, R11, PT ;  /* 0x0000000b0800720c */ /* 0x040fe40003f26270 */
[----:B------:R-:W-:Y:S01]  /*0a70*/  ISETP.GE.AND P0, PT, R8, RZ, PT ;  /* 0x000000ff0800720c */ /* 0x000fe20003f06270 */
[----:B------:R-:W4:Y:S01]  /*0a80*/  LDG.E.U8 R6, desc[UR4][R6.64+0x2] ;  /* 0x0000020406067981 */ /* 0x000f22000c1e1100 */
[----:B------:R-:W-:-:S03]  /*0a90*/  I2FP.F32.S32 R33, R33 ;  /* 0x0000002100217245 */ /* 0x000fc60000201400 */
[----:B------:R-:W4:Y:S01]  /*0aa0*/  LDG.E.U8 R50, desc[UR4][R50.64+0x2] ;  /* 0x0000020432327981 */ /* 0x000f22000c1e1100 */
[----:B--2---:R-:W0:Y:S03]  /*0ab0*/  I2F.F64.U16 R18, R42 ;  /* 0x0000002a00127312 */ /* 0x004e260000101800 */
[----:B------:R-:W2:Y:S05]  /*0ac0*/  LDG.E.U8 R12, desc[UR4][R12.64+0x2] ;  /* 0x000002040c0c7981 */ /* 0x000eaa000c1e1100 */
[----:B-----5:R-:W1:Y:S01]  /*0ad0*/  I2F.F64.U16 R16, R26 ;  /* 0x0000001a00107312 */ /* 0x020e620000101800 */
[----:B0-----:R-:W-:-:S07]  /*0ae0*/  DADD R34, R18, R18 ;  /* 0x0000000012227229 */ /* 0x001fce0000000012 */
[----:B------:R-:W-:Y:S08]  /*0af0*/  I2F.U16 R38, R26 ;  /* 0x0000001a00267306 */ /* 0x000ff00000101000 */
[----:B---3--:R-:W0:Y:S01]  /*0b00*/  I2F.U16 R21, R46 ;  /* 0x0000002e00157306 */ /* 0x008e220000101000 */
[----:B-1----:R-:W-:-:S07]  /*0b10*/  DFMA R34, R16, -5, R34 ;  /* 0xc01400001022782b */ /* 0x002fce0000000022 */
[----:B----4-:R-:W1:Y:S08]  /*0b20*/  I2F.F64.U16 R14, R43 ;  /* 0x0000002b000e7312 */ /* 0x010e700000101800 */
[----:B------:R-:W3:Y:S01]  /*0b30*/  I2F.F64.U16 R24, R46 ;  /* 0x0000002e00187312 */ /* 0x000ee20000101800 */
[----:B0-----:R-:W-:-:S07]  /*0b40*/  FADD R48, R38, -R21 ;  /* 0x8000001526307221 */ /* 0x001fce0000000000 */
[----:B------:R-:W0:Y:S01]  /*0b50*/  I2F.F64.U16 R44, R41 ;  /* 0x00000029002c7312 */ /* 0x000e220000101800 */
[----:B-1----:R-:W-:-:S07]  /*0b60*/  DADD R38, R14, R14 ;  /* 0x000000000e267229 */ /* 0x002fce000000000e */
[----:B------:R-:W-:Y:S01]  /*0b70*/  I2F.U16 R37, R41 ;  /* 0x0000002900257306 */ /* 0x000fe20000101000 */
[----:B---3--:R-:W-:-:S07]  /*0b80*/  DFMA R24, R24, 4, R34 ;  /* 0x401000001818782b */ /* 0x008fce0000000022 */
[----:B------:R-:W1:Y:S01]  /*0b90*/  I2F.U16 R30, R40 ;  /* 0x00000028001e7306 */ /* 0x000e620000101000 */
[----:B0-----:R-:W-:-:S07]  /*0ba0*/  DFMA R38, R44, -5, R38 ;  /* 0xc01400002c26782b */ /* 0x001fce0000000026 */
[----:B------:R-:W0:Y:S08]  /*0bb0*/  I2F.F64.U16 R28, R28 ;  /* 0x0000001c001c7312 */ /* 0x000e300000101800 */
[----:B------:R-:W3:Y:S08]  /*0bc0*/  F2F.F64.F32 R26, R48 ;  /* 0x00000030001a7310 */ /* 0x000ef00000201800 */
[----:B------:R-:W4:Y:S01]  /*0bd0*/  I2F.F64.U16 R34, R40 ;  /* 0x0000002800227312 */ /* 0x000f220000101800 */
[----:B-1----:R-:W-:Y:S01]  /*0be0*/  FADD R46, R37, -R30 ;  /* 0x8000001e252e7221 */ /* 0x002fe20000000000 */
[----:B------:R-:W-:Y:S01]  /*0bf0*/  SEL R41, R8, R2, !P1 ;  /* 0x0000000208297207 */ /* 0x000fe20004800000 */
[----:B0-----:R-:W-:-:S02]  /*0c00*/  DADD R24, R24, -R28 ;  /* 0x0000000018187229 */ /* 0x001fc4000000081c */
[----:B---3--:R-:W-:Y:S01]  /*0c10*/  DFMA R26, R26, 3, R28 ;  /* 0x400800001a1a782b */ /* 0x008fe2000000001c */
[----:B------:R-:W-:Y:S02]  /*0c20*/  SEL R41, R41, RZ, P0 ;  /* 0x000000ff29297207 */ /* 0x000fe40000000000 */
[----:B------:R-:W0:Y:S01]  /*0c30*/  I2F.F64.U16 R28, R20 ;  /* 0x00000014001c7312 */ /* 0x000e220000101800 */
[----:B----4-:R-:W-:-:S07]  /*0c40*/  DFMA R34, R34, 4, R38 ;  /* 0x401000002222782b */ /* 0x010fce0000000026 */
[----:B------:R-:W1:Y:S01]  /*0c50*/  F2F.F64.F32 R38, R46 ;  /* 0x0000002e00267310 */ /* 0x000e620000201800 */
[----:B------:R-:W-:-:S04]  /*0c60*/  IMAD R37, R41, R10, R31 ;  /* 0x0000000a29257224 */ /* 0x000fc800078e021f */
[----:B------:R-:W-:Y:S02]  /*0c70*/  IMAD R40, R37, 0x3, RZ ;  /* 0x0000000325287824 */ /* 0x000fe400078e02ff */
[-C--:B------:R-:W-:Y:S01]  /*0c80*/  IMAD R37, R41, R10.reuse, R36 ;  /* 0x0000000a29257224 */ /* 0x080fe200078e0224 */
[----:B------:R-:W-:Y:S02]  /*0c90*/  DADD R26, -R18, R26 ;  /* 0x00000000121a7229 */ /* 0x000fe4000000011a */
[C---:B------:R-:W-:Y:S01]  /*0ca0*/  IADD3 R18, P0, PT, R40.reuse, UR10, RZ ;  /* 0x0000000a28127c10 */ /* 0x040fe2000ff1e0ff */
[----:B------:R-:W-:Y:S01]  /*0cb0*/  IMAD R37, R37, 0x3, RZ ;  /* 0x0000000325257824 */ /* 0x000fe200078e02ff */
[--C-:B0-----:R-:W-:Y:S02]  /*0cc0*/  DADD R34, R34, -R28.reuse ;  /* 0x0000000022227229 */ /* 0x101fe4000000081c */
[----:B-1----:R-:W-:Y:S01]  /*0cd0*/  DFMA R38, R38, 3, R28 ;  /* 0x400800002626782b */ /* 0x002fe2000000001c */
[----:B------:R-:W-:Y:S01]  /*0ce0*/  IMAD R28, R41, R10, R47 ;  /* 0x0000000a291c7224 */ /* 0x000fe200078e022f */
[----:B------:R-:W-:-:S02]  /*0cf0*/  LEA.HI.X.SX32 R19, R40, UR11, 0x1, P0 ;  /* 0x0000000b28137c11 */ /* 0x000fc400080f0eff */
[C---:B------:R-:W-:Y:S01]  /*0d00*/  IADD3 R52, P0, PT, R37.reuse, UR10, RZ ;  /* 0x0000000a25347c10 */ /* 0x040fe2000ff1e0ff */
[----:B------:R-:W-:Y:S02]  /*0d10*/  IMAD R29, R28, 0x3, RZ ;  /* 0x000000031c1d7824 */ /* 0x000fe400078e02ff */
[----:B------:R-:W3:Y:S01]  /*0d20*/  LDG.E.U8 R20, desc[UR4][R18.64] ;  /* 0x0000000412147981 */ /* 0x000ee2000c1e1100 */
[----:B------:R-:W-:Y:S02]  /*0d30*/  LEA.HI.X.SX32 R53, R37, UR11, 0x1, P0 ;  /* 0x0000000b25357c11 */ /* 0x000fe400080f0eff */
[----:B------:R-:W-:Y:S01]  /*0d40*/  IADD3 R28, P0, PT, R29, UR10, RZ ;  /* 0x0000000a1d1c7c10 */ /* 0x000fe2000ff1e0ff */
[----:B------:R-:W-:Y:S01]  /*0d50*/  IMAD R41, R41, R10, R9 ;  /* 0x0000000a29297224 */ /* 0x000fe200078e0209 */
[----:B------:R-:W-:Y:S01]  /*0d60*/  DADD R38, -R14, R38 ;  /* 0x000000000e267229 */ /* 0x000fe20000000126 */
[----:B------:R-:W4:Y:S01]  /*0d70*/  LDG.E.U8 R37, desc[UR4][R52.64] ;  /* 0x0000000434257981 */ /* 0x000f22000c1e1100 */
[----:B------:R-:W-:Y:S01]  /*0d80*/  LEA.HI.X.SX32 R29, R29, UR11, 0x1, P0 ;  /* 0x0000000b1d1d7c11 */ /* 0x000fe200080f0eff */
[----:B------:R-:W0:Y:S01]  /*0d90*/  I2F.U16 R42, R42 ;  /* 0x0000002a002a7306 */ /* 0x000e220000101000 */
[----:B------:R-:W-:Y:S01]  /*0da0*/  FADD R32, R32, -R33 ;  /* 0x8000002120207221 */ /* 0x000fe20000000000 */
[----:B------:R1:W5:Y:S04]  /*0db0*/  LDG.E.U8 R7, desc[UR4][R18.64+0x2] ;  /* 0x0000020412077981 */ /* 0x000368000c1e1100 */
[----:B------:R-:W2:Y:S01]  /*0dc0*/  LDG.E.U8 R40, desc[UR4][R28.64] ;  /* 0x000000041c287981 */ /* 0x000ea2000c1e1100 */
[----:B------:R-:W-:Y:S01]  /*0dd0*/  IMAD R41, R41, 0x3, RZ ;  /* 0x0000000329297824 */ /* 0x000fe200078e02ff */
[----:B------:R-:W1:Y:S02]  /*0de0*/  I2F.U16 R43, R43 ;  /* 0x0000002b002b7306 */ /* 0x000e640000101000 */
[----:B------:R-:W5:Y:S02]  /*0df0*/  LDG.E.U8 R13, desc[UR4][R28.64+0x2] ;  /* 0x000002041c0d7981 */ /* 0x000f64000c1e1100 */
[----:B------:R-:W-:-:S04]  /*0e00*/  IADD3 R14, P0, PT, R41, UR10, RZ ;  /* 0x0000000a290e7c10 */ /* 0x000fc8000ff1e0ff */
[----:B------:R-:W-:-:S05]  /*0e10*/  LEA.HI.X.SX32 R15, R41, UR11, 0x1, P0 ;  /* 0x0000000b290f7c11 */ /* 0x000fca00080f0eff */
[----:B------:R-:W5:Y:S01]  /*0e20*/  LDG.E.U8 R41, desc[UR4][R14.64] ;  /* 0x000000040e297981 */ /* 0x000f62000c1e1100 */
[----:B0-----:R-:W-:Y:S01]  /*0e30*/  FADD R21, -R42, R21 ;  /* 0x000000152a157221 */ /* 0x001fe20000000100 */
[----:B-1----:R-:W-:Y:S01]  /*0e40*/  FADD R46, -R43, R30 ;  /* 0x0000001e2b2e7221 */ /* 0x002fe20000000100 */
[----:B------:R-:W0:Y:S01]  /*0e50*/  F2F.F64.F32 R32, R32 ;  /* 0x0000002000207310 */ /* 0x000e220000201800 */
[----:B------:R-:W5:Y:S07]  /*0e60*/  LDG.E.U8 R42, desc[UR4][R52.64+0x1] ;  /* 0x00000104342a7981 */ /* 0x000f6e000c1e1100 */
[----:B------:R1:W0:Y:S02]  /*0e70*/  F2F.F64.F32 R54, R21 ;  /* 0x0000001500367310 */ /* 0x0002240000201800 */
[----:B-1----:R-:W5:Y:S01]  /*0e80*/  LDG.E.U8 R21, desc[UR4][R18.64+0x1] ;  /* 0x0000010412157981 */ /* 0x002f62000c1e1100 */
[----:B0-----:R-:W-:-:S02]  /*0e90*/  DFMA R24, R32, R26, R24 ;  /* 0x0000001a2018722b */ /* 0x001fc40000000018 */
[----:B------:R-:W-:-:S06]  /*0ea0*/  DFMA R38, R32, R38, R34 ;  /* 0x000000262026722b */ /* 0x000fcc0000000022 */
[----:B------:R-:W-:Y:S01]  /*0eb0*/  DFMA R34, R32, R24, R54 ;  /* 0x000000182022722b */ /* 0x000fe20000000036 */
[----:B------:R-:W0:Y:S08]  /*0ec0*/  F2F.F64.F32 R26, R46 ;  /* 0x0000002e001a7310 */ /* 0x000e300000201800 */
[----:B----4-:R-:W-:Y:S08]  /*0ed0*/  I2F.U16 R30, R37 ;  /* 0x00000025001e7306 */ /* 0x010ff00000101000 */
[----:B--2---:R-:W1:Y:S02]  /*0ee0*/  I2F.U16 R43, R40 ;  /* 0x00000028002b7306 */ /* 0x004e640000101000 */
[----:B-1----:R-:W-:-:S02]  /*0ef0*/  FADD R58, R30, -R43 ;  /* 0x8000002b1e3a7221 */ /* 0x002fc40000000000 */
[----:B------:R-:W2:Y:S04]  /*0f00*/  LDG.E.U8 R30, desc[UR4][R28.64+0x1] ;  /* 0x000001041c1e7981 */ /* 0x000ea8000c1e1100 */
[----:B------:R1:W-:Y:S02]  /*0f10*/  I2F.F64.U16 R24, R37 ;  /* 0x0000002500187312 */ /* 0x0003e40000101800 */
[----:B-1----:R-:W4:Y:S06]  /*0f20*/  LDG.E.U8 R37, desc[UR4][R14.64+0x1] ;  /* 0x000001040e257981 */ /* 0x002f2c000c1e1100 */
[----:B---3--:R-:W1:Y:S01]  /*0f30*/  I2F.F64.U16 R48, R20 ;  /* 0x0000001400307312 */ /* 0x008e620000101800 */
[----:B0-----:R-:W-:-:S07]  /*0f40*/  DFMA R38, R32, R38, R26 ;  /* 0x000000262026722b */ /* 0x001fce000000001a */
[----:B------:R-:W0:Y:S01]  /*0f50*/  I2F.F64.U16 R54, R40 ;  /* 0x0000002800367312 */ /* 0x000e220000101800 */
[----:B------:R-:W-:Y:S01]  /*0f60*/  ISETP.GE.AND P0, PT, R8, -0x1, PT ;  /* 0xffffffff0800780c */ /* 0x000fe20003f06270 */
[----:B------:R-:W3:Y:S01]  /*0f70*/  LDG.E.U8 R14, desc[UR4][R14.64+0x2] ;  /* 0x000002040e0e7981 */ /* 0x000ee2000c1e1100 */
[----:B-1----:R-:W-:-:S05]  /*0f80*/  DADD R26, R48, R48 ;  /* 0x00000000301a7229 */ /* 0x002fca0000000030 */
[----:B-----5:R-:W1:Y:S03]  /*0f90*/  I2F.F64.U16 R56, R41 ;  /* 0x0000002900387312 */ /* 0x020e660000101800 */
[----:B------:R-:W-:-:S05]  /*0fa0*/  DFMA R26, R24, -5, R26 ;  /* 0xc0140000181a782b */ /* 0x000fca000000001a */
[----:B------:R-:W5:Y:S03]  /*0fb0*/  F2F.F64.F32 R58, R58 ;  /* 0x0000003a003a7310 */ /* 0x000f660000201800 */
[----:B0-----:R-:W-:-:S05]  /*0fc0*/  DFMA R54, R54, 4, R26 ;  /* 0x401000003636782b */ /* 0x001fca000000001a */
[----:B------:R-:W0:Y:S01]  /*0fd0*/  I2F.U16 R20, R20 ;  /* 0x0000001400147306 */ /* 0x000e220000101000 */
[----:B------:R-:W-:-:S08]  /*0fe0*/  DMUL R26, R32, 0.5 ;  /* 0x3fe00000201a7828 */ /* 0x000fd00000000000 */
[----:B------:R-:W-:Y:S02]  /*0ff0*/  DFMA R34, R26, R34, R16 ;  /* 0x000000221a22722b */ /* 0x000fe40000000010 */
[--C-:B-1----:R-:W-:Y:S02]  /*1000*/  DADD R16, R54, -R56.reuse ;  /* 0x0000000036107229 */ /* 0x102fe40000000838 */
[----:B-----5:R-:W-:Y:S01]  /*1010*/  DFMA R54, R58, 3, R56 ;  /* 0x400800003a36782b */ /* 0x020fe20000000038 */
[----:B0-----:R-:W-:-:S04]  /*1020*/  FADD R56, -R20, R43 ;  /* 0x0000002b14387221 */ /* 0x001fc80000000100 */
[----:B------:R-:W0:Y:S03]  /*1030*/  F2F.F64.F32 R40, R56 ;  /* 0x0000003800287310 */ /* 0x000e260000201800 */
[----:B------:R-:W-:-:S08]  /*1040*/  DADD R48, -R48, R54 ;  /* 0x0000000030307229 */ /* 0x000fd00000000136 */
[----:B------:R-:W-:-:S08]  /*1050*/  DFMA R48, R32, R48, R16 ;  /* 0x000000302030722b */ /* 0x000fd00000000010 */
[----:B0-----:R-:W-:Y:S01]  /*1060*/  DFMA R48, R32, R48, R40 ;  /* 0x000000302030722b */ /* 0x001fe20000000028 */
[----:B------:R-:W0:Y:S01]  /*1070*/  I2F.F64.U16 R40, R21 ;  /* 0x0000001500287312 */ /* 0x000e220000101800 */
[----:B------:R-:W-:-:S07]  /*1080*/  DFMA R44, R26, R38, R44 ;  /* 0x000000261a2c722b */ /* 0x000fce000000002c */
[----:B------:R-:W1:Y:S01]  /*1090*/  I2F.F64.U16 R16, R42 ;  /* 0x0000002a00107312 */ /* 0x000e620000101800 */
[----:B0-----:R-:W-:-:S07]  /*10a0*/  DADD R38, R40, R40 ;  /* 0x0000000028267229 */ /* 0x001fce0000000028 */
[----:B------:R-:W-:Y:S01]  /*10b0*/  I2F.U16 R43, R42 ;  /* 0x0000002a002b7306 */ /* 0x000fe20000101000 */
[----:B-1----:R-:W-:Y:S02]  /*10c0*/  DFMA R38, R16, -5, R38 ;  /* 0xc01400001026782b */ /* 0x002fe40000000026 */
[----:B------:R-:W-:Y:S01]  /*10d0*/  DFMA R24, R26, R48, R24 ;  /* 0x000000301a18722b */ /* 0x000fe20000000018 */
[----:B------:R-:W-:-:S05]  /*10e0*/  VIADD R20, R8, 0x1 ;  /* 0x0000000108147836 */ /* 0x000fca0000000000 */
[----:B------:R-:W-:Y:S01]  /*10f0*/  ISETP.GE.AND P1, PT, R20, R11, PT ;  /* 0x0000000b1400720c */ /* 0x000fe20003f26270 */
[----:B------:R-:W-:Y:S08]  /*1100*/  I2F.U16 R21, R21 ;  /* 0x0000001500157306 */ /* 0x000ff00000101000 */
[----:B------:R-:W-:Y:S08]  /*1110*/  F2F.F32.F64 R25, R24 ;  /* 0x0000001800197310 */ /* 0x000ff00000301000 */
[----:B--2---:R-:W0:Y:S08]  /*1120*/  I2F.U16 R46, R30 ;  /* 0x0000001e002e7306 */ /* 0x004e300000101000 */
[----:B------:R-:W1:Y:S01]  /*1130*/  I2F.F64.U16 R54, R30 ;  /* 0x0000001e00367312 */ /* 0x000e620000101800 */
[----:B0-----:R-:W-:-:S07]  /*1140*/  FADD R43, R43, -R46 ;  /* 0x8000002e2b2b7221 */ /* 0x001fce0000000000 */
[----:B------:R-:W-:Y:S01]  /*1150*/  F2F.F64.F32 R48, R43 ;  /* 0x0000002b00307310 */ /* 0x000fe20000201800 */
[----:B-1----:R-:W-:-:S07]  /*1160*/  DFMA R54, R54, 4, R38 ;  /* 0x401000003636782b */ /* 0x002fce0000000026 */
[----:B----4-:R-:W0:Y:S02]  /*1170*/  I2F.F64.U16 R38, R37 ;  /* 0x0000002500267312 */ /* 0x010e240000101800 */
[--C-:B0-----:R-:W-:Y:S02]  /*1180*/  DADD R54, R54, -R38.reuse ;  /* 0x0000000036367229 */ /* 0x101fe40000000826 */
[----:B------:R-:W-:Y:S01]  /*1190*/  DFMA R38, R48, 3, R38 ;  /* 0x400800003026782b */ /* 0x000fe20000000026 */
[----:B------:R-:W-:-:S04]  /*11a0*/  SEL R49, R20, R2, !P1 ;  /* 0x0000000214317207 */ /* 0x000fc80004800000 */
[----:B------:R-:W-:-:S05]  /*11b0*/  SEL R49, R49, RZ, P0 ;  /* 0x000000ff31317207 */ /* 0x000fca0000000000 */
[CC--:B------:R-:W-:Y:S02]  /*11c0*/  IMAD R20, R49.reuse, R10.reuse, R31 ;  /* 0x0000000a31147224 */ /* 0x0c0fe400078e021f */
[-C--:B------:R-:W-:Y:S02]  /*11d0*/  IMAD R5, R49, R10.reuse, R36 ;  /* 0x0000000a31057224 */ /* 0x080fe400078e0224 */
[----:B------:R-:W-:Y:S01]  /*11e0*/  IMAD R20, R20, 0x3, RZ ;  /* 0x0000000314147824 */ /* 0x000fe200078e02ff */
[----:B------:R-:W-:Y:S01]  /*11f0*/  DADD R40, -R40, R38 ;  /* 0x0000000028287229 */ /* 0x000fe20000000126 */
[----:B------:R-:W-:Y:S02]  /*1200*/  IMAD R37, R5, 0x3, RZ ;  /* 0x0000000305257824 */ /* 0x000fe400078e02ff */
[----:B------:R-:W-:Y:S01]  /*1210*/  IMAD R5, R49, R10, R47 ;  /* 0x0000000a31057224 */ /* 0x000fe200078e022f */
[----:B------:R-:W-:Y:S01]  /*1220*/  IADD3 R38, P0, PT, R20, UR10, RZ ;  /* 0x0000000a14267c10 */ /* 0x000fe2000ff1e0ff */
[----:B------:R-:W-:-:S02]  /*1230*/  FADD R46, -R21, R46 ;  /* 0x0000002e152e7221 */ /* 0x000fc40000000100 */
[----:B------:R-:W-:Y:S01]  /*1240*/  IMAD R5, R5, 0x3, RZ ;  /* 0x0000000305057824 */ /* 0x000fe200078e02ff */
[----:B------:R-:W-:Y:S02]  /*1250*/  LEA.HI.X.SX32 R39, R20, UR11, 0x1, P0 ;  /* 0x0000000b14277c11 */ /* 0x000fe400080f0eff */
[C---:B------:R-:W-:Y:S01]  /*1260*/  IADD3 R20, P0, PT, R37.reuse, UR10, RZ ;  /* 0x0000000a25147c10 */ /* 0x040fe2000ff1e0ff */
[----:B------:R-:W-:Y:S01]  /*1270*/  DFMA R40, R32, R40, R54 ;  /* 0x000000282028722b */ /* 0x000fe20000000036 */
[----:B------:R0:W-:Y:S01]  /*1280*/  F2F.F32.F64 R30, R34 ;  /* 0x00000022001e7310 */ /* 0x0001e20000301000 */
[----:B------:R-:W2:Y:S01]  /*1290*/  LDG.E.U8 R42, desc[UR4][R38.64] ;  /* 0x00000004262a7981 */ /* 0x000ea2000c1e1100 */
[----:B------:R-:W-:Y:S01]  /*12a0*/  LEA.HI.X.SX32 R21, R37, UR11, 0x1, P0 ;  /* 0x0000000b25157c11 */ /* 0x000fe200080f0eff */
[----:B------:R-:W-:Y:S02]  /*12b0*/  VIADD R48, R8, 0x2 ;  /* 0x0000000208307836 */ /* 0x000fe40000000000 */
[----:B------:R-:W4:Y:S03]  /*12c0*/  LDG.E.U8 R15, desc[UR4][R38.64+0x2] ;  /* 0x00000204260f7981 */ /* 0x000f26000c1e1100 */
[----:B------:R-:W1:Y:S01]  /*12d0*/  F2F.F64.F32 R54, R46 ;  /* 0x0000002e00367310 */ /* 0x000e620000201800 */
[----:B------:R-:W5:Y:S01]  /*12e0*/  LDG.E.U8 R43, desc[UR4][R20.64] ;  /* 0x00000004142b7981 */ /* 0x000f62000c1e1100 */
[----:B0-----:R-:W-:-:S04]  /*12f0*/  IADD3 R34, P0, PT, R5, UR10, RZ ;  /* 0x0000000a05227c10 */ /* 0x001fc8000ff1e0ff */
[----:B------:R-:W-:Y:S02]  /*1300*/  LEA.HI.X.SX32 R35, R5, UR11, 0x1, P0 ;  /* 0x0000000b05237c11 */ /* 0x000fe400080f0eff */
[----:B------:R-:W-:-:S03]  /*1310*/  ISETP.GE.AND P0, PT, R48, R11, PT ;  /* 0x0000000b3000720c */ /* 0x000fc60003f06270 */
[----:B------:R-:W3:Y:S01]  /*1320*/  LDG.E.U8 R37, desc[UR4][R34.64] ;  /* 0x0000000422257981 */ /* 0x000ee2000c1e1100 */
[----:B------:R-:W-:Y:S02]  /*1330*/  SEL R2, R48, R2, !P0 ;  /* 0x0000000230027207 */ /* 0x000fe40004000000 */
[----:B------:R-:W-:Y:S01]  /*1340*/  ISETP.GE.AND P0, PT, R8, -0x2, PT ;  /* 0xfffffffe0800780c */ /* 0x000fe20003f06270 */
[----:B-1----:R-:W-:-:S03]  /*1350*/  DFMA R40, R32, R40, R54 ;  /* 0x000000282028722b */ /* 0x002fc60000000036 */
[----:B------:R-:W-:Y:S02]  /*1360*/  SEL R11, R2, RZ, P0 ;  /* 0x000000ff020b7207 */ /* 0x000fe40000000000 */
[----:B------:R-:W-:-:S04]  /*1370*/  FSETP.GE.AND P0, PT, R30, RZ, PT ;  /* 0x000000ff1e00720b */ /* 0x000fc80003f06000 */
[----:B------:R-:W-:Y:S01]  /*1380*/  FSETP.LE.AND P0, PT, R30, 255, P0 ;  /* 0x437f00001e00780b */ /* 0x000fe20000703000 */
[----:B------:R-:W-:-:S03]  /*1390*/  DFMA R16, R26, R40, R16 ;  /* 0x000000281a10722b */ /* 0x000fc60000000010 */
[----:B------:R-:W-:Y:S02]  /*13a0*/  SEL R40, RZ, 0x1, !P0 ;  /* 0x00000001ff287807 */ /* 0x000fe40004000000 */
[C---:B------:R-:W-:Y:S01]  /*13b0*/  FSETP.GE.AND P0, PT, R25.reuse, RZ, PT ;  /* 0x000000ff1900720b */ /* 0x040fe20003f06000 */
[----:B------:R0:W-:Y:S03]  /*13c0*/  F2F.F32.F64 R2, R16 ;  /* 0x0000001000027310 */ /* 0x0001e60000301000 */
[----:B------:R-:W-:Y:S01]  /*13d0*/  FSETP.LE.AND P0, PT, R25, 255, P0 ;  /* 0x437f00001900780b */ /* 0x000fe20000703000 */
[----:B------:R-:W-:-:S03]  /*13e0*/  IMAD R41, R49, R10, R9 ;  /* 0x0000000a31297224 */ /* 0x000fc600078e0209 */
[----:B0-----:R-:W-:Y:S02]  /*13f0*/  SEL R16, RZ, 0x1, !P0 ;  /* 0x00000001ff107807 */ /* 0x001fe40004000000 */
[----:B------:R-:W-:Y:S01]  /*1400*/  FSETP.GT.AND P0, PT, R25, 255, PT ;  /* 0x437f00001900780b */ /* 0x000fe20003f04000 */
[----:B------:R0:W-:Y:S01]  /*1410*/  F2F.F32.F64 R5, R44 ;  /* 0x0000002c00057310 */ /* 0x0001e20000301000 */
[----:B------:R-:W-:Y:S01]  /*1420*/  I2FP.F32.U32 R16, R16 ;  /* 0x0000001000107245 */ /* 0x000fe20000201000 */
[----:B------:R-:W-:Y:S01]  /*1430*/  IMAD R41, R41, 0x3, RZ ;  /* 0x0000000329297824 */ /* 0x000fe200078e02ff */
[----:B0-----:R-:W-:Y:S02]  /*1440*/  I2FP.F32.U32 R45, R40 ;  /* 0x00000028002d7245 */ /* 0x001fe40000201000 */
[----:B------:R-:W-:-:S05]  /*1450*/  FSEL R40, RZ, 255, !P0 ;  /* 0x437f0000ff287808 */ /* 0x000fca0004000000 */
[----:B------:R-:W-:Y:S01]  /*1460*/  FFMA R25, R25, R16, R40 ;  /* 0x0000001019197223 */ /* 0x000fe20000000028 */
[----:B------:R-:W-:-:S04]  /*1470*/  IADD3 R40, P0, PT, R41, UR10, RZ ;  /* 0x0000000a29287c10 */ /* 0x000fc8000ff1e0ff */
[----:B------:R-:W-:-:S05]  /*1480*/  LEA.HI.X.SX32 R41, R41, UR11, 0x1, P0 ;  /* 0x0000000b29297c11 */ /* 0x000fca00080f0eff */
[----:B------:R-:W4:Y:S01]  /*1490*/  LDG.E.U8 R46, desc[UR4][R40.64] ;  /* 0x00000004282e7981 */ /* 0x000f22000c1e1100 */
[CC--:B------:R-:W-:Y:S02]  /*14a0*/  IMAD R31, R11.reuse, R10.reuse, R31 ;  /* 0x0000000a0b1f7224 */ /* 0x0c0fe400078e021f */
[CC--:B------:R-:W-:Y:S02]  /*14b0*/  IMAD R36, R11.reuse, R10.reuse, R36 ;  /* 0x0000000a0b247224 */ /* 0x0c0fe400078e0224 */
[CC--:B------:R-:W-:Y:S02]  /*14c0*/  IMAD R24, R11.reuse, R10.reuse, R47 ;  /* 0x0000000a0b187224 */ /* 0x0c0fe400078e022f */
[----:B------:R-:W-:Y:S01]  /*14d0*/  IMAD R9, R11, R10, R9 ;  /* 0x0000000a0b097224 */ /* 0x000fe200078e0209 */
[----:B------:R-:W-:-:S04]  /*14e0*/  FSETP.GT.AND P1, PT, R30, 255, PT ;  /* 0x437f00001e00780b */ /* 0x000fc80003f24000 */
[----:B------:R-:W-:-:S05]  /*14f0*/  FSEL R47, RZ, 255, !P1 ;  /* 0x437f0000ff2f7808 */ /* 0x000fca0004800000 */
[----:B------:R-:W-:Y:S01]  /*1500*/  FFMA R30, R30, R45, R47 ;  /* 0x0000002d1e1e7223 */ /* 0x000fe2000000002f */
[----:B------:R-:W-:-:S05]  /*1510*/  I2FP.F32.S32 R47, R8 ;  /* 0x00000008002f7245 */ /* 0x000fca0000201400 */
[----:B------:R-:W-:Y:S01]  /*1520*/  FADD R4, R4, -R47 ;  /* 0x8000002f04047221 */ /* 0x000fe20000000000 */
[----:B------:R-:W-:Y:S02]  /*1530*/  IMAD R31, R31, 0x3, RZ ;  /* 0x000000031f1f7824 */ /* 0x000fe400078e02ff */
[----:B------:R-:W-:Y:S02]  /*1540*/  IMAD R36, R36, 0x3, RZ ;  /* 0x0000000324247824 */ /* 0x000fe400078e02ff */
[----:B------:R-:W-:Y:S01]  /*1550*/  IMAD R24, R24, 0x3, RZ ;  /* 0x0000000318187824 */ /* 0x000fe200078e02ff */
[----:B--2---:R-:W0:Y:S08]  /*1560*/  I2F.F64.U16 R10, R42 ;  /* 0x0000002a000a7312 */ /* 0x004e300000101800 */
[----:B-----5:R-:W1:Y:S01]  /*1570*/  I2F.F64.U16 R48, R43 ;  /* 0x0000002b00307312 */ /* 0x020e620000101800 */
[----:B0-----:R-:W-:-:S07]  /*1580*/  DADD R44, R10, R10 ;  /* 0x000000000a2c7229 */ /* 0x001fce000000000a */
[----:B---3--:R-:W0:Y:S01]  /*1590*/  I2F.F64.U16 R16, R37 ;  /* 0x0000002500107312 */ /* 0x008e220000101800 */
[----:B-1----:R-:W-:-:S07]  /*15a0*/  DFMA R44, R48, -5, R44 ;  /* 0xc0140000302c782b */ /* 0x002fce000000002c */
[----:B------:R-:W-:Y:S01]  /*15b0*/  I2F.U16 R43, R43 ;  /* 0x0000002b002b7306 */ /* 0x000fe20000101000 */
[----:B0-----:R-:W-:-:S07]  /*15c0*/  DFMA R16, R16, 4, R44 ;  /* 0x401000001010782b */ /* 0x001fce000000002c */
[----:B------:R-:W0:Y:S08]  /*15d0*/  I2F.U16 R44, R37 ;  /* 0x00000025002c7306 */ /* 0x000e300000101000 */
[----:B------:R-:W1:Y:S01]  /*15e0*/  I2F.U16 R45, R42 ;  /* 0x0000002a002d7306 */ /* 0x000e620000101000 */
[--C-:B0-----:R-:W-:Y:S01]  /*15f0*/  FADD R54, R43, -R44.reuse ;  /* 0x8000002c2b367221 */ /* 0x101fe20000000000 */
[----:B-1----:R-:W-:-:S06]  /*1600*/  FADD R8, -R45, R44 ;  /* 0x0000002c2d087221 */ /* 0x002fcc0000000100 */
[----:B------:R-:W-:Y:S08]  /*1610*/  F2F.F64.F32 R44, R54 ;  /* 0x00000036002c7310 */ /* 0x000ff00000201800 */
[----:B----4-:R-:W0:Y:S01]  /*1620*/  I2F.F64.U16 R46, R46 ;  /* 0x0000002e002e7312 */ /* 0x010e220000101800 */
[----:B------:R-:W-:-:S04]  /*1630*/  IADD3 R42, P0, PT, R31, UR10, RZ ;  /* 0x0000000a1f2a7c10 */ /* 0x000fc8000ff1e0ff */
[----:B------:R-:W-:Y:S01]  /*1640*/  LEA.HI.X.SX32 R43, R31, UR11, 0x1, P0 ;  /* 0x0000000b1f2b7c11 */ /* 0x000fe200080f0eff */
[----:B0-----:R-:W-:-:S08]  /*1650*/  DFMA R44, R44, 3, R46 ;  /* 0x400800002c2c782b */ /* 0x001fd0000000002e */
[----:B------:R-:W-:Y:S01]  /*1660*/  DADD R10, -R10, R44 ;  /* 0x000000000a0a7229 */ /* 0x000fe2000000012c */
[----:B------:R-:W-:-:S04]  /*1670*/  IADD3 R44, P0, PT, R36, UR10, RZ ;  /* 0x0000000a242c7c10 */ /* 0x000fc8000ff1e0ff */
[----:B------:R-:W-:Y:S02]  /*1680*/  LEA.HI.X.SX32 R45, R36, UR11, 0x1, P0 ;  /* 0x0000000b242d7c11 */ /* 0x000fe400080f0eff */
[----:B------:R-:W2:Y:S01]  /*1690*/  LDG.E.U8 R36, desc[UR4][R42.64] ;  /* 0x000000042a247981 */ /* 0x000ea2000c1e1100 */
[----:B------:R-:W-:Y:S01]  /*16a0*/  DADD R16, R16, -R46 ;  /* 0x0000000010107229 */ /* 0x000fe2000000082e */
[C---:B------:R-:W-:Y:S02]  /*16b0*/  IADD3 R46, P0, PT, R24.reuse, UR10, RZ ;  /* 0x0000000a182e7c10 */ /* 0x040fe4000ff1e0ff */
[----:B------:R-:W3:Y:S02]  /*16c0*/  LDG.E.U8 R37, desc[UR4][R44.64] ;  /* 0x000000042c257981 */ /* 0x000ee4000c1e1100 */
[----:B------:R-:W-:-:S05]  /*16d0*/  LEA.HI.X.SX32 R47, R24, UR11, 0x1, P0 ;  /* 0x0000000b182f7c11 */ /* 0x000fca00080f0eff */
[----:B------:R-:W4:Y:S01]  /*16e0*/  LDG.E.U8 R31, desc[UR4][R46.64] ;  /* 0x000000042e1f7981 */ /* 0x000f22000c1e1100 */
[C---:B------:R-:W-:Y:S01]  /*16f0*/  DFMA R10, R32.reuse, R10, R16 ;  /* 0x0000000a200a722b */ /* 0x040fe20000000010 */
[----:B------:R0:W1:Y:S01]  /*1700*/  F2F.F64.F32 R16, R8 ;  /* 0x0000000800107310 */ /* 0x0000620000201800 */
[----:B------:R-:W-:Y:S01]  /*1710*/  IMAD R9, R9, 0x3, RZ ;  /* 0x0000000309097824 */ /* 0x000fe200078e02ff */
[----:B0-----:R0:W5:Y:S05]  /*1720*/  LDG.E.U8 R8, desc[UR4][R52.64+0x2] ;  /* 0x0000020434087981 */ /* 0x00116a000c1e1100 */
[----:B-1----:R-:W-:-:S08]  /*1730*/  DFMA R10, R32, R10, R16 ;  /* 0x0000000a200a722b */ /* 0x002fd00000000010 */
[----:B------:R-:W-:-:S10]  /*1740*/  DFMA R48, R26, R10, R48 ;  /* 0x0000000a1a30722b */ /* 0x000fd40000000030 */
[----:B------:R-:W1:Y:S02]  /*1750*/  F2F.F32.F64 R48, R48 ;  /* 0x0000003000307310 */ /* 0x000e640000301000 */
[----:B-1----:R-:W-:-:S04]  /*1760*/  FSETP.GE.AND P0, PT, R48, RZ, PT ;  /* 0x000000ff3000720b */ /* 0x002fc80003f06000 */
[----:B------:R-:W-:-:S04]  /*1770*/  FSETP.LE.AND P0, PT, R48, 255, P0 ;  /* 0x437f00003000780b */ /* 0x000fc80000703000 */
[----:B------:R-:W-:Y:S02]  /*1780*/  SEL R10, RZ, 0x1, !P0 ;  /* 0x00000001ff0a7807 */ /* 0x000fe40004000000 */
[----:B------:R-:W-:Y:S02]  /*1790*/  FSETP.GT.AND P0, PT, R48, 255, PT ;  /* 0x437f00003000780b */ /* 0x000fe40003f04000 */
[----:B------:R-:W-:Y:S02]  /*17a0*/  I2FP.F32.U32 R11, R10 ;  /* 0x0000000a000b7245 */ /* 0x000fe40000201000 */
[----:B------:R-:W-:-:S05]  /*17b0*/  FSEL R17, RZ, 255, !P0 ;  /* 0x437f0000ff117808 */ /* 0x000fca0004000000 */
[----:B------:R-:W-:Y:S02]  /*17c0*/  FFMA R24, R48, R11, R17 ;  /* 0x0000000b30187223 */ /* 0x000fe40000000011 */
[----:B--2---:R-:W1:Y:S08]  /*17d0*/  I2F.F64.U16 R10, R36 ;  /* 0x00000024000a7312 */ /* 0x004e700000101800 */
[----:B---3--:R-:W2:Y:S01]  /*17e0*/  I2F.F64.U16 R16, R37 ;  /* 0x0000002500107312 */ /* 0x008ea20000101800 */
[----:B-1----:R-:W-:-:S07]  /*17f0*/  DADD R48, R10, R10 ;  /* 0x000000000a307229 */ /* 0x002fce000000000a */
[----:B----4-:R-:W1:Y:S01]  /*1800*/  I2F.F64.U16 R18, R31 ;  /* 0x0000001f00127312 */ /* 0x010e620000101800 */
[----:B--2---:R-:W-:-:S08]  /*1810*/  DFMA R48, R16, -5, R48 ;  /* 0xc01400001030782b */ /* 0x004fd00000000030 */
[----:B-1----:R-:W-:Y:S01]  /*1820*/  DFMA R18, R18, 4, R48 ;  /* 0x401000001212782b */ /* 0x002fe20000000030 */
[----:B------:R-:W-:-:S04]  /*1830*/  IADD3 R48, P0, PT, R9, UR10, RZ ;  /* 0x0000000a09307c10 */ /* 0x000fc8000ff1e0ff */
[----:B------:R-:W-:Y:S01]  /*1840*/  LEA.HI.X.SX32 R49, R9, UR11, 0x1, P0 ;  /* 0x0000000b09317c11 */ /* 0x000fe200080f0eff */
[----:B------:R-:W-:Y:S01]  /*1850*/  I2F.U16 R51, R31 ;  /* 0x0000001f00337306 */ /* 0x000fe20000101000 */
[----:B------:R1:W2:Y:S04]  /*1860*/  LDG.E.U8 R9, desc[UR4][R22.64+0x2] ;  /* 0x0000020416097981 */ /* 0x0002a8000c1e1100 */
[----:B------:R-:W3:Y:S03]  /*1870*/  LDG.E.U8 R54, desc[UR4][R48.64] ;  /* 0x0000000430367981 */ /* 0x000ee6000c1e1100 */
[----:B------:R-:W4:Y:S02]  /*1880*/  I2F.U16 R56, R37 ;  /* 0x0000002500387306 */ /* 0x000f240000101000 */
[----:B----4-:R-:W-:-:S06]  /*1890*/  FADD R56, R56, -R51 ;  /* 0x8000003338387221 */ /* 0x010fcc0000000000 */
[----:B0-----:R-:W-:Y:S08]  /*18a0*/  F2F.F64.F32 R52, R56 ;  /* 0x0000003800347310 */ /* 0x001ff00000201800 */
[----:B------:R-:W0:Y:S02]  /*18b0*/  I2F.U16 R36, R36 ;  /* 0x0000002400247306 */ /* 0x000e240000101000 */
[----:B0-----:R-:W-:-:S06]  /*18c0*/  FADD R51, -R36, R51 ;  /* 0x0000003324337221 */ /* 0x001fcc0000000100 */
[----:B---3--:R-:W0:Y:S02]  /*18d0*/  I2F.F64.U16 R54, R54 ;  /* 0x0000003600367312 */ /* 0x008e240000101800 */
[--C-:B0-----:R-:W-:Y:S02]  /*18e0*/  DFMA R52, R52, 3, R54.reuse ;  /* 0x400800003434782b */ /* 0x101fe40000000036 */
[----:B------:R-:W-:-:S06]  /*18f0*/  DADD R18, R18, -R54 ;  /* 0x0000000012127229 */ /* 0x000fcc0000000836 */
[----:B------:R-:W-:Y:S01]  /*1900*/  DADD R52, -R10, R52 ;  /* 0x000000000a347229 */ /* 0x000fe20000000134 */
[----:B------:R0:W3:Y:S07]  /*1910*/  F2F.F64.F32 R10, R51 ;  /* 0x00000033000a7310 */ /* 0x0000ee0000201800 */
[C---:B------:R-:W-:Y:S01]  /*1920*/  DFMA R18, R32.reuse, R52, R18 ;  /* 0x000000342012722b */ /* 0x040fe20000000012 */
[----:B------:R-:W-:Y:S01]  /*1930*/  FADD R54, RZ, R25 ;  /* 0x00000019ff367221 */ /* 0x000fe20000000000 */
[----:B------:R-:W4:Y:S04]  /*1940*/  LDG.E.U8 R52, desc[UR4][R38.64+0x1] ;  /* 0x0000010426347981 */ /* 0x000f28000c1e1100 */
[----:B0-----:R-:W5:Y:S02]  /*1950*/  LDG.E.U8 R51, desc[UR4][R34.64+0x1] ;  /* 0x0000010422337981 */ /* 0x001f64000c1e1100 */
[----:B---3--:R-:W-:-:S02]  /*1960*/  DFMA R10, R32, R18, R10 ;  /* 0x00000012200a722b */ /* 0x008fc4000000000a */
[----:B------:R0:W3:Y:S04]  /*1970*/  LDG.E.U8 R38, desc[UR4][R20.64+0x2] ;  /* 0x0000020414267981 */ /* 0x0000e8000c1e1100 */
[----:B------:R2:W3:Y:S02]  /*1980*/  LDG.E.U8 R39, desc[UR4][R34.64+0x2] ;  /* 0x0000020422277981 */ /* 0x0004e4000c1e1100 */
[----:B------:R-:W-:-:S10]  /*1990*/  DFMA R16, R26, R10, R16 ;  /* 0x0000000a1a10722b */ /* 0x000fd40000000010 */
[----:B------:R-:W1:Y:S02]  /*19a0*/  F2F.F32.F64 R16, R16 ;  /* 0x0000001000107310 */ /* 0x000e640000301000 */
[----:B-1----:R-:W-:-:S04]  /*19b0*/  FSETP.GE.AND P0, PT, R16, RZ, PT ;  /* 0x000000ff1000720b */ /* 0x002fc80003f06000 */
[C---:B------:R-:W-:Y:S02]  /*19c0*/  FSETP.LE.AND P0, PT, R16.reuse, 255, P0 ;  /* 0x437f00001000780b */ /* 0x040fe40000703000 */
[----:B------:R-:W-:Y:S02]  /*19d0*/  FSETP.GT.AND P1, PT, R16, 255, PT ;  /* 0x437f00001000780b */ /* 0x000fe40003f24000 */
[----:B------:R-:W-:Y:S02]  /*19e0*/  SEL R10, RZ, 0x1, !P0 ;  /* 0x00000001ff0a7807 */ /* 0x000fe40004000000 */
[----:B------:R-:W-:Y:S02]  /*19f0*/  FSEL R19, RZ, 255, !P1 ;  /* 0x437f0000ff137808 */ /* 0x000fe40004800000 */
[----:B------:R-:W-:-:S05]  /*1a00*/  I2FP.F32.U32 R11, R10 ;  /* 0x0000000a000b7245 */ /* 0x000fca0000201000 */
[----:B------:R-:W-:-:S04]  /*1a10*/  FFMA R11, R16, R11, R19 ;  /* 0x0000000b100b7223 */ /* 0x000fc80000000013 */
[----:B------:R-:W-:Y:S01]  /*1a20*/  FADD R22, RZ, R11 ;  /* 0x0000000bff167221 */ /* 0x000fe20000000000 */
[----:B------:R-:W-:-:S04]  /*1a30*/  FADD R11, RZ, R24 ;  /* 0x00000018ff0b7221 */ /* 0x000fc80000000000 */
[----:B------:R-:W-:Y:S01]  /*1a40*/  FADD R53, R54, -R11 ;  /* 0x8000000b36357221 */ /* 0x000fe20000000000 */
[----:B------:R-:W-:Y:S01]  /*1a50*/  F2F.F64.F32 R22, R22 ;  /* 0x0000001600167310 */ /* 0x000fe20000201800 */
[----:B------:R-:W-:-:S07]  /*1a60*/  FADD R10, RZ, R30 ;  /* 0x0000001eff0a7221 */ /* 0x000fce0000000000 */
[----:B------:R-:W1:Y:S08]  /*1a70*/  F2F.F64.F32 R36, R53 ;  /* 0x0000003500247310 */ /* 0x000e700000201800 */
[----:B------:R-:W0:Y:S01]  /*1a80*/  F2F.F64.F32 R18, R10 ;  /* 0x0000000a00127310 */ /* 0x000e220000201800 */
[----:B-1----:R-:W-:Y:S02]  /*1a90*/  DFMA R36, R36, 3, R22 ;  /* 0x400800002424782b */ /* 0x002fe40000000016 */
[----:B0-----:R-:W-:-:S06]  /*1aa0*/  DADD R30, R18, R18 ;  /* 0x00000000121e7229 */ /* 0x001fcc0000000012 */
[----:B------:R-:W-:Y:S02]  /*1ab0*/  DADD R18, -R18, R36 ;  /* 0x0000000012127229 */ /* 0x000fe40000000124 */
[----:B------:R-:W2:Y:S01]  /*1ac0*/  LDG.E.U8 R36, desc[UR4][R20.64+0x1] ;  /* 0x0000010414247981 */ /* 0x000ea2000c1e1100 */
[----:B------:R0:W1:Y:S03]  /*1ad0*/  F2F.F64.F32 R16, R54 ;  /* 0x0000003600107310 */ /* 0x0000660000201800 */
[----:B0-----:R-:W3:Y:S05]  /*1ae0*/  LDG.E.U8 R54, desc[UR4][R40.64+0x1] ;  /* 0x0000010428367981 */ /* 0x001eea000c1e1100 */
[----:B------:R-:W0:Y:S01]  /*1af0*/  F2F.F64.F32 R24, R11 ;  /* 0x0000000b00187310 */ /* 0x000e220000201800 */
[----:B-1----:R-:W-:Y:S01]  /*1b00*/  DFMA R30, R16, -5, R30 ;  /* 0xc0140000101e782b */ /* 0x002fe2000000001e */
[----:B------:R-:W3:Y:S07]  /*1b10*/  LDG.E.U8 R40, desc[UR4][R40.64+0x2] ;  /* 0x0000020428287981 */ /* 0x000eee000c1e1100 */
[----:B0-----:R-:W-:Y:S01]  /*1b20*/  DFMA R24, R24, 4, R30 ;  /* 0x401000001818782b */ /* 0x001fe2000000001e */
[----:B------:R-:W3:Y:S04]  /*1b30*/  LDG.E.U8 R41, desc[UR4][R42.64+0x1] ;  /* 0x000001042a297981 */ /* 0x000ee8000c1e1100 */
[----:B------:R-:W3:Y:S04]  /*1b40*/  LDG.E.U8 R42, desc[UR4][R42.64+0x2] ;  /* 0x000002042a2a7981 */ /* 0x000ee8000c1e1100 */
[----:B------:R-:W3:Y:S01]  /*1b50*/  LDG.E.U8 R43, desc[UR4][R44.64+0x2] ;  /* 0x000002042c2b7981 */ /* 0x000ee2000c1e1100 */
[----:B----4-:R0:W-:Y:S08]  /*1b60*/  I2F.U16 R31, R52 ;  /* 0x00000034001f7306 */ /* 0x0101f00000101000 */
[----:B-----5:R1:W-:Y:S08]  /*1b70*/  I2F.U16 R30, R51 ;  /* 0x00000033001e7306 */ /* 0x0203f00000101000 */
[----:B------:R-:W4:Y:S08]  /*1b80*/  I2F.F64.U16 R28, R52 ;  /* 0x00000034001c7312 */ /* 0x000f300000101800 */
[----:B0-----:R1:W-:Y:S02]  /*1b90*/  I2F.F64.U16 R52, R51 ;  /* 0x0000003300347312 */ /* 0x0013e40000101800 */
[----:B-1----:R-:W5:Y:S06]  /*1ba0*/  LDG.E.U8 R51, desc[UR4][R48.64+0x1] ;  /* 0x0000010430337981 */ /* 0x002f6c000c1e1100 */
[----:B--2---:R-:W0:Y:S08]  /*1bb0*/  I2F.U16 R37, R36 ;  /* 0x0000002400257306 */ /* 0x004e300000101000 */
[----:B------:R1:W2:Y:S01]  /*1bc0*/  I2F.F64.U16 R20, R36 ;  /* 0x0000002400147312 */ /* 0x0002a20000101800 */
[--C-:B0-----:R-:W-:Y:S01]  /*1bd0*/  FADD R37, R37, -R30.reuse ;  /* 0x8000001e25257221 */ /* 0x101fe20000000000 */
[----:B-1----:R-:W-:Y:S01]  /*1be0*/  FADD R36, -R31, R30 ;  /* 0x0000001e1f247221 */ /* 0x002fe20000000100 */
[----:B----4-:R-:W-:-:S08]  /*1bf0*/  DADD R30, R28, R28 ;  /* 0x000000001c1e7229 */ /* 0x010fd0000000001c */
[----:B--2---:R-:W-:Y:S01]  /*1c00*/  DFMA R30, R20, -5, R30 ;  /* 0xc0140000141e782b */ /* 0x004fe2000000001e */
[----:B---3--:R-:W-:Y:S07]  /*1c10*/  I2F.F64.U16 R34, R54 ;  /* 0x0000003600227312 */ /* 0x008fee0000101800 */
[----:B------:R-:W-:Y:S02]  /*1c20*/  DFMA R52, R52, 4, R30 ;  /* 0x401000003434782b */ /* 0x000fe4000000001e */
[----:B------:R-:W0:Y:S02]  /*1c30*/  F2F.F64.F32 R30, R37 ;  /* 0x00000025001e7310 */ /* 0x000e240000201800 */
[----:B0-----:R-:W-:-:S04]  /*1c40*/  DFMA R30, R30, 3, R34 ;  /* 0x400800001e1e782b */ /* 0x001fc80000000022 */
[----:B------:R-:W-:Y:S02]  /*1c50*/  DADD R34, R52, -R34 ;  /* 0x0000000034227229 */ /* 0x000fe40000000822 */
[----:B------:R-:W2:Y:S04]  /*1c60*/  LDG.E.U8 R53, desc[UR4][R44.64+0x1] ;  /* 0x000001042c357981 */ /* 0x000ea8000c1e1100 */
[----:B------:R-:W3:Y:S04]  /*1c70*/  LDG.E.U8 R52, desc[UR4][R46.64+0x1] ;  /* 0x000001042e347981 */ /* 0x000ee8000c1e1100 */
[----:B------:R0:W4:Y:S04]  /*1c80*/  LDG.E.U8 R44, desc[UR4][R46.64+0x2] ;  /* 0x000002042e2c7981 */ /* 0x000128000c1e1100 */
[----:B------:R1:W4:Y:S01]  /*1c90*/  LDG.E.U8 R45, desc[UR4][R48.64+0x2] ;  /* 0x00000204302d7981 */ /* 0x000322000c1e1100 */
[----:B------:R-:W-:Y:S01]  /*1ca0*/  DADD R30, -R28, R30 ;  /* 0x000000001c1e7229 */ /* 0x000fe2000000011e */
[----:B------:R-:W0:Y:S07]  /*1cb0*/  F2F.F64.F32 R28, R36 ;  /* 0x00000024001c7310 */ /* 0x000e2e0000201800 */
[C---:B------:R-:W-:Y:S01]  /*1cc0*/  DFMA R30, R32.reuse, R30, R34 ;  /* 0x0000001e201e722b */ /* 0x040fe20000000022 */
[----:B------:R-:W1:Y:S07]  /*1cd0*/  I2F.F64.U16 R34, R41 ;  /* 0x0000002900227312 */ /* 0x000e6e0000101800 */
[----:B0-----:R-:W-:-:S08]  /*1ce0*/  DFMA R30, R32, R30, R28 ;  /* 0x0000001e201e722b */ /* 0x001fd0000000001c */
[----:B------:R-:W-:Y:S02]  /*1cf0*/  DFMA R30, R26, R30, R20 ;  /* 0x0000001e1a1e722b */ /* 0x000fe40000000014 */
[----:B-1----:R-:W-:Y:S01]  /*1d00*/  DADD R20, R34, R34 ;  /* 0x0000000022147229 */ /* 0x002fe20000000022 */
[----:B------:R-:W-:Y:S08]  /*1d10*/  I2F.U16 R47, R50 ;  /* 0x00000032002f7306 */ /* 0x000ff00000101000 */
[----:B--2---:R-:W0:Y:S08]  /*1d20*/  I2F.F64.U16 R28, R53 ;  /* 0x00000035001c7312 */ /* 0x004e300000101800 */
[----:B------:R-:W-:Y:S08]  /*1d30*/  I2F.U16 R37, R53 ;  /* 0x0000003500257306 */ /* 0x000ff00000101000 */
[----:B---3--:R-:W1:Y:S01]  /*1d40*/  I2F.U16 R46, R52 ;  /* 0x00000034002e7306 */ /* 0x008e620000101000 */
[----:B0-----:R-:W-:-:S07]  /*1d50*/  DFMA R20, R28, -5, R20 ;  /* 0xc01400001c14782b */ /* 0x001fce0000000014 */
[----:B------:R-:W0:Y:S01]  /*1d60*/  I2F.F64.U16 R48, R52 ;  /* 0x0000003400307312 */ /* 0x000e220000101800 */
[----:B-1----:R-:W-:-:S07]  /*1d70*/  FADD R54, R37, -R46 ;  /* 0x8000002e25367221 */ /* 0x002fce0000000000 */
[----:B------:R-:W-:Y:S01]  /*1d80*/  F2F.F64.F32 R36, R54 ;  /* 0x0000003600247310 */ /* 0x000fe20000201800 */
[----:B0-----:R-:W-:-:S07]  /*1d90*/  DFMA R48, R48, 4, R20 ;  /* 0x401000003030782b */ /* 0x001fce0000000014 */
[----:B-----5:R-:W0:Y:S02]  /*1da0*/  I2F.F64.U16 R20, R51 ;  /* 0x0000003300147312 */ /* 0x020e240000101800 */
[--C-:B0-----:R-:W-:Y:S02]  /*1db0*/  DFMA R36, R36, 3, R20.reuse ;  /* 0x400800002424782b */ /* 0x101fe40000000014 */
[----:B------:R-:W-:-:S04]  /*1dc0*/  DADD R20, R48, -R20 ;  /* 0x0000000030147229 */ /* 0x000fc80000000814 */
[----:B------:R-:W-:Y:S02]  /*1dd0*/  I2F.U16 R48, R6 ;  /* 0x0000000600307306 */ /* 0x000fe40000101000 */
[----:B------:R-:W-:-:S06]  /*1de0*/  DADD R36, -R34, R36 ;  /* 0x0000000022247229 */ /* 0x000fcc0000000124 */
[----:B------:R-:W0:Y:S08]  /*1df0*/  I2F.F64.U16 R34, R50 ;  /* 0x0000003200227312 */ /* 0x000e300000101800 */
[----:B------:R-:W1:Y:S01]  /*1e00*/  I2F.U16 R49, R9 ;  /* 0x0000000900317306 */ /* 0x000e620000101000 */
[----:B------:R-:W-:-:S07]  /*1e10*/  DFMA R20, R32, R36, R20 ;  /* 0x000000242014722b */ /* 0x000fce0000000014 */
[----:B------:R-:W2:Y:S01]  /*1e20*/  I2F.F64.U16 R36, R6 ;  /* 0x0000000600247312 */ /* 0x000ea20000101800 */
[----:B0-----:R-:W-:Y:S01]  /*1e30*/  DADD R52, R34, R34 ;  /* 0x0000000022347229 */ /* 0x001fe20000000022 */
[--C-:B-1----:R-:W-:Y:S01]  /*1e40*/  FADD R47, -R47, R49.reuse ;  /* 0x000000312f2f7221 */ /* 0x102fe20000000100 */
[----:B------:R-:W-:-:S05]  /*1e50*/  FADD R51, R48, -R49 ;  /* 0x8000003130337221 */ /* 0x000fca0000000000 */
[----:B------:R-:W0:Y:S01]  /*1e60*/  I2F.F64.U16 R48, R9 ;  /* 0x0000000900307312 */ /* 0x000e220000101800 */
[----:B--2---:R-:W-:-:S07]  /*1e70*/  DFMA R52, R36, -5, R52 ;  /* 0xc01400002434782b */ /* 0x004fce0000000034 */
[----:B------:R-:W-:Y:S01]  /*1e80*/  F2F.F64.F32 R50, R51 ;  /* 0x0000003300327310 */ /* 0x000fe20000201800 */
[----:B0-----:R-:W-:-:S07]  /*1e90*/  DFMA R48, R48, 4, R52 ;  /* 0x401000003030782b */ /* 0x001fce0000000034 */
[----:B------:R-:W0:Y:S02]  /*1ea0*/  I2F.F64.U16 R52, R12 ;  /* 0x0000000c00347312 */ /* 0x000e240000101800 */
[--C-:B0-----:R-:W-:Y:S02]  /*1eb0*/  DFMA R50, R50, 3, R52.reuse ;  /* 0x400800003232782b */ /* 0x101fe40000000034 */
[----:B------:R-:W-:-:S06]  /*1ec0*/  DADD R48, R48, -R52 ;  /* 0x0000000030307229 */ /* 0x000fcc0000000834 */
[----:B------:R-:W-:Y:S02]  /*1ed0*/  DADD R34, -R34, R50 ;  /* 0x0000000022227229 */ /* 0x000fe40000000132 */
[----:B------:R-:W0:Y:S06]  /*1ee0*/  F2F.F64.F32 R50, R47 ;  /* 0x0000002f00327310 */ /* 0x000e2c0000201800 */
[C---:B------:R-:W-:Y:S02]  /*1ef0*/  DFMA R34, R32.reuse, R34, R48 ;  /* 0x000000222022722b */ /* 0x040fe40000000030 */
[----:B------:R-:W-:Y:S08]  /*1f00*/  I2F.U16 R6, R7 ;  /* 0x0000000700067306 */ /* 0x000ff00000101000 */
[----:B------:R-:W1:Y:S01]  /*1f10*/  I2F.U16 R9, R13 ;  /* 0x0000000d00097306 */ /* 0x000e620000101000 */
[----:B0-----:R-:W-:-:S07]  /*1f20*/  DFMA R34, R32, R34, R50 ;  /* 0x000000222022722b */ /* 0x001fce0000000032 */
[----:B------:R-:W0:Y:S08]  /*1f30*/  I2F.F64.U16 R48, R7 ;  /* 0x0000000700307312 */ /* 0x000e300000101800 */
[----:B------:R-:W2:Y:S01]  /*1f40*/  I2F.U16 R52, R8 ;  /* 0x0000000800347306 */ /* 0x000ea20000101000 */
[----:B-1----:R-:W-:-:S07]  /*1f50*/  FADD R12, -R6, R9 ;  /* 0x00000009060c7221 */ /* 0x002fce0000000100 */
[----:B------:R-:W1:Y:S01]  /*1f60*/  I2F.F64.U16 R50, R8 ;  /* 0x0000000800327312 */ /* 0x000e620000101800 */
[----:B0-----:R-:W-:Y:S01]  /*1f70*/  DADD R6, R48, R48 ;  /* 0x0000000030067229 */ /* 0x001fe20000000030 */
[----:B--2---:R-:W-:-:S06]  /*1f80*/  FADD R9, R52, -R9 ;  /* 0x8000000934097221 */ /* 0x004fcc0000000000 */
[----:B------:R-:W0:Y:S01]  /*1f90*/  I2F.F64.U16 R52, R13 ;  /* 0x0000000d00347312 */ /* 0x000e220000101800 */
[----:B-1----:R-:W-:-:S07]  /*1fa0*/  DFMA R6, R50, -5, R6 ;  /* 0xc01400003206782b */ /* 0x002fce0000000006 */
[----:B------:R-:W-:Y:S01]  /*1fb0*/  F2F.F64.F32 R8, R9 ;  /* 0x0000000900087310 */ /* 0x000fe20000201800 */
[----:B0-----:R-:W-:-:S07]  /*1fc0*/  DFMA R52, R52, 4, R6 ;  /* 0x401000003434782b */ /* 0x001fce0000000006 */
[----:B------:R-:W0:Y:S02]  /*1fd0*/  I2F.F64.U16 R6, R14 ;  /* 0x0000000e00067312 */ /* 0x000e240000101800 */
[--C-:B0-----:R-:W-:Y:S02]  /*1fe0*/  DFMA R8, R8, 3, R6.reuse ;  /* 0x400800000808782b */ /* 0x101fe40000000006 */
[----:B------:R-:W-:-:S04]  /*1ff0*/  DADD R52, R52, -R6 ;  /* 0x0000000034347229 */ /* 0x000fc80000000806 */
[----:B------:R-:W0:Y:S02]  /*2000*/  F2F.F64.F32 R6, R12 ;  /* 0x0000000c00067310 */ /* 0x000e240000201800 */
[----:B------:R-:W-:-:S08]  /*2010*/  DADD R48, -R48, R8 ;  /* 0x0000000030307229 */ /* 0x000fd00000000108 */
[----:B------:R-:W-:-:S08]  /*2020*/  DFMA R48, R32, R48, R52 ;  /* 0x000000302030722b */ /* 0x000fd00000000034 */
[----:B0-----:R-:W-:Y:S01]  /*2030*/  DFMA R6, R32, R48, R6 ;  /* 0x000000302006722b */ /* 0x001fe20000000006 */
[----:B------:R-:W-:Y:S07]  /*2040*/  I2F.U16 R53, R38 ;  /* 0x0000002600357306 */ /* 0x000fee0000101000 */
[C---:B------:R-:W-:Y:S01]  /*2050*/  DFMA R50, R26.reuse, R6, R50 ;  /* 0x000000061a32722b */ /* 0x040fe20000000032 */
[----:B------:R-:W0:Y:S08]  /*2060*/  I2F.U16 R48, R39 ;  /* 0x0000002700307306 */ /* 0x000e300000101000 */
[----:B------:R-:W1:Y:S01]  /*2070*/  I2F.F64.U16 R6, R15 ;  /* 0x0000000f00067312 */ /* 0x000e620000101800 */
[----:B------:R-:W-:-:S07]  /*2080*/  DFMA R34, R26, R34, R36 ;  /* 0x000000221a22722b */ /* 0x000fce0000000024 */
[----:B------:R-:W2:Y:S01]  /*2090*/  I2F.F64.U16 R8, R38 ;  /* 0x0000002600087312 */ /* 0x000ea20000101800 */
[----:B0-----:R-:W-:Y:S01]  /*20a0*/  FADD R54, R53, -R48 ;  /* 0x8000003035367221 */ /* 0x001fe20000000000 */
[----:B-1----:R-:W-:-:S06]  /*20b0*/  DADD R52, R6, R6 ;  /* 0x0000000006347229 */ /* 0x002fcc0000000006 */
[----:B------:R-:W0:Y:S02]  /*20c0*/  I2F.F64.U16 R12, R39 ;  /* 0x00000027000c7312 */ /* 0x000e240000101800 */
[----:B--2---:R-:W-:-:S06]  /*20d0*/  DFMA R52, R8, -5, R52 ;  /* 0xc01400000834782b */ /* 0x004fcc0000000034 */
[----:B------:R-:W-:Y:S08]  /*20e0*/  F2F.F32.F64 R47, R34 ;  /* 0x00000022002f7310 */ /* 0x000ff00000301000 */
[----:B------:R-:W1:Y:S08]  /*20f0*/  I2F.F64.U16 R36, R40 ;  /* 0x0000002800247312 */ /* 0x000e700000101800 */
[----:B------:R-:W2:Y:S01]  /*2100*/  F2F.F64.F32 R34, R54 ;  /* 0x0000003600227310 */ /* 0x000ea20000201800 */
[----:B0-----:R-:W-:-:S07]  /*2110*/  DFMA R12, R12, 4, R52 ;  /* 0x401000000c0c782b */ /* 0x001fce0000000034 */
[----:B------:R-:W0:Y:S01]  /*2120*/  I2F.U16 R49, R15 ;  /* 0x0000000f00317306 */ /* 0x000e220000101000 */
[--C-:B-1----:R-:W-:Y:S02]  /*2130*/  DADD R12, R12, -R36.reuse ;  /* 0x000000000c0c7229 */ /* 0x102fe40000000824 */
[----:B--2---:R-:W-:-:S05]  /*2140*/  DFMA R34, R34, 3, R36 ;  /* 0x400800002222782b */ /* 0x004fca0000000024 */
[----:B------:R-:W-:Y:S08]  /*2150*/  I2F.U16 R52, R43 ;  /* 0x0000002b00347306 */ /* 0x000ff00000101000 */
[----:B----4-:R-:W1:Y:S01]  /*2160*/  I2F.U16 R15, R44 ;  /* 0x0000002c000f7306 */ /* 0x010e620000101000 */
[----:B------:R-:W-:-:S07]  /*2170*/  DADD R34, -R6, R34 ;  /* 0x0000000006227229 */ /* 0x000fce0000000122 */
[----:B------:R-:W2:Y:S01]  /*2180*/  I2F.F64.U16 R36, R42 ;  /* 0x0000002a00247312 */ /* 0x000ea20000101800 */
[----:B------:R-:W-:-:S07]  /*2190*/  DFMA R12, R32, R34, R12 ;  /* 0x00000022200c722b */ /* 0x000fce000000000c */
[----:B------:R-:W3:Y:S01]  /*21a0*/  I2F.F64.U16 R6, R43 ;  /* 0x0000002b00067312 */ /* 0x000ee20000101800 */
[----:B0-----:R-:W-:-:S07]  /*21b0*/  FADD R54, -R49, R48 ;  /* 0x0000003031367221 */ /* 0x001fce0000000100 */
[----:B------:R1:W-:Y:S02]  /*21c0*/  F2F.F32.F64 R14, R50 ;  /* 0x00000032000e7310 */ /* 0x0003e40000301000 */
[----:B-1----:R-:W-:Y:S01]  /*21d0*/  FADD R51, R52, -R15 ;  /* 0x8000000f34337221 */ /* 0x002fe20000000000 */
[----:B--2---:R-:W-:-:S05]  /*21e0*/  DADD R52, R36, R36 ;  /* 0x0000000024347229 */ /* 0x004fca0000000024 */
[----:B------:R-:W0:Y:S08]  /*21f0*/  I2F.U16 R41, R41 ;  /* 0x0000002900297306 */ /* 0x000e300000101000 */
[----:B------:R-:W1:Y:S01]  /*2200*/  I2F.F64.U16 R38, R44 ;  /* 0x0000002c00267312 */ /* 0x000e620000101800 */
[----:B---3--:R-:W-:-:S07]  /*2210*/  DFMA R52, R6, -5, R52 ;  /* 0xc01400000634782b */ /* 0x008fce0000000034 */
[----:B------:R-:W-:Y:S08]  /*2220*/  I2F.F64.U16 R34, R45 ;  /* 0x0000002d00227312 */ /* 0x000ff00000101800 */
[----:B------:R-:W2:Y:S08]  /*2230*/  F2F.F64.F32 R48, R51 ;  /* 0x0000003300307310 */ /* 0x000eb00000201800 */
[----:B------:R-:W3:Y:S01]  /*2240*/  I2F.U16 R50, R42 ;  /* 0x0000002a00327306 */ /* 0x000ee20000101000 */
[----:B0-----:R-:W-:Y:S01]  /*2250*/  FADD R46, -R41, R46 ;  /* 0x0000002e292e7221 */ /* 0x001fe20000000100 */
[----:B-1----:R-:W-:-:S02]  /*2260*/  DFMA R38, R38, 4, R52 ;  /* 0x401000002626782b */ /* 0x002fc40000000034 */
[----:B--2---:R-:W-:-:S04]  /*2270*/  DFMA R48, R48, 3, R34 ;  /* 0x400800003030782b */ /* 0x004fc80000000022 */
[----:B------:R-:W0:Y:S02]  /*2280*/  F2F.F64.F32 R40, R46 ;  /* 0x0000002e00287310 */ /* 0x000e240000201800 */
[----:B------:R-:W-:Y:S01]  /*2290*/  DADD R38, R38, -R34 ;  /* 0x0000000026267229 */ /* 0x000fe20000000822 */
[----:B---3--:R-:W-:Y:S01]  /*22a0*/  FADD R50, -R50, R15 ;  /* 0x0000000f32327221 */ /* 0x008fe20000000100 */
[----:B------:R-:W-:-:S04]  /*22b0*/  DADD R48, -R36, R48 ;  /* 0x0000000024307229 */ /* 0x000fc80000000130 */
[----:B------:R-:W1:Y:S08]  /*22c0*/  F2F.F64.F32 R54, R54 ;  /* 0x0000003600367310 */ /* 0x000e700000201800 */
[----:B------:R-:W2:Y:S01]  /*22d0*/  F2F.F64.F32 R34, R50 ;  /* 0x0000003200227310 */ /* 0x000ea20000201800 */
[C---:B------:R-:W-:Y:S02]  /*22e0*/  DFMA R38, R32.reuse, R48, R38 ;  /* 0x000000302026722b */ /* 0x040fe40000000026 */
[----:B0-----:R-:W-:-:S05]  /*22f0*/  DFMA R40, R32, R20, R40 ;  /* 0x000000142028722b */ /* 0x001fca0000000028 */
[----:B------:R-:W0:Y:S01]  /*2300*/  F2F.F32.F64 R30, R30 ;  /* 0x0000001e001e7310 */ /* 0x000e220000301000 */
[----:B-1----:R-:W-:Y:S02]  /*2310*/  DFMA R12, R32, R12, R54 ;  /* 0x0000000c200c722b */ /* 0x002fe40000000036 */
[----:B------:R-:W-:Y:S02]  /*2320*/  DFMA R40, R26, R40, R28 ;  /* 0x000000281a28722b */ /* 0x000fe4000000001c */
[----:B--2---:R-:W-:Y:S01]  /*2330*/  DFMA R34, R32, R38, R34 ;  /* 0x000000262022722b */ /* 0x004fe20000000022 */
[----:B------:R-:W-:Y:S02]  /*2340*/  FSETP.GE.AND P1, PT, R47, RZ, PT ;  /* 0x000000ff2f00720b */ /* 0x000fe40003f26000 */
[----:B------:R-:W-:Y:S01]  /*2350*/  FSETP.GE.AND P0, PT, R5, RZ, PT ;  /* 0x000000ff0500720b */ /* 0x000fe20003f06000 */
[----:B------:R-:W1:Y:S01]  /*2360*/  F2F.F32.F64 R21, R40 ;  /* 0x0000002800157310 */ /* 0x000e620000301000 */
[----:B------:R-:W-:Y:S01]  /*2370*/  FSETP.LE.AND P1, PT, R47, 255, P1 ;  /* 0x437f00002f00780b */ /* 0x000fe20000f23000 */
[----:B------:R-:W-:-:S02]  /*2380*/  DFMA R12, R26, R12, R8 ;  /* 0x0000000c1a0c722b */ /* 0x000fc40000000008 */
[----:B------:R-:W-:Y:S01]  /*2390*/  DFMA R32, R26, R34, R6 ;  /* 0x000000221a20722b */ /* 0x000fe20000000006 */
[----:B------:R-:W-:Y:S02]  /*23a0*/  FSETP.LE.AND P0, PT, R5, 255, P0 ;  /* 0x437f00000500780b */ /* 0x000fe40000703000 */
[----:B------:R-:W-:Y:S02]  /*23b0*/  FSETP.GT.AND P3, PT, R47, 255, PT ;  /* 0x437f00002f00780b */ /* 0x000fe40003f64000 */
[----:B------:R-:W-:Y:S02]  /*23c0*/  SEL R7, RZ, 0x1, !P1 ;  /* 0x00000001ff077807 */ /* 0x000fe40004800000 */
[----:B------:R-:W-:Y:S01]  /*23d0*/  SEL R6, RZ, 0x1, !P0 ;  /* 0x00000001ff067807 */ /* 0x000fe20004000000 */
[----:B------:R2:W3:Y:S01]  /*23e0*/  F2F.F32.F64 R20, R12 ;  /* 0x0000000c00147310 */ /* 0x0004e20000301000 */
[----:B0-----:R-:W-:Y:S02]  /*23f0*/  FSETP.GE.AND P0, PT, R30, RZ, PT ;  /* 0x000000ff1e00720b */ /* 0x001fe40003f06000 */
[----:B------:R-:W-:-:S02]  /*2400*/  FSETP.GT.AND P2, PT, R5, 255, PT ;  /* 0x437f00000500780b */ /* 0x000fc40003f44000 */
[----:B------:R-:W-:Y:S02]  /*2410*/  FSEL R26, RZ, 255, !P3 ;  /* 0x437f0000ff1a7808 */ /* 0x000fe40005800000 */
[----:B------:R-:W-:Y:S01]  /*2420*/  FSETP.GE.AND P1, PT, R2, RZ, PT ;  /* 0x000000ff0200720b */ /* 0x000fe20003f26000 */
[----:B------:R-:W0:Y:S01]  /*2430*/  F2F.F32.F64 R32, R32 ;  /* 0x0000002000207310 */ /* 0x000e220000301000 */
[----:B--2---:R-:W-:Y:S02]  /*2440*/  I2FP.F32.U32 R12, R7 ;  /* 0x00000007000c7245 */ /* 0x004fe40000201000 */
[----:B------:R-:W-:Y:S02]  /*2450*/  FSETP.LE.AND P0, PT, R30, 255, P0 ;  /* 0x437f00001e00780b */ /* 0x000fe40000703000 */
[----:B------:R-:W-:Y:S01]  /*2460*/  FSEL R8, RZ, 255, !P2 ;  /* 0x437f0000ff087808 */ /* 0x000fe20005000000 */
[----:B------:R-:W-:Y:S01]  /*2470*/  FFMA R26, R47, R12, R26 ;  /* 0x0000000c2f1a7223 */ /* 0x000fe2000000001a */
[----:B------:R-:W-:-:S02]  /*2480*/  I2FP.F32.U32 R6, R6 ;  /* 0x0000000600067245 */ /* 0x000fc40000201000 */
[----:B------:R-:W-:Y:S02]  /*2490*/  FSETP.GE.AND P2, PT, R14, RZ, PT ;  /* 0x000000ff0e00720b */ /* 0x000fe40003f46000 */
[----:B------:R-:W-:Y:S02]  /*24a0*/  FSETP.LE.AND P1, PT, R2, 255, P1 ;  /* 0x437f00000200780b */ /* 0x000fe40000f23000 */
[----:B------:R-:W-:Y:S02]  /*24b0*/  SEL R12, RZ, 0x1, !P0 ;  /* 0x00000001ff0c7807 */ /* 0x000fe40004000000 */
[----:B-1----:R-:W-:Y:S01]  /*24c0*/  FSETP.GE.AND P0, PT, R21, RZ, PT ;  /* 0x000000ff1500720b */ /* 0x002fe20003f06000 */
[----:B------:R-:W-:Y:S01]  /*24d0*/  FFMA R6, R5, R6, R8 ;  /* 0x0000000605067223 */ /* 0x000fe20000000008 */
[----:B------:R-:W-:Y:S02]  /*24e0*/  FSETP.LE.AND P2, PT, R14, 255, P2 ;  /* 0x437f00000e00780b */ /* 0x000fe40001743000 */
[----:B------:R-:W-:-:S02]  /*24f0*/  FSETP.GT.AND P5, PT, R2, 255, PT ;  /* 0x437f00000200780b */ /* 0x000fc40003fa4000 */
[----:B------:R-:W-:Y:S02]  /*2500*/  SEL R8, RZ, 0x1, !P1 ;  /* 0x00000001ff087807 */ /* 0x000fe40004800000 */
[----:B------:R-:W-:Y:S02]  /*2510*/  FSETP.LE.AND P0, PT, R21, 255, P0 ;  /* 0x437f00001500780b */ /* 0x000fe40000703000 */
[----:B------:R-:W-:Y:S02]  /*2520*/  FSETP.GT.AND P4, PT, R14, 255, PT ;  /* 0x437f00000e00780b */ /* 0x000fe40003f84000 */
[----:B------:R-:W-:Y:S01]  /*2530*/  SEL R15, RZ, 0x1, !P2 ;  /* 0x00000001ff0f7807 */ /* 0x000fe20005000000 */
[----:B------:R-:W-:Y:S01]  /*2540*/  DADD R24, R24, -R22 ;  /* 0x0000000018187229 */ /* 0x000fe20000000816 */
[----:B------:R-:W-:Y:S01]  /*2550*/  FSEL R13, RZ, 255, !P5 ;  /* 0x437f0000ff0d7808 */ /* 0x000fe20006800000 */
[----:B------:R-:W-:Y:S01]  /*2560*/  FADD R29, RZ, R6 ;  /* 0x00000006ff1d7221 */ /* 0x000fe20000000000 */
[----:B------:R-:W-:-:S02]  /*2570*/  I2FP.F32.U32 R9, R8 ;  /* 0x0000000800097245 */ /* 0x000fc40000201000 */
[----:B---3--:R-:W-:Y:S02]  /*2580*/  FSETP.GE.AND P1, PT, R20, RZ, PT ;  /* 0x000000ff1400720b */ /* 0x008fe40003f26000 */
[----:B------:R-:W-:Y:S02]  /*2590*/  FSETP.GT.AND P3, PT, R30, 255, PT ;  /* 0x437f00001e00780b */ /* 0x000fe40003f64000 */
[----:B------:R-:W-:Y:S01]  /*25a0*/  SEL R22, RZ, 0x1, !P0 ;  /* 0x00000001ff167807 */ /* 0x000fe20004000000 */
[----:B------:R-:W1:Y:S01]  /*25b0*/  F2F.F64.F32 R4, R4 ;  /* 0x0000000400047310 */ /* 0x000e620000201800 */
[----:B------:R-:W-:Y:S02]  /*25c0*/  FSEL R31, RZ, 255, !P4 ;  /* 0x437f0000ff1f7808 */ /* 0x000fe40006000000 */
[----:B------:R-:W-:Y:S02]  /*25d0*/  I2FP.F32.U32 R27, R15 ;  /* 0x0000000f001b7245 */ /* 0x000fe40000201000 */
[----:B0-----:R-:W-:Y:S01]  /*25e0*/  FSETP.GE.AND P0, PT, R32, RZ, PT ;  /* 0x000000ff2000720b */ /* 0x001fe20003f06000 */
[----:B------:R-:W-:Y:S01]  /*25f0*/  FFMA R13, R2, R9, R13 ;  /* 0x00000009020d7223 */ /* 0x000fe2000000000d */
[----:B------:R-:W-:Y:S01]  /*2600*/  FSETP.LE.AND P1, PT, R20, 255, P1 ;  /* 0x437f00001400780b */ /* 0x000fe20000f23000 */
[----:B------:R-:W0:Y:S01]  /*2610*/  F2F.F64.F32 R6, R29 ;  /* 0x0000001d00067310 */ /* 0x000e220000201800 */
[----:B------:R-:W-:-:S02]  /*2620*/  FSETP.GT.AND P2, PT, R21, 255, PT ;  /* 0x437f00001500780b */ /* 0x000fc40003f44000 */
[----:B------:R-:W-:Y:S02]  /*2630*/  FSEL R23, RZ, 255, !P3 ;  /* 0x437f0000ff177808 */ /* 0x000fe40005800000 */
[----:B------:R-:W-:Y:S01]  /*2640*/  I2FP.F32.U32 R15, R12 ;  /* 0x0000000c000f7245 */ /* 0x000fe20000201000 */
[----:B------:R-:W-:Y:S01]  /*2650*/  FADD R28, RZ, R26 ;  /* 0x0000001aff1c7221 */ /* 0x000fe20000000000 */
[----:B------:R-:W-:Y:S01]  /*2660*/  FSETP.LE.AND P0, PT, R32, 255, P0 ;  /* 0x437f00002000780b */ /* 0x000fe20000703000 */
[----:B------:R-:W-:Y:S01]  /*2670*/  FFMA R27, R14, R27, R31 ;  /* 0x0000001b0e1b7223 */ /* 0x000fe2000000001f */
[----:B------:R-:W-:Y:S01]  /*2680*/  FSETP.GT.AND P3, PT, R20, 255, PT ;  /* 0x437f00001400780b */ /* 0x000fe20003f64000 */
[----:B------:R-:W-:Y:S01]  /*2690*/  FADD R33, RZ, R13 ;  /* 0x0000000dff217221 */ /* 0x000fe20000000000 */
[----:B------:R-:W-:Y:S02]  /*26a0*/  SEL R14, RZ, 0x1, !P1 ;  /* 0x00000001ff0e7807 */ /* 0x000fe40004800000 */
[----:B------:R-:W-:-:S02]  /*26b0*/  FSEL R26, RZ, 255, !P2 ;  /* 0x437f0000ff1a7808 */ /* 0x000fc40005000000 */
[----:B------:R-:W-:Y:S01]  /*26c0*/  I2FP.F32.U32 R22, R22 ;  /* 0x0000001600167245 */ /* 0x000fe20000201000 */
[----:B------:R-:W-:Y:S01]  /*26d0*/  FFMA R2, R30, R15, R23 ;  /* 0x0000000f1e027223 */ /* 0x000fe20000000017 */
[----:B------:R-:W-:Y:S01]  /*26e0*/  FSETP.GT.AND P1, PT, R32, 255, PT ;  /* 0x437f00002000780b */ /* 0x000fe20003f24000 */
[----:B------:R-:W-:Y:S01]  /*26f0*/  FADD R30, RZ, R27 ;  /* 0x0000001bff1e7221 */ /* 0x000fe20000000000 */
[----:B------:R-:W-:Y:S01]  /*2700*/  SEL R34, RZ, 0x1, !P0 ;  /* 0x00000001ff227807 */ /* 0x000fe20004000000 */
[----:B------:R-:W-:Y:S01]  /*2710*/  F2F.F64.F32 R8, R28 ;  /* 0x0000001c00087310 */ /* 0x000fe20000201800 */
[----:B------:R-:W-:Y:S01]  /*2720*/  FSEL R27, RZ, 255, !P3 ;  /* 0x437f0000ff1b7808 */ /* 0x000fe20005800000 */
[----:B------:R-:W-:Y:S01]  /*2730*/  FFMA R21, R21, R22, R26 ;  /* 0x0000001615157223 */ /* 0x000fe2000000001a */
[----:B------:R-:W-:Y:S01]  /*2740*/  I2FP.F32.U32 R23, R14 ;  /* 0x0000000e00177245 */ /* 0x000fe20000201000 */
[----:B------:R-:W-:Y:S01]  /*2750*/  FADD R2, RZ, R2 ;  /* 0x00000002ff027221 */ /* 0x000fe20000000000 */
[----:B------:R-:W-:-:S02]  /*2760*/  FSEL R37, RZ, 255, !P1 ;  /* 0x437f0000ff257808 */ /* 0x000fc40004800000 */
[----:B------:R-:W-:Y:S01]  /*2770*/  I2FP.F32.U32 R35, R34 ;  /* 0x0000002200237245 */ /* 0x000fe20000201000 */
[----:B------:R2:W3:Y:S01]  /*2780*/  F2F.F64.F32 R12, R33 ;  /* 0x00000021000c7310 */ /* 0x0004e20000201800 */
[----:B------:R-:W-:Y:S01]  /*2790*/  FFMA R23, R20, R23, R27 ;  /* 0x0000001714177223 */ /* 0x000fe2000000001b */
[----:B------:R-:W-:Y:S01]  /*27a0*/  FADD R21, RZ, R21 ;  /* 0x00000015ff157221 */ /* 0x000fe20000000000 */
[----:B-1----:R-:W-:Y:S01]  /*27b0*/  DFMA R18, R4, R18, R24 ;  /* 0x000000120412722b */ /* 0x002fe20000000018 */
[----:B------:R-:W-:Y:S01]  /*27c0*/  FADD R40, R33, -R2 ;  /* 0x8000000221287221 */ /* 0x000fe20000000000 */
[----:B------:R-:W-:Y:S01]  /*27d0*/  FFMA R37, R32, R35, R37 ;  /* 0x0000002320257223 */ /* 0x000fe20000000025 */
[----:B0-----:R-:W-:Y:S01]  /*27e0*/  DADD R24, R6, R6 ;  /* 0x0000000006187229 */ /* 0x001fe20000000006 */
[----:B------:R-:W-:Y:S01]  /*27f0*/  FADD R31, RZ, R23 ;  /* 0x00000017ff1f7221 */ /* 0x000fe20000000000 */
[----:B------:R0:W1:Y:S01]  /*2800*/  F2F.F64.F32 R14, R30 ;  /* 0x0000001e000e7310 */ /* 0x0000620000201800 */
[----:B--2---:R-:W-:Y:S01]  /*2810*/  FADD R33, -R10, R11 ;  /* 0x0000000b0a217221 */ /* 0x004fe20000000100 */
[----:B------:R-:W-:-:S06]  /*2820*/  FADD R10, RZ, R37 ;  /* 0x00000025ff0a7221 */ /* 0x000fcc0000000000 */
[----:B------:R-:W2:Y:S01]  /*2830*/  F2F.F64.F32 R26, R2 ;  /* 0x00000002001a7310 */ /* 0x000ea20000201800 */
[----:B0-----:R-:W-:Y:S01]  /*2840*/  FADD R30, R30, -R31 ;  /* 0x8000001f1e1e7221 */ /* 0x001fe20000000000 */
[----:B---3--:R-:W-:-:S06]  /*2850*/  DFMA R36, R12, -5, R24 ;  /* 0xc01400000c24782b */ /* 0x008fcc0000000018 */
[----:B------:R-:W-:Y:S01]  /*2860*/  F2F.F64.F32 R20, R21 ;  /* 0x0000001500147310 */ /* 0x000fe20000201800 */
[----:B------:R-:W-:-:S07]  /*2870*/  DADD R38, R8, R8 ;  /* 0x0000000008267229 */ /* 0x000fce0000000008 */
[----:B------:R-:W0:Y:S01]  /*2880*/  F2F.F64.F32 R34, R40 ;  /* 0x0000002800227310 */ /* 0x000e220000201800 */
[----:B-1----:R-:W-:-:S07]  /*2890*/  DFMA R38, R14, -5, R38 ;  /* 0xc01400000e26782b */ /* 0x002fce0000000026 */
[----:B------:R-:W1:Y:S08]  /*28a0*/  F2F.F64.F32 R22, R31 ;  /* 0x0000001f00167310 */ /* 0x000e700000201800 */
[----:B------:R-:W-:Y:S08]  /*28b0*/  F2F.F64.F32 R10, R10 ;  /* 0x0000000a000a7310 */ /* 0x000ff00000201800 */
[----:B------:R-:W3:Y:S01]  /*28c0*/  F2F.F64.F32 R24, R30 ;  /* 0x0000001e00187310 */ /* 0x000ee20000201800 */
[----:B--2---:R-:W-:-:S02]  /*28d0*/  DFMA R36, R26, 4, R36 ;  /* 0x401000001a24782b */ /* 0x004fc40000000024 */
[----:B0-----:R-:W-:-:S05]  /*28e0*/  DFMA R34, R34, 3, R20 ;  /* 0x400800002222782b */ /* 0x001fca0000000014 */
[----:B------:R-:W0:Y:S01]  /*28f0*/  F2F.F64.F32 R26, R33 ;  /* 0x00000021001a7310 */ /* 0x000e220000201800 */
[----:B------:R-:W-:Y:S01]  /*2900*/  FADD R2, -R29, R2 ;  /* 0x000000021d027221 */ /* 0x000fe20000000100 */
[----:B-1----:R-:W-:Y:S02]  /*2910*/  DFMA R22, R22, 4, R38 ;  /* 0x401000001616782b */ /* 0x002fe40000000026 */
[----:B------:R-:W-:Y:S02]  /*2920*/  DADD R34, -R6, R34 ;  /* 0x0000000006227229 */ /* 0x000fe40000000122 */
[----:B---3--:R-:W-:Y:S02]  /*2930*/  DFMA R24, R24, 3, R10 ;  /* 0x400800001818782b */ /* 0x008fe4000000000a */
[----:B------:R-:W-:Y:S01]  /*2940*/  DADD R36, R36, -R20 ;  /* 0x0000000024247229 */ /* 0x000fe20000000814 */
[----:B------:R-:W1:Y:S01]  /*2950*/  F2F.F64.F32 R20, R2 ;  /* 0x0000000200147310 */ /* 0x000e620000201800 */
[----:B------:R-:W-:Y:S01]  /*2960*/  FADD R28, -R28, R31 ;  /* 0x0000001f1c1c7221 */ /* 0x000fe20000000100 */
[----:B------:R-:W-:-:S03]  /*2970*/  DADD R22, R22, -R10 ;  /* 0x0000000016167229 */ /* 0x000fc6000000080a */
[----:B------:R-:W-:Y:S02]  /*2980*/  DADD R24, -R8, R24 ;  /* 0x0000000008187229 */ /* 0x000fe40000000118 */
[C---:B0-----:R-:W-:Y:S02]  /*2990*/  DFMA R18, R4.reuse, R18, R26 ;  /* 0x000000120412722b */ /* 0x041fe4000000001a */
[C---:B------:R-:W-:Y:S01]  /*29a0*/  DMUL R6, R4.reuse, 0.5 ;  /* 0x3fe0000004067828 */ /* 0x040fe20000000000 */
[----:B------:R-:W0:Y:S01]  /*29b0*/  F2F.F64.F32 R8, R28 ;  /* 0x0000001c00087310 */ /* 0x000e220000201800 */
[C---:B------:R-:W-:Y:S02]  /*29c0*/  DFMA R34, R4.reuse, R34, R36 ;  /* 0x000000220422722b */ /* 0x040fe40000000024 */
[----:B------:R-:W-:-:S04]  /*29d0*/  DFMA R22, R4, R24, R22 ;  /* 0x000000180416722b */ /* 0x000fc80000000016 */
[----:B------:R-:W-:Y:S02]  /*29e0*/  DFMA R18, R6, R18, R16 ;  /* 0x000000120612722b */ /* 0x000fe40000000010 */
[C---:B-1----:R-:W-:Y:S02]  /*29f0*/  DFMA R20, R4.reuse, R34, R20 ;  /* 0x000000220414722b */ /* 0x042fe40000000014 */
[----:B0-----:R-:W-:-:S06]  /*2a00*/  DFMA R8, R4, R22, R8 ;  /* 0x000000160408722b */ /* 0x001fcc0000000008 */
[C---:B------:R-:W-:Y:S01]  /*2a10*/  DFMA R20, R6.reuse, R20, R12 ;  /* 0x000000140614722b */ /* 0x040fe2000000000c */
[----:B------:R-:W0:Y:S01]  /*2a20*/  F2F.F32.F64 R18, R18 ;  /* 0x0000001200127310 */ /* 0x000e220000301000 */
[----:B------:R-:W-:-:S08]  /*2a30*/  DFMA R8, R6, R8, R14 ;  /* 0x000000080608722b */ /* 0x000fd0000000000e */
[----:B------:R-:W1:Y:S01]  /*2a40*/  F2F.F32.F64 R20, R20 ;  /* 0x0000001400147310 */ /* 0x000e620000301000 */
[----:B0-----:R-:W-:-:S07]  /*2a50*/  FSETP.GE.AND P0, PT, R18, RZ, PT ;  /* 0x000000ff1200720b */ /* 0x001fce0003f06000 */
[----:B------:R-:W0:Y:S01]  /*2a60*/  F2F.F32.F64 R8, R8 ;  /* 0x0000000800087310 */ /* 0x000e220000301000 */
[C---:B------:R-:W-:Y:S02]  /*2a70*/  FSETP.LE.AND P0, PT, R18.reuse, 255, P0 ;  /* 0x437f00001200780b */ /* 0x040fe40000703000 */
[----:B------:R-:W-:Y:S02]  /*2a80*/  FSETP.GT.AND P1, PT, R18, 255, PT ;  /* 0x437f00001200780b */ /* 0x000fe40003f24000 */
[----:B------:R-:W-:Y:S02]  /*2a90*/  SEL R2, RZ, 0x1, !P0 ;  /* 0x00000001ff027807 */ /* 0x000fe40004000000 */
[C---:B-1----:R-:W-:Y:S02]  /*2aa0*/  FSETP.GE.AND P0, PT, R20.reuse, RZ, PT ;  /* 0x000000ff1400720b */ /* 0x042fe40003f06000 */
[----:B------:R-:W-:Y:S02]  /*2ab0*/  FSEL R7, RZ, 255, !P1 ;  /* 0x437f0000ff077808 */ /* 0x000fe40004800000 */
[----:B------:R-:W-:-:S02]  /*2ac0*/  FSETP.LE.AND P0, PT, R20, 255, P0 ;  /* 0x437f00001400780b */ /* 0x000fc40000703000 */
[----:B------:R-:W-:Y:S02]  /*2ad0*/  I2FP.F32.U32 R5, R2 ;  /* 0x0000000200057245 */ /* 0x000fe40000201000 */
[----:B0-----:R-:W-:Y:S02]  /*2ae0*/  FSETP.GE.AND P1, PT, R8, RZ, PT ;  /* 0x000000ff0800720b */ /* 0x001fe40003f26000 */
[----:B------:R-:W-:Y:S02]  /*2af0*/  FSETP.GT.AND P2, PT, R20, 255, PT ;  /* 0x437f00001400780b */ /* 0x000fe40003f44000 */
[----:B------:R-:W-:Y:S01]  /*2b00*/  SEL R2, RZ, 0x1, !P0 ;  /* 0x00000001ff027807 */ /* 0x000fe20004000000 */
[----:B------:R-:W-:Y:S01]  /*2b10*/  FFMA R5, R18, R5, R7 ;  /* 0x0000000512057223 */ /* 0x000fe20000000007 */
[----:B------:R-:W-:Y:S02]  /*2b20*/  FSETP.LE.AND P1, PT, R8, 255, P1 ;  /* 0x437f00000800780b */ /* 0x000fe40000f23000 */
[----:B------:R-:W-:-:S02]  /*2b30*/  FSEL R9, RZ, 255, !P2 ;  /* 0x437f0000ff097808 */ /* 0x000fc40005000000 */
[----:B------:R-:W-:Y:S02]  /*2b40*/  I2FP.F32.U32 R7, R2 ;  /* 0x0000000200077245 */ /* 0x000fe40000201000 */
[----:B------:R-:W-:Y:S02]  /*2b50*/  FSETP.GT.AND P0, PT, R8, 255, PT ;  /* 0x437f00000800780b */ /* 0x000fe40003f04000 */
[----:B------:R-:W-:Y:S01]  /*2b60*/  SEL R2, RZ, 0x1, !P1 ;  /* 0x00000001ff027807 */ /* 0x000fe20004800000 */
[----:B------:R-:W-:Y:S01]  /*2b70*/  FFMA R7, R20, R7, R9 ;  /* 0x0000000714077223 */ /* 0x000fe20000000009 */
[----:B------:R-:W-:Y:S02]  /*2b80*/  FSEL R11, RZ, 255, !P0 ;  /* 0x437f0000ff0b7808 */ /* 0x000fe40004000000 */
[----:B------:R-:W-:Y:S01]  /*2b90*/  I2FP.F32.U32 R9, R2 ;  /* 0x0000000200097245 */ /* 0x000fe20000201000 */
[----:B------:R-:W-:-:S04]  /*2ba0*/  FADD R5, RZ, R5 ;  /* 0x00000005ff057221 */ /* 0x000fc80000000000 */
[----:B------:R-:W-:Y:S01]  /*2bb0*/  FFMA R9, R8, R9, R11 ;  /* 0x0000000908097223 */ /* 0x000fe2000000000b */
[----:B------:R-:W-:-:S03]  /*2bc0*/  FADD R7, RZ, R7 ;  /* 0x00000007ff077221 */ /* 0x000fc60000000000 */
[----:B------:R-:W-:Y:S01]  /*2bd0*/  FADD R9, RZ, R9 ;  /* 0x00000009ff097221 */ /* 0x000fe20000000000 */
[----:B------:R-:W-:Y:S01]  /*2be0*/  IMAD R0, R3, UR6, R0 ;  /* 0x0000000603007c24 */ /* 0x000fe2000f8e0200 */
[----:B------:R-:W0:Y:S03]  /*2bf0*/  F2I.U32.TRUNC.NTZ R5, R5 ;  /* 0x0000000500057305 */ /* 0x000e26000020f000 */
[----:B------:R-:W-:-:S05]  /*2c00*/  IMAD R0, R0, 0x3, RZ ;  /* 0x0000000300007824 */ /* 0x000fca00078e02ff */
[----:B------:R-:W1:Y:S01]  /*2c10*/  F2I.U32.TRUNC.NTZ R7, R7 ;  /* 0x0000000700077305 */ /* 0x000e62000020f000 */
[----:B------:R-:W-:-:S07]  /*2c20*/  IADD3 R2, P0, PT, R0, UR8, RZ ;  /* 0x0000000800027c10 */ /* 0x000fce000ff1e0ff */
[----:B------:R-:W2:Y:S01]  /*2c30*/  F2I.U32.TRUNC.NTZ R9, R9 ;  /* 0x0000000900097305 */ /* 0x000ea2000020f000 */
[----:B------:R-:W-:-:S05]  /*2c40*/  LEA.HI.X.SX32 R3, R0, UR9, 0x1, P0 ;  /* 0x0000000900037c11 */ /* 0x000fca00080f0eff */
[----:B0-----:R-:W-:Y:S04]  /*2c50*/  STG.E.U8 desc[UR4][R2.64], R5 ;  /* 0x0000000502007986 */ /* 0x001fe8000c101104 */
[----:B-1----:R-:W-:Y:S04]  /*2c60*/  STG.E.U8 desc[UR4][R2.64+0x1], R7 ;  /* 0x0000010702007986 */ /* 0x002fe8000c101104 */
[----:B--2---:R-:W-:Y:S01]  /*2c70*/  STG.E.U8 desc[UR4][R2.64+0x2], R9 ;  /* 0x0000020902007986 */ /* 0x004fe2000c101104 */
[----:B------:R-:W-:Y:S05]  /*2c80*/  EXIT ;  /* 0x000000000000794d */ /* 0x000fea0003800000 */
        .weak           $__internal_6_$__cuda_sm20_div_rn_f64_full
        .type           $__internal_6_$__cuda_sm20_div_rn_f64_full,@function
        .size           $__internal_6_$__cuda_sm20_div_rn_f64_full,(.L_x_171 - $__internal_6_$__cuda_sm20_div_rn_f64_full)
$__internal_6_$__cuda_sm20_div_rn_f64_full:
        /* <DEDUP_REMOVED lines=15> */
[----:B------:R-:W-:Y:S02]  /*2d80*/  @!P2 ISETP.GE.U32.AND P3, PT, R23, R16, PT ;  /* 0x000000101700a20c */ /* 0x000fe40003f66070 */
        /* <DEDUP_REMOVED lines=25> */
[----:B------:R-:W-:Y:S02]  /*2f20*/  ISETP.GE.U32.AND P0, PT, R23, R14, PT ;  /* 0x0000000e1700720c */ /* 0x000fe40003f06070 */
[----:B------:R-:W-:Y:S02]  /*2f30*/  VIMNMX R10, PT, PT, R10, 0x46a00000, PT ;  /* 0x46a000000a0a7848 */ /* 0x000fe40003fe0100 */
[----:B------:R-:W-:-:S05]  /*2f40*/  SEL R11, R22, 0x63400000, !P0 ;  /* 0x63400000160b7807 */ /* 0x000fca0004000000 */
[----:B------:R-:W-:Y:S02]  /*2f50*/  IMAD.IADD R18, R10, 0x1, -R11 ;  /* 0x000000010a127824 */ /* 0x000fe400078e0a0b */
[----:B------:R-:W-:Y:S02]  /*2f60*/  IMAD.MOV.U32 R10, RZ, RZ, RZ ;  /* 0x000000ffff0a7224 */ /* 0x000fe400078e00ff */
        /* <DEDUP_REMOVED lines=20> */
.L_x_157:
        /* <DEDUP_REMOVED lines=16> */
.L_x_160:
[----:B------:R-:W-:Y:S01]  /*31b0*/  LOP3.LUT R15, R5, 0x80000, RZ, 0xfc, !PT ;  /* 0x00080000050f7812 */ /* 0x000fe200078efcff */
[----:B------:R-:W-:Y:S01]  /*31c0*/  IMAD.MOV.U32 R14, RZ, RZ, R4 ;  /* 0x000000ffff0e7224 */ /* 0x000fe200078e0004 */
[----:B------:R-:W-:Y:S06]  /*31d0*/  BRA `(.L_x_158) ;  /* 0x0000000000087947 */ /* 0x000fec0003800000 */
.L_x_159:
[----:B------:R-:W-:Y:S01]  /*31e0*/  LOP3.LUT R15, R11, 0x80000, RZ, 0xfc, !PT ;  /* 0x000800000b0f7812 */ /* 0x000fe200078efcff */
[----:B------:R-:W-:-:S07]  /*31f0*/  IMAD.MOV.U32 R14, RZ, RZ, R10 ;  /* 0x000000ffff0e7224 */ /* 0x000fce00078e000a */
.L_x_158:
[----:B------:R-:W-:Y:S05]  /*3200*/  BSYNC.RECONVERGENT B1 ;  /* 0x0000000000017941 */ /* 0x000fea0003800200 */
.L_x_156:
[----:B------:R-:W-:Y:S02]  /*3210*/  IMAD.MOV.U32 R4, RZ, RZ, R2 ;  /* 0x000000ffff047224 */ /* 0x000fe400078e0002 */
[----:B------:R-:W-:-:S04]  /*3220*/  IMAD.MOV.U32 R5, RZ, RZ, 0x0 ;  /* 0x00000000ff057424 */ /* 0x000fc800078e00ff */
[----:B------:R-:W-:Y:S05]  /*3230*/  RET.REL.NODEC R4 `(_Z26bicubicInterpolationKernelPhS_iiiii) ;  /* 0xffffffcc04707950 */ /* 0x000fea0003c3ffff */
.L_x_161:
        /* <DEDUP_REMOVED lines=12> */
.L_x_171:


//--------------------- .text._Z16rgbaToRGB_KernelPhP6RGBA_ti --------------------------
	.section	.text._Z16rgbaToRGB_KernelPhP6RGBA_ti,"ax",@progbits
	.align	128
        .global         _Z16rgbaToRGB_KernelPhP6RGBA_ti
        .type           _Z16rgbaToRGB_KernelPhP6RGBA_ti,@function
        .size           _Z16rgbaToRGB_KernelPhP6RGBA_ti,(.L_x_181 - _Z16rgbaToRGB_KernelPhP6RGBA_ti)
        .other          _Z16rgbaToRGB_KernelPhP6RGBA_ti,@"STO_CUDA_ENTRY STV_DEFAULT"
_Z16rgbaToRGB_KernelPhP6RGBA_ti:
.text._Z16rgbaToRGB_KernelPhP6RGBA_ti:
[----:B------:R-:W-:Y:S01]  /*0000*/  LDC R1, c[0x0][0x37c] ;  /* 0x0000df00ff017b82 */ /* 0x000fe20000000800 */
[----:B------:R-:W0:Y:S07]  /*0010*/  S2R R0, SR_TID.X ;  /* 0x0000000000007919 */ /* 0x000e2e0000002100 */
[----:B------:R-:W0:Y:S01]  /*0020*/  S2UR UR4, SR_CTAID.X ;  /* 0x00000000000479c3 */ /* 0x000e220000002500 */
[----:B------:R-:W1:Y:S01]  /*0030*/  LDCU UR5, c[0x0][0x390] ;  /* 0x00007200ff0577ac */ /* 0x000e620008000800 */
[----:B------:R-:W2:Y:S06]  /*0040*/  LDCU.64 UR6, c[0x0][0x358] ;  /* 0x00006b00ff0677ac */ /* 0x000eac0008000a00 */
[----:B------:R-:W0:Y:S02]  /*0050*/  LDC R5, c[0x0][0x360] ;  /* 0x0000d800ff057b82 */ /* 0x000e240000000800 */
[----:B0-----:R-:W-:-:S05]  /*0060*/  IMAD R5, R5, UR4, R0 ;  /* 0x0000000405057c24 */ /* 0x001fca000f8e0200 */
[----:B-1----:R-:W-:-:S13]  /*0070*/  ISETP.GE.AND P0, PT, R5, UR5, PT ;  /* 0x0000000505007c0c */ /* 0x002fda000bf06270 */
[----:B------:R-:W0:Y:S02]  /*0080*/  @!P0 LDC.64 R2, c[0x0][0x388] ;  /* 0x0000e200ff028b82 */ /* 0x000e240000000a00 */
[----:B0-----:R-:W-:-:S06]  /*0090*/  @!P0 IMAD.WIDE R2, R5, 0x4, R2 ;  /* 0x0000000405028825 */ /* 0x001fcc00078e0202 */
[----:B--2---:R-:W2:Y:S01]  /*00a0*/  @!P0 LDG.E R3, desc[UR6][R2.64] ;  /* 0x0000000602038981 */ /* 0x004ea2000c1e1900 */
[----:B------:R-:W0:Y:S01]  /*00b0*/  S2UR UR5, SR_CgaCtaId ;  /* 0x00000000000579c3 */ /* 0x000e220000008800 */
[----:B------:R-:W-:Y:S02]  /*00c0*/  UMOV UR4, 0x400 ;  /* 0x0000040000047882 */ /* 0x000fe40000000000 */
[----:B0-----:R-:W-:-:S06]  /*00d0*/  ULEA UR4, UR5, UR4, 0x18 ;  /* 0x0000000405047291 */ /* 0x001fcc000f8ec0ff */
[----:B------:R-:W-:-:S05]  /*00e0*/  LEA R0, R0, UR4, 0x2 ;  /* 0x0000000400007c11 */ /* 0x000fca000f8e10ff */
[----:B--2---:R0:W-:Y:S01]  /*00f0*/  @!P0 STS [R0], R3 ;  /* 0x0000000300008388 */ /* 0x0041e20000000800 */
[----:B------:R-:W-:Y:S06]  /*0100*/  BAR.SYNC.DEFER_BLOCKING 0x0 ;  /* 0x0000000000007b1d */ /* 0x000fec0000010000 */
[----:B------:R-:W-:Y:S05]  /*0110*/  @P0 EXIT ;  /* 0x000000000000094d */ /* 0x000fea0003800000 */
[----:B0-----:R-:W0:Y:S01]  /*0120*/  LDS R0, [R0] ;  /* 0x0000000000007984 */ /* 0x001e220000000800 */
[----:B------:R-:W1:Y:S01]  /*0130*/  LDCU.64 UR4, c[0x0][0x380] ;  /* 0x00007000ff0477ac */ /* 0x000e620008000a00 */
[----:B------:R-:W-:-:S05]  /*0140*/  IMAD R5, R5, 0x3, RZ ;  /* 0x0000000305057824 */ /* 0x000fca00078e02ff */
[----:B-1----:R-:W-:-:S04]  /*0150*/  IADD3 R2, P0, PT, R5, UR4, RZ ;  /* 0x0000000405027c10 */ /* 0x002fc8000ff1e0ff */
[----:B------:R-:W-:Y:S02]  /*0160*/  LEA.HI.X.SX32 R3, R5, UR5, 0x1, P0 ;  /* 0x0000000505037c11 */ /* 0x000fe400080f0eff */
[C---:B0-----:R-:W-:Y:S02]  /*0170*/  PRMT R5, R0.reuse, 0x7770, RZ ;  /* 0x0000777000057816 */ /* 0x041fe400000000ff */
[C---:B------:R-:W-:Y:S02]  /*0180*/  PRMT R7, R0.reuse, 0x7771, RZ ;  /* 0x0000777100077816 */ /* 0x040fe400000000ff */
[----:B------:R-:W-:Y:S01]  /*0190*/  PRMT R9, R0, 0x7772, RZ ;  /* 0x0000777200097816 */ /* 0x000fe200000000ff */
[----:B------:R-:W-:Y:S04]  /*01a0*/  STG.E.U8 desc[UR6][R2.64], R5 ;  /* 0x0000000502007986 */ /* 0x000fe8000c101106 */
[----:B------:R-:W-:Y:S04]  /*01b0*/  STG.E.U8 desc[UR6][R2.64+0x1], R7 ;  /* 0x0000010702007986 */ /* 0x000fe8000c101106 */
[----:B------:R-:W-:Y:S01]  /*01c0*/  STG.E.U8 desc[UR6][R2.64+0x2], R9 ;  /* 0x0000020902007986 */ /* 0x000fe2000c101106 */
[----:B------:R-:W-:Y:S05]  /*01d0*/  EXIT ;  /* 0x000000000000794d */ /* 0x000fea0003800000 */
.L_x_162:
        /* <DEDUP_REMOVED lines=10> */
.L_x_181:


//--------------------- .text._Z16rgbToRGBA_KernelP6RGBA_tPhi --------------------------
	.section	.text._Z16rgbToRGBA_KernelP6RGBA_tPhi,"ax",@progbits
	.align	128
        .global         _Z16rgbToRGBA_KernelP6RGBA_tPhi
        .type           _Z16rgbToRGBA_KernelP6RGBA_tPhi,@function
        .size           _Z16rgbToRGBA_KernelP6RGBA_tPhi,(.L_x_182 - _Z16rgbToRGBA_KernelP6RGBA_tPhi)
        .other          _Z16rgbToRGBA_KernelP6RGBA_tPhi,@"STO_CUDA_ENTRY STV_DEFAULT"
_Z16rgbToRGBA_KernelP6RGBA_tPhi:
.text._Z16rgbToRGBA_KernelP6RGBA_tPhi:
[----:B------:R-:W-:Y:S01]  /*0000*/  LDC R1, c[0x0][0x37c] ;  /* 0x0000df00ff017b82 */ /* 0x000fe20000000800 */
[----:B------:R-:W0:Y:S07]  /*0010*/  S2R R15, SR_TID.X ;  /* 0x00000000000f7919 */ /* 0x000e2e0000002100 */
[----:B------:R-:W0:Y:S01]  /*0020*/  S2UR UR4, SR_CTAID.X ;  /* 0x00000000000479c3 */ /* 0x000e220000002500 */
[----:B------:R-:W1:Y:S07]  /*0030*/  LDCU UR5, c[0x0][0x390] ;  /* 0x00007200ff0577ac */ /* 0x000e6e0008000800 */
[----:B------:R-:W0:Y:S02]  /*0040*/  LDC R0, c[0x0][0x360] ;  /* 0x0000d800ff007b82 */ /* 0x000e240000000800 */
[----:B0-----:R-:W-:-:S05]  /*0050*/  IMAD R5, R0, UR4, R15 ;  /* 0x0000000400057c24 */ /* 0x001fca000f8e020f */
[----:B-1----:R-:W-:Y:S01]  /*0060*/  ISETP.GE.AND P0, PT, R5, UR5, PT ;  /* 0x0000000505007c0c */ /* 0x002fe2000bf06270 */
[----:B------:R-:W0:-:S12]  /*0070*/  LDCU.64 UR4, c[0x0][0x358] ;  /* 0x00006b00ff0477ac */ /* 0x000e180008000a00 */
[----:B------:R-:W1:Y:S01]  /*0080*/  @!P0 LDC.64 R2, c[0x0][0x388] ;  /* 0x0000e200ff028b82 */ /* 0x000e620000000a00 */
[----:B------:R-:W-:-:S05]  /*0090*/  @!P0 IMAD R0, R5, 0x3, RZ ;  /* 0x0000000305008824 */ /* 0x000fca00078e02ff */
[----:B-1----:R-:W-:-:S04]  /*00a0*/  @!P0 IADD3 R2, P1, PT, R0, R2, RZ ;  /* 0x0000000200028210 */ /* 0x002fc80007f3e0ff */
[----:B------:R-:W-:-:S05]  /*00b0*/  @!P0 LEA.HI.X.SX32 R3, R0, R3, 0x1, P1 ;  /* 0x0000000300038211 */ /* 0x000fca00008f0eff */
[----:B0-----:R-:W2:Y:S04]  /*00c0*/  @!P0 LDG.E.U8 R7, desc[UR4][R2.64] ;  /* 0x0000000402078981 */ /* 0x001ea8000c1e1100 */
[----:B------:R-:W3:Y:S04]  /*00d0*/  @!P0 LDG.E.U8 R9, desc[UR4][R2.64+0x1] ;  /* 0x0000010402098981 */ /* 0x000ee8000c1e1100 */
[----:B------:R-:W4:Y:S01]  /*00e0*/  @!P0 LDG.E.U8 R11, desc[UR4][R2.64+0x2] ;  /* 0x00000204020b8981 */ /* 0x000f22000c1e1100 */
[----:B------:R-:W-:Y:S01]  /*00f0*/  MOV R0, 0x400 ;  /* 0x0000040000007802 */ /* 0x000fe20000000f00 */
[----:B------:R-:W0:Y:S03]  /*0100*/  S2R R13, SR_CgaCtaId ;  /* 0x00000000000d7919 */ /* 0x000e260000008800 */
[----:B0-----:R-:W-:-:S05]  /*0110*/  LEA R0, R13, R0, 0x18 ;  /* 0x000000000d007211 */ /* 0x001fca00078ec0ff */
[----:B------:R-:W-:-:S05]  /*0120*/  IMAD R0, R15, 0x3, R0 ;  /* 0x000000030f007824 */ /* 0x000fca00078e0200 */
[----:B--2---:R0:W-:Y:S04]  /*0130*/  @!P0 STS.U8 [R0], R7 ;  /* 0x0000000700008388 */ /* 0x0041e80000000000 */
[----:B---3--:R0:W-:Y:S04]  /*0140*/  @!P0 STS.U8 [R0+0x1], R9 ;  /* 0x0000010900008388 */ /* 0x0081e80000000000 */
[----:B----4-:R0:W-:Y:S01]  /*0150*/  @!P0 STS.U8 [R0+0x2], R11 ;  /* 0x0000020b00008388 */ /* 0x0101e20000000000 */
[----:B------:R-:W-:Y:S06]  /*0160*/  BAR.SYNC.DEFER_BLOCKING 0x0 ;  /* 0x0000000000007b1d */ /* 0x000fec0000010000 */
[----:B------:R-:W-:Y:S05]  /*0170*/  @P0 EXIT ;  /* 0x000000000000094d */ /* 0x000fea0003800000 */
[----:B------:R-:W-:Y:S01]  /*0180*/  LDS.U8 R4, [R0+0x1] ;  /* 0x0000010000047984 */ /* 0x000fe20000000000 */
[----:B------:R-:W1:Y:S01]  /*0190*/  LDC.64 R2, c[0x0][0x380] ;  /* 0x0000e000ff027b82 */ /* 0x000e620000000a00 */
[----:B------:R-:W-:Y:S02]  /*01a0*/  UMOV UR6, 0x3340 ;  /* 0x0000334000067882 */ /* 0x000fe40000000000 */
[----:B0-----:R-:W0:Y:S01]  /*01b0*/  LDS.U8 R7, [R0] ;  /* 0x0000000000077984 */ /* 0x001e220000000000 */
[----:B------:R-:W-:-:S03]  /*01c0*/  IMAD.U32 R9, RZ, RZ, UR6 ;  /* 0x00000006ff097e24 */ /* 0x000fc6000f8e00ff */
[----:B------:R-:W2:Y:S01]  /*01d0*/  LDS.U8 R6, [R0+0x2] ;  /* 0x0000020000067984 */ /* 0x000ea20000000000 */
[----:B-1----:R-:W-:Y:S01]  /*01e0*/  IMAD.WIDE R2, R5, 0x4, R2 ;  /* 0x0000000405027825 */ /* 0x002fe200078e0202 */
[----:B0-----:R-:W-:Y:S02]  /*01f0*/  PRMT R4, R7, 0x3340, R4 ;  /* 0x0000334007047816 */ /* 0x001fe40000000004 */
[----:B--2---:R-:W-:-:S04]  /*0200*/  PRMT R7, R6, R9, 0xffff ;  /* 0x0000ffff06077416 */ /* 0x004fc80000000009 */
[----:B------:R-:W-:-:S05]  /*0210*/  PRMT R7, R4, 0x5410, R7 ;  /* 0x0000541004077816 */ /* 0x000fca0000000007 */
[----:B------:R-:W-:Y:S01]  /*0220*/  STG.E desc[UR4][R2.64], R7 ;  /* 0x0000000702007986 */ /* 0x000fe2000c101904 */
[----:B------:R-:W-:Y:S05]  /*0230*/  EXIT ;  /* 0x000000000000794d */ /* 0x000fea0003800000 */
.L_x_163:
        /* <DEDUP_REMOVED lines=12> */
.L_x_182:


//--------------------- .text._Z19RGB2GreyscaleKernelPhS_ii --------------------------
	.section	.text._Z19RGB2GreyscaleKernelPhS_ii,"ax",@progbits
	.align	128
        .global         _Z19RGB2GreyscaleKernelPhS_ii
        .type           _Z19RGB2GreyscaleKernelPhS_ii,@function
        .size           _Z19RGB2GreyscaleKernelPhS_ii,(.L_x_183 - _Z19RGB2GreyscaleKernelPhS_ii)
        .other          _Z19RGB2GreyscaleKernelPhS_ii,@"STO_CUDA_ENTRY STV_DEFAULT"
_Z19RGB2GreyscaleKernelPhS_ii:
.text._Z19RGB2GreyscaleKernelPhS_ii:
        /* <DEDUP_REMOVED lines=13> */
[----:B------:R-:W0:Y:S01]  /*00d0*/  LDCU.128 UR8, c[0x0][0x380] ;  /* 0x00007000ff0877ac */ /* 0x000e220008000c00 */
[----:B------:R-:W-:Y:S01]  /*00e0*/  IMAD R0, R0, UR6, R3 ;  /* 0x0000000600007c24 */ /* 0x000fe2000f8e0203 */
[----:B------:R-:W1:Y:S03]  /*00f0*/  LDCU.64 UR4, c[0x0][0x358] ;  /* 0x00006b00ff0477ac */ /* 0x000e660008000a00 */
[----:B------:R-:W-:-:S05]  /*0100*/  IMAD R3, R0, 0x3, RZ ;  /* 0x0000000300037824 */ /* 0x000fca00078e02ff */
[----:B0-----:R-:W-:-:S04]  /*0110*/  IADD3 R2, P0, PT, R3, UR8, RZ ;  /* 0x0000000803027c10 */ /* 0x001fc8000ff1e0ff */
[----:B------:R-:W-:-:S05]  /*0120*/  LEA.HI.X.SX32 R3, R3, UR9, 0x1, P0 ;  /* 0x0000000903037c11 */ /* 0x000fca00080f0eff */
[----:B-1----:R-:W2:Y:S04]  /*0130*/  LDG.E.U8 R4, desc[UR4][R2.64] ;  /* 0x0000000402047981 */ /* 0x002ea8000c1e1100 */
[----:B------:R-:W3:Y:S04]  /*0140*/  LDG.E.U8 R5, desc[UR4][R2.64+0x1] ;  /* 0x0000010402057981 */ /* 0x000ee8000c1e1100 */
[----:B------:R-:W4:Y:S01]  /*0150*/  LDG.E.U8 R6, desc[UR4][R2.64+0x2] ;  /* 0x0000020402067981 */ /* 0x000f22000c1e1100 */
[----:B--2---:R-:W-:Y:S02]  /*0160*/  IMAD R4, R4, 0x15, RZ ;  /* 0x0000001504047824 */ /* 0x004fe400078e02ff */
[----:B---3--:R-:W-:-:S02]  /*0170*/  IMAD R5, R5, 0x47, RZ ;  /* 0x0000004705057824 */ /* 0x008fc400078e02ff */
[----:B------:R-:W-:Y:S02]  /*0180*/  IMAD R4, R4, 0x147b, RZ ;  /* 0x0000147b04047824 */ /* 0x000fe400078e02ff */
[----:B----4-:R-:W-:Y:S02]  /*0190*/  IMAD R6, R6, 0x7, RZ ;  /* 0x0000000706067824 */ /* 0x010fe400078e02ff */
[----:B------:R-:W-:Y:S01]  /*01a0*/  IMAD R8, R5, 0x147b, RZ ;  /* 0x0000147b05087824 */ /* 0x000fe200078e02ff */
[----:B------:R-:W-:Y:S01]  /*01b0*/  SHF.R.U32.HI R5, RZ, 0x13, R4 ;  /* 0x00000013ff057819 */ /* 0x000fe20000011604 */
[----:B------:R-:W-:Y:S01]  /*01c0*/  IMAD R7, R6, 0x51f, RZ ;  /* 0x0000051f06077824 */ /* 0x000fe200078e02ff */
[----:B------:R-:W-:Y:S02]  /*01d0*/  IADD3 R4, P0, PT, R0, UR10, RZ ;  /* 0x0000000a00047c10 */ /* 0x000fe4000ff1e0ff */
[----:B------:R-:W-:Y:S02]  /*01e0*/  LEA.HI R6, R8, R5, RZ, 0xd ;  /* 0x0000000508067211 */ /* 0x000fe400078f68ff */
[----:B------:R-:W-:-:S02]  /*01f0*/  LEA.HI.X.SX32 R5, R0, UR11, 0x1, P0 ;  /* 0x0000000b00057c11 */ /* 0x000fc400080f0eff */
[----:B------:R-:W-:-:S05]  /*0200*/  LEA.HI R3, R7, R6, RZ, 0xf ;  /* 0x0000000607037211 */ /* 0x000fca00078f78ff */
[----:B------:R-:W-:Y:S01]  /*0210*/  STG.E.U8 desc[UR4][R4.64], R3 ;  /* 0x0000000304007986 */ /* 0x000fe2000c101104 */
[----:B------:R-:W-:Y:S05]  /*0220*/  EXIT ;  /* 0x000000000000794d */ /* 0x000fea0003800000 */
.L_x_164:
        /* <DEDUP_REMOVED lines=13> */
.L_x_183:


//--------------------- .nv.shared._Z20Artifact_Grey_KernelPfPhS0_ii --------------------------
	.section	.nv.shared._Z20Artifact_Grey_KernelPfPhS0_ii,"aw",@nobits
	.sectionflags	@""
	.align	16
	.zero		1024


//--------------------- .nv.shared.reserved.0     --------------------------
	.section	.nv.shared.reserved.0,"aw",@nobits
	.weak		__nv_reservedSMEM_offset_0_alias
	.size		__nv_reservedSMEM_offset_0_alias, 0, 64
	.other		__nv_reservedSMEM_offset_0_alias,@"STO_CUDA_RESERVED_SHARED STV_DEFAULT"
__nv_reservedSMEM_offset_0_alias:
	.zero		0
	.zero		64


//--------------------- .nv.shared._Z39GAUSSianBlur_Threshold_Map_Naive_KernelPfS_iiiff --------------------------
	.section	.nv.shared._Z39GAUSSianBlur_Threshold_Map_Naive_KernelPfS_iiiff,"aw",@nobits
	.sectionflags	@""
	.align	16
	.zero		1024


//--------------------- .nv.shared._Z28verticalGAUSSianBlurConvolvePfS_iifi --------------------------
	.section	.nv.shared._Z28verticalGAUSSianBlurConvolvePfS_iifi,"aw",@nobits
	.sectionflags	@""
	.align	16
	.zero		1024


//--------------------- .nv.shared._Z30horizontalGAUSSianBlurConvolvePfS_iii --------------------------
	.section	.nv.shared._Z30horizontalGAUSSianBlurConvolvePfS_iii,"aw",@nobits
	.sectionflags	@""
	.align	16
	.zero		1024


//--------------------- .nv.shared._Z29Artifact_Shared_Memory_KernelPfPhS0_ii --------------------------
	.section	.nv.shared._Z29Artifact_Shared_Memory_KernelPfPhS0_ii,"aw",@nobits
	.sectionflags	@""
	.align	16
	.zero		1024


//--------------------- .nv.shared._Z36nearestNeighbors_GreyCon_Kernel_RGBAP6RGBA_tPhS0_iiiii --------------------------
	.section	.nv.shared._Z36nearestNeighbors_GreyCon_Kernel_RGBAP6RGBA_tPhS0_iiiii,"aw",@nobits
	.sectionflags	@""
	.align	16
	.zero		1024


//--------------------- .nv.shared._Z54bicubicInterpolation_Shared_Memory_GreyCon_Kernel_RGBAP6RGBA_tPhS0_iiiii --------------------------
	.section	.nv.shared._Z54bicubicInterpolation_Shared_Memory_GreyCon_Kernel_RGBAP6RGBA_tPhS0_iiiii,"aw",@nobits
	.sectionflags	@""
	.align	16
	.zero		1024


//--------------------- .nv.shared._Z40bicubicInterpolation_GreyCon_Kernel_RGBAP6RGBA_tPhS0_iiiii --------------------------
	.section	.nv.shared._Z40bicubicInterpolation_GreyCon_Kernel_RGBAP6RGBA_tPhS0_iiiii,"aw",@nobits
	.sectionflags	@""
	.align	16
	.zero		1024


//--------------------- .nv.shared._Z26bicubicInterpolationKernelPhS_iiiii --------------------------
	.section	.nv.shared._Z26bicubicInterpolationKernelPhS_iiiii,"aw",@nobits
	.sectionflags	@""
	.align	16
	.zero		1024


//--------------------- .nv.shared._Z16rgbaToRGB_KernelPhP6RGBA_ti --------------------------
	.section	.nv.shared._Z16rgbaToRGB_KernelPhP6RGBA_ti,"aw",@nobits
	.sectionflags	@""
	.align	16
.nv.shared._Z16rgbaToRGB_KernelPhP6RGBA_ti:
	.zero		2048


//--------------------- .nv.shared._Z16rgbToRGBA_KernelP6RGBA_tPhi --------------------------
	.section	.nv.shared._Z16rgbToRGBA_KernelP6RGBA_tPhi,"aw",@nobits
	.sectionflags	@""
	.align	16
	.zero		1024


//--------------------- .nv.shared._Z19RGB2GreyscaleKernelPhS_ii --------------------------
	.section	.nv.shared._Z19RGB2GreyscaleKernelPhS_ii,"aw",@nobits
	.sectionflags	@""
	.align	16
	.zero		1024


//--------------------- .nv.constant0._Z20Artifact_Grey_KernelPfPhS0_ii --------------------------
	.section	.nv.constant0._Z20Artifact_Grey_KernelPfPhS0_ii,"a",@progbits
	.sectionflags	@""
	.align	4
.nv.constant0._Z20Artifact_Grey_KernelPfPhS0_ii:
	.zero		928


//--------------------- .nv.constant0._Z39GAUSSianBlur_Threshold_Map_Naive_KernelPfS_iiiff --------------------------
	.section	.nv.constant0._Z39GAUSSianBlur_Threshold_Map_Naive_KernelPfS_iiiff,"a",@progbits
	.sectionflags	@""
	.align	4
.nv.constant0._Z39GAUSSianBlur_Threshold_Map_Naive_KernelPfS_iiiff:
	.zero		932


//--------------------- .nv.constant0._Z28verticalGAUSSianBlurConvolvePfS_iifi --------------------------
	.section	.nv.constant0._Z28verticalGAUSSianBlurConvolvePfS_iifi,"a",@progbits
	.sectionflags	@""
	.align	4
.nv.constant0._Z28verticalGAUSSianBlurConvolvePfS_iifi:
	.zero		928


//--------------------- .nv.constant0._Z30horizontalGAUSSianBlurConvolvePfS_iii --------------------------
	.section	.nv.constant0._Z30horizontalGAUSSianBlurConvolvePfS_iii,"a",@progbits
	.sectionflags	@""
	.align	4
.nv.constant0._Z30horizontalGAUSSianBlurConvolvePfS_iii:
	.zero		924


//--------------------- .nv.constant0._Z29Artifact_Shared_Memory_KernelPfPhS0_ii --------------------------
	.section	.nv.constant0._Z29Artifact_Shared_Memory_KernelPfPhS0_ii,"a",@progbits
	.sectionflags	@""
	.align	4
.nv.constant0._Z29Artifact_Shared_Memory_KernelPfPhS0_ii:
	.zero		928


//--------------------- .nv.constant0._Z36nearestNeighbors_GreyCon_Kernel_RGBAP6RGBA_tPhS0_iiiii --------------------------
	.section	.nv.constant0._Z36nearestNeighbors_GreyCon_Kernel_RGBAP6RGBA_tPhS0_iiiii,"a",@progbits
	.sectionflags	@""
	.align	4
.nv.constant0._Z36nearestNeighbors_GreyCon_Kernel_RGBAP6RGBA_tPhS0_iiiii:
	.zero		940


//--------------------- .nv.constant0._Z54bicubicInterpolation_Shared_Memory_GreyCon_Kernel_RGBAP6RGBA_tPhS0_iiiii --------------------------
	.section	.nv.constant0._Z54bicubicInterpolation_Shared_Memory_GreyCon_Kernel_RGBAP6RGBA_tPhS0_iiiii,"a",@progbits
	.sectionflags	@""
	.align	4
.nv.constant0._Z54bicubicInterpolation_Shared_Memory_GreyCon_Kernel_RGBAP6RGBA_tPhS0_iiiii:
	.zero		940


//--------------------- .nv.constant0._Z40bicubicInterpolation_GreyCon_Kernel_RGBAP6RGBA_tPhS0_iiiii --------------------------
	.section	.nv.constant0._Z40bicubicInterpolation_GreyCon_Kernel_RGBAP6RGBA_tPhS0_iiiii,"a",@progbits
	.sectionflags	@""
	.align	4
.nv.constant0._Z40bicubicInterpolation_GreyCon_Kernel_RGBAP6RGBA_tPhS0_iiiii:
	.zero		940


//--------------------- .nv.constant0._Z26bicubicInterpolationKernelPhS_iiiii --------------------------
	.section	.nv.constant0._Z26bicubicInterpolationKernelPhS_iiiii,"a",@progbits
	.sectionflags	@""
	.align	4
.nv.constant0._Z26bicubicInterpolationKernelPhS_iiiii:
	.zero		932


//--------------------- .nv.constant0._Z16rgbaToRGB_KernelPhP6RGBA_ti --------------------------
	.section	.nv.constant0._Z16rgbaToRGB_KernelPhP6RGBA_ti,"a",@progbits
	.sectionflags	@""
	.align	4
.nv.constant0._Z16rgbaToRGB_KernelPhP6RGBA_ti:
	.zero		916


//--------------------- .nv.constant0._Z16rgbToRGBA_KernelP6RGBA_tPhi --------------------------
	.section	.nv.constant0._Z16rgbToRGBA_KernelP6RGBA_tPhi,"a",@progbits
	.sectionflags	@""
	.align	4
.nv.constant0._Z16rgbToRGBA_KernelP6RGBA_tPhi:
	.zero		916


//--------------------- .nv.constant0._Z19RGB2GreyscaleKernelPhS_ii --------------------------
	.section	.nv.constant0._Z19RGB2GreyscaleKernelPhS_ii,"a",@progbits
	.sectionflags	@""
	.align	4
.nv.constant0._Z19RGB2GreyscaleKernelPhS_ii:
	.zero		920


//--------------------- SYMBOLS --------------------------

	.type		.nv.reservedSmem.offset0,@object
	.size		.nv.reservedSmem.offset0,0x4
	.type		.nv.reservedSmem.cap,@object
	.size		.nv.reservedSmem.cap,0x4
